//
// Generated by NVIDIA NVVM Compiler
//
// Compiler Build ID: CL-36424714
// Cuda compilation tools, release 13.0, V13.0.88
// Based on NVVM 20.0.0
//

.version 9.0
.target sm_100
.address_size 64

	// .globl	_Z13SetKMerValuesPcS_iPyS0_
// _ZZN3cub18CUB_300001_SM_10006detail10radix_sort31DeviceRadixSortSingleTileKernelINS1_5radix10policy_hubIyNS0_8NullTypeEyE10Policy1000ELNS0_9SortOrderE0EyS6_yNS1_21identity_decomposer_tEEEvPKT1_PSB_PKT2_PSF_T3_iiT4_E12temp_storage has been demoted
// _ZZN3cub18CUB_300001_SM_10006detail10radix_sort30DeviceRadixSortHistogramKernelINS1_5radix10policy_hubIyNS0_8NullTypeEyE10Policy1000ELNS0_9SortOrderE0EyyNS1_21identity_decomposer_tEEEvPT2_PKT1_SB_iiT3_E12temp_storage has been demoted
// _ZZN3cub18CUB_300001_SM_10006detail10radix_sort33DeviceRadixSortExclusiveSumKernelINS1_5radix10policy_hubIyNS0_8NullTypeEyE10Policy1000EyEEvPT0_E12temp_storage has been demoted
// _ZZN3cub18CUB_300001_SM_10006detail10radix_sort29DeviceRadixSortOnesweepKernelINS1_5radix10policy_hubIyNS0_8NullTypeEyE10Policy1000ELNS0_9SortOrderE0EyS6_yiiNS1_21identity_decomposer_tEEEvPT5_SC_PT3_PKSD_PT1_PKSH_PT2_PKSL_T4_iiT6_E1s has been demoted
.global .align 1 .b8 _ZN34_INTERNAL_5165526e_4_k_cu_ea7f43c54cuda3std3__45__cpo5beginE[1];
.global .align 1 .b8 _ZN34_INTERNAL_5165526e_4_k_cu_ea7f43c54cuda3std3__45__cpo3endE[1];
.global .align 1 .b8 _ZN34_INTERNAL_5165526e_4_k_cu_ea7f43c54cuda3std3__45__cpo6cbeginE[1];
.global .align 1 .b8 _ZN34_INTERNAL_5165526e_4_k_cu_ea7f43c54cuda3std3__45__cpo4cendE[1];
.global .align 1 .b8 _ZN34_INTERNAL_5165526e_4_k_cu_ea7f43c54cuda3std3__45__cpo6rbeginE[1];
.global .align 1 .b8 _ZN34_INTERNAL_5165526e_4_k_cu_ea7f43c54cuda3std3__45__cpo4rendE[1];
.global .align 1 .b8 _ZN34_INTERNAL_5165526e_4_k_cu_ea7f43c54cuda3std3__45__cpo7crbeginE[1];
.global .align 1 .b8 _ZN34_INTERNAL_5165526e_4_k_cu_ea7f43c54cuda3std3__45__cpo5crendE[1];
.global .align 1 .b8 _ZN34_INTERNAL_5165526e_4_k_cu_ea7f43c54cuda3std3__436_GLOBAL__N__5165526e_4_k_cu_ea7f43c56ignoreE[1];
.global .align 1 .b8 _ZN34_INTERNAL_5165526e_4_k_cu_ea7f43c54cuda3std3__419piecewise_constructE[1];
.global .align 1 .b8 _ZN34_INTERNAL_5165526e_4_k_cu_ea7f43c54cuda3std3__48in_placeE[1];
.global .align 1 .b8 _ZN34_INTERNAL_5165526e_4_k_cu_ea7f43c54cuda3std3__420unreachable_sentinelE[1];
.global .align 1 .b8 _ZN34_INTERNAL_5165526e_4_k_cu_ea7f43c54cuda3std3__47nulloptE[1];
.global .align 1 .b8 _ZN34_INTERNAL_5165526e_4_k_cu_ea7f43c54cuda3std3__48unexpectE[1];
.global .align 1 .b8 _ZN34_INTERNAL_5165526e_4_k_cu_ea7f43c54cuda3std6ranges3__45__cpo4swapE[1];
.global .align 1 .b8 _ZN34_INTERNAL_5165526e_4_k_cu_ea7f43c54cuda3std6ranges3__45__cpo9iter_moveE[1];
.global .align 1 .b8 _ZN34_INTERNAL_5165526e_4_k_cu_ea7f43c54cuda3std6ranges3__45__cpo5beginE[1];
.global .align 1 .b8 _ZN34_INTERNAL_5165526e_4_k_cu_ea7f43c54cuda3std6ranges3__45__cpo3endE[1];
.global .align 1 .b8 _ZN34_INTERNAL_5165526e_4_k_cu_ea7f43c54cuda3std6ranges3__45__cpo6cbeginE[1];
.global .align 1 .b8 _ZN34_INTERNAL_5165526e_4_k_cu_ea7f43c54cuda3std6ranges3__45__cpo4cendE[1];
.global .align 1 .b8 _ZN34_INTERNAL_5165526e_4_k_cu_ea7f43c54cuda3std6ranges3__45__cpo7advanceE[1];
.global .align 1 .b8 _ZN34_INTERNAL_5165526e_4_k_cu_ea7f43c54cuda3std6ranges3__45__cpo9iter_swapE[1];
.global .align 1 .b8 _ZN34_INTERNAL_5165526e_4_k_cu_ea7f43c54cuda3std6ranges3__45__cpo4nextE[1];
.global .align 1 .b8 _ZN34_INTERNAL_5165526e_4_k_cu_ea7f43c54cuda3std6ranges3__45__cpo4prevE[1];
.global .align 1 .b8 _ZN34_INTERNAL_5165526e_4_k_cu_ea7f43c54cuda3std6ranges3__45__cpo4dataE[1];
.global .align 1 .b8 _ZN34_INTERNAL_5165526e_4_k_cu_ea7f43c54cuda3std6ranges3__45__cpo5cdataE[1];
.global .align 1 .b8 _ZN34_INTERNAL_5165526e_4_k_cu_ea7f43c54cuda3std6ranges3__45__cpo4sizeE[1];
.global .align 1 .b8 _ZN34_INTERNAL_5165526e_4_k_cu_ea7f43c54cuda3std6ranges3__45__cpo5ssizeE[1];
.global .align 1 .b8 _ZN34_INTERNAL_5165526e_4_k_cu_ea7f43c54cuda3std6ranges3__45__cpo8distanceE[1];
.global .align 1 .b8 _ZN34_INTERNAL_5165526e_4_k_cu_ea7f43c56thrust24THRUST_300001_SM_1000_NS8cuda_cub3parE[1];
.global .align 1 .b8 _ZN34_INTERNAL_5165526e_4_k_cu_ea7f43c56thrust24THRUST_300001_SM_1000_NS8cuda_cub10par_nosyncE[1];
.global .align 1 .b8 _ZN34_INTERNAL_5165526e_4_k_cu_ea7f43c56thrust24THRUST_300001_SM_1000_NS6system6detail10sequential3seqE[1];
.global .align 1 .b8 _ZN34_INTERNAL_5165526e_4_k_cu_ea7f43c56thrust24THRUST_300001_SM_1000_NS6system3cpp3parE[1];
.global .align 1 .b8 _ZN34_INTERNAL_5165526e_4_k_cu_ea7f43c56thrust24THRUST_300001_SM_1000_NS12placeholders2_1E[1];
.global .align 1 .b8 _ZN34_INTERNAL_5165526e_4_k_cu_ea7f43c56thrust24THRUST_300001_SM_1000_NS12placeholders2_2E[1];
.global .align 1 .b8 _ZN34_INTERNAL_5165526e_4_k_cu_ea7f43c56thrust24THRUST_300001_SM_1000_NS12placeholders2_3E[1];
.global .align 1 .b8 _ZN34_INTERNAL_5165526e_4_k_cu_ea7f43c56thrust24THRUST_300001_SM_1000_NS12placeholders2_4E[1];
.global .align 1 .b8 _ZN34_INTERNAL_5165526e_4_k_cu_ea7f43c56thrust24THRUST_300001_SM_1000_NS12placeholders2_5E[1];
.global .align 1 .b8 _ZN34_INTERNAL_5165526e_4_k_cu_ea7f43c56thrust24THRUST_300001_SM_1000_NS12placeholders2_6E[1];
.global .align 1 .b8 _ZN34_INTERNAL_5165526e_4_k_cu_ea7f43c56thrust24THRUST_300001_SM_1000_NS12placeholders2_7E[1];
.global .align 1 .b8 _ZN34_INTERNAL_5165526e_4_k_cu_ea7f43c56thrust24THRUST_300001_SM_1000_NS12placeholders2_8E[1];
.global .align 1 .b8 _ZN34_INTERNAL_5165526e_4_k_cu_ea7f43c56thrust24THRUST_300001_SM_1000_NS12placeholders2_9E[1];
.global .align 1 .b8 _ZN34_INTERNAL_5165526e_4_k_cu_ea7f43c56thrust24THRUST_300001_SM_1000_NS12placeholders3_10E[1];
.global .align 1 .b8 _ZN34_INTERNAL_5165526e_4_k_cu_ea7f43c56thrust24THRUST_300001_SM_1000_NS3seqE[1];
.global .align 1 .b8 _ZN34_INTERNAL_5165526e_4_k_cu_ea7f43c56thrust24THRUST_300001_SM_1000_NS6deviceE[1];
.extern .shared .align 16 .b8 _ZN6thrust24THRUST_300001_SM_1000_NS8cuda_cub4core6detail5shmemE[];

.visible .entry _Z13SetKMerValuesPcS_iPyS0_(
	.param .u64 .ptr .align 1 _Z13SetKMerValuesPcS_iPyS0__param_0,
	.param .u64 .ptr .align 1 _Z13SetKMerValuesPcS_iPyS0__param_1,
	.param .u32 _Z13SetKMerValuesPcS_iPyS0__param_2,
	.param .u64 .ptr .align 1 _Z13SetKMerValuesPcS_iPyS0__param_3,
	.param .u64 .ptr .align 1 _Z13SetKMerValuesPcS_iPyS0__param_4
)
{
	.reg .pred 	%p<23>;
	.reg .b16 	%rs<5>;
	.reg .b32 	%r<35>;
	.reg .b32 	%f<77>;
	.reg .b64 	%rd<37>;

	ld.param.u64 	%rd15, [_Z13SetKMerValuesPcS_iPyS0__param_0];
	ld.param.u64 	%rd16, [_Z13SetKMerValuesPcS_iPyS0__param_1];
	ld.param.u32 	%r14, [_Z13SetKMerValuesPcS_iPyS0__param_2];
	ld.param.u64 	%rd17, [_Z13SetKMerValuesPcS_iPyS0__param_3];
	ld.param.u64 	%rd18, [_Z13SetKMerValuesPcS_iPyS0__param_4];
	mov.u32 	%r15, %ctaid.x;
	mov.u32 	%r1, %ntid.x;
	mov.u32 	%r16, %tid.x;
	mad.lo.s32 	%r31, %r15, %r1, %r16;
	setp.ge.s32 	%p1, %r31, %r14;
	@%p1 bra 	$L__BB0_22;
	mov.f32 	%f11, 0f00000000;
	mov.f32 	%f12, 0f3F000000;
	mul.rn.f32 	%f13, %f12, %f11;
	mov.f32 	%f14, 0f3DF6384F;
	mul.rn.f32 	%f15, %f14, %f11;
	fma.rn.f32 	%f16, %f13, 0f3FB8AA3B, 0f00000000;
	add.f32 	%f17, %f16, 0f00000000;
	mul.f32 	%f18, %f15, 0f40400000;
	fma.rn.f32 	%f19, %f18, %f13, %f17;
	fma.rn.f32 	%f20, %f15, 0f00000000, %f19;
	mov.f32 	%f21, 0f40000000;
	add.rn.f32 	%f1, %f21, %f20;
	mov.f32 	%f22, 0fC0000000;
	add.rn.f32 	%f23, %f1, %f22;
	neg.f32 	%f24, %f23;
	add.rn.f32 	%f2, %f20, %f24;
	mov.u32 	%r17, %nctaid.x;
	mul.lo.s32 	%r3, %r1, %r17;
	cvta.to.global.u64 	%rd19, %rd16;
	add.s64 	%rd1, %rd19, 1;
	cvta.to.global.u64 	%rd20, %rd15;
	add.s64 	%rd2, %rd20, 1;
	cvta.to.global.u64 	%rd3, %rd18;
	cvta.to.global.u64 	%rd4, %rd17;
$L__BB0_2:
	mov.b64 	%rd34, 0;
	mov.b32 	%r33, 0;
	mov.u32 	%r32, %r31;
	mov.u32 	%r34, %r33;
$L__BB0_3:
	cvt.s64.s32 	%rd6, %r32;
	add.s64 	%rd7, %rd2, %rd6;
	ld.global.u8 	%rs3, [%rd7+-1];
	mov.b64 	%rd35, 0;
	setp.eq.s16 	%p2, %rs3, 65;
	@%p2 bra 	$L__BB0_7;
	setp.eq.s16 	%p3, %rs3, 67;
	@%p3 bra 	$L__BB0_6;
	setp.eq.s16 	%p4, %rs3, 84;
	setp.eq.s16 	%p5, %rs3, 71;
	selp.b64 	%rd24, 3, 0, %p5;
	selp.b64 	%rd35, 2, %rd24, %p4;
	bra.uni 	$L__BB0_7;
$L__BB0_6:
	mov.b64 	%rd35, 1;
$L__BB0_7:
	cvt.rn.f32.u32 	%f26, %r33;
	mov.f32 	%f27, 0f41F80000;
	sub.f32 	%f28, %f27, %f26;
	add.f32 	%f3, %f28, 0fBF800000;
	setp.eq.f32 	%p6, %f3, 0f00000000;
	mov.f32 	%f75, 0f3F800000;
	@%p6 bra 	$L__BB0_10;
	mul.rn.f32 	%f29, %f1, %f3;
	cvt.rni.f32.f32 	%f30, %f29;
	sub.f32 	%f31, %f29, %f30;
	neg.f32 	%f32, %f29;
	fma.rn.f32 	%f33, %f1, %f3, %f32;
	fma.rn.f32 	%f34, %f2, %f3, %f33;
	add.f32 	%f35, %f31, %f34;
	setp.gt.f32 	%p7, %f30, 0f00000000;
	selp.b32 	%r19, 0, -2097152000, %p7;
	abs.f32 	%f36, %f3;
	setp.num.f32 	%p8, %f36, %f36;
	setp.lt.f32 	%p9, %f29, 0f00000000;
	selp.f32 	%f37, 0f00000000, 0f7F800000, %p9;
	abs.f32 	%f38, %f29;
	setp.gt.f32 	%p10, %f38, 0f43180000;
	cvt.rzi.s32.f32 	%r20, %f30;
	shl.b32 	%r21, %r20, 23;
	sub.s32 	%r22, %r21, %r19;
	mov.b32 	%f39, %r22;
	add.s32 	%r23, %r19, 2130706432;
	mov.b32 	%f40, %r23;
	fma.rn.f32 	%f41, %f35, 0f391FCB8E, 0f3AAF85ED;
	fma.rn.f32 	%f42, %f41, %f35, 0f3C1D9856;
	fma.rn.f32 	%f43, %f42, %f35, 0f3D6357BB;
	fma.rn.f32 	%f44, %f43, %f35, 0f3E75FDEC;
	fma.rn.f32 	%f45, %f44, %f35, 0f3F317218;
	fma.rn.f32 	%f46, %f45, %f35, 0f3F800000;
	mul.f32 	%f47, %f46, %f40;
	mul.f32 	%f48, %f47, %f39;
	selp.f32 	%f75, %f37, %f48, %p10;
	@%p8 bra 	$L__BB0_10;
	mov.f32 	%f49, 0f40800000;
	add.rn.f32 	%f75, %f49, %f3;
$L__BB0_10:
	add.s64 	%rd10, %rd1, %rd6;
	cvt.rzi.u64.f32 	%rd25, %f75;
	mad.lo.s64 	%rd11, %rd25, %rd35, %rd34;
	ld.global.s8 	%r24, [%rd10+-1];
	add.s32 	%r8, %r34, %r24;
	add.s32 	%r9, %r33, 1;
	setp.eq.s32 	%p11, %r9, 31;
	@%p11 bra 	$L__BB0_19;
	ld.global.u8 	%rs4, [%rd7];
	mov.b64 	%rd36, 0;
	setp.eq.s16 	%p12, %rs4, 65;
	@%p12 bra 	$L__BB0_15;
	setp.ne.s16 	%p13, %rs4, 67;
	@%p13 bra 	$L__BB0_14;
	mov.b64 	%rd36, 1;
	bra.uni 	$L__BB0_15;
$L__BB0_14:
	setp.eq.s16 	%p14, %rs4, 84;
	setp.eq.s16 	%p15, %rs4, 71;
	selp.b64 	%rd28, 3, 0, %p15;
	selp.b64 	%rd36, 2, %rd28, %p14;
$L__BB0_15:
	cvt.rn.f32.u32 	%f51, %r9;
	mov.f32 	%f52, 0f41F80000;
	sub.f32 	%f53, %f52, %f51;
	add.f32 	%f7, %f53, 0fBF800000;
	setp.eq.f32 	%p16, %f7, 0f00000000;
	mov.f32 	%f76, 0f3F800000;
	@%p16 bra 	$L__BB0_18;
	mul.rn.f32 	%f54, %f1, %f7;
	cvt.rni.f32.f32 	%f55, %f54;
	sub.f32 	%f56, %f54, %f55;
	neg.f32 	%f57, %f54;
	fma.rn.f32 	%f58, %f1, %f7, %f57;
	fma.rn.f32 	%f59, %f2, %f7, %f58;
	add.f32 	%f60, %f56, %f59;
	setp.gt.f32 	%p17, %f55, 0f00000000;
	selp.b32 	%r25, 0, -2097152000, %p17;
	abs.f32 	%f61, %f7;
	setp.num.f32 	%p18, %f61, %f61;
	setp.lt.f32 	%p19, %f54, 0f00000000;
	selp.f32 	%f62, 0f00000000, 0f7F800000, %p19;
	abs.f32 	%f63, %f54;
	setp.gt.f32 	%p20, %f63, 0f43180000;
	cvt.rzi.s32.f32 	%r26, %f55;
	shl.b32 	%r27, %r26, 23;
	sub.s32 	%r28, %r27, %r25;
	mov.b32 	%f64, %r28;
	add.s32 	%r29, %r25, 2130706432;
	mov.b32 	%f65, %r29;
	fma.rn.f32 	%f66, %f60, 0f391FCB8E, 0f3AAF85ED;
	fma.rn.f32 	%f67, %f66, %f60, 0f3C1D9856;
	fma.rn.f32 	%f68, %f67, %f60, 0f3D6357BB;
	fma.rn.f32 	%f69, %f68, %f60, 0f3E75FDEC;
	fma.rn.f32 	%f70, %f69, %f60, 0f3F317218;
	fma.rn.f32 	%f71, %f70, %f60, 0f3F800000;
	mul.f32 	%f72, %f71, %f65;
	mul.f32 	%f73, %f72, %f64;
	selp.f32 	%f76, %f62, %f73, %p20;
	@%p18 bra 	$L__BB0_18;
	mov.f32 	%f74, 0f40800000;
	add.rn.f32 	%f76, %f74, %f7;
$L__BB0_18:
	cvt.rzi.u64.f32 	%rd29, %f76;
	mad.lo.s64 	%rd34, %rd29, %rd36, %rd11;
	ld.global.s8 	%r30, [%rd10];
	add.s32 	%r34, %r8, %r30;
	add.s32 	%r32, %r32, 2;
	add.s32 	%r33, %r9, 1;
	bra.uni 	$L__BB0_3;
$L__BB0_19:
	setp.lt.s32 	%p21, %r8, 2511;
	@%p21 bra 	$L__BB0_21;
	atom.global.add.u64 	%rd30, [%rd3], 1;
	shl.b64 	%rd31, %rd30, 32;
	shr.s64 	%rd32, %rd31, 29;
	add.s64 	%rd33, %rd4, %rd32;
	st.global.u64 	[%rd33], %rd11;
$L__BB0_21:
	add.s32 	%r31, %r31, %r3;
	setp.lt.s32 	%p22, %r31, %r14;
	@%p22 bra 	$L__BB0_2;
$L__BB0_22:
	ret;

}
	// .globl	_ZN6thrust24THRUST_300001_SM_1000_NS8cuda_cub4core6detail13_kernel_agentINS1_8__unique9InitAgentIN3cub18CUB_300001_SM_100013ScanTileStateIiLb1EEEPiiEEJSA_mSB_EEEvDpT0_
.visible .entry _ZN6thrust24THRUST_300001_SM_1000_NS8cuda_cub4core6detail13_kernel_agentINS1_8__unique9InitAgentIN3cub18CUB_300001_SM_100013ScanTileStateIiLb1EEEPiiEEJSA_mSB_EEEvDpT0_(
	.param .align 8 .b8 _ZN6thrust24THRUST_300001_SM_1000_NS8cuda_cub4core6detail13_kernel_agentINS1_8__unique9InitAgentIN3cub18CUB_300001_SM_100013ScanTileStateIiLb1EEEPiiEEJSA_mSB_EEEvDpT0__param_0[8],
	.param .u64 _ZN6thrust24THRUST_300001_SM_1000_NS8cuda_cub4core6detail13_kernel_agentINS1_8__unique9InitAgentIN3cub18CUB_300001_SM_100013ScanTileStateIiLb1EEEPiiEEJSA_mSB_EEEvDpT0__param_1,
	.param .u64 .ptr .align 1 _ZN6thrust24THRUST_300001_SM_1000_NS8cuda_cub4core6detail13_kernel_agentINS1_8__unique9InitAgentIN3cub18CUB_300001_SM_100013ScanTileStateIiLb1EEEPiiEEJSA_mSB_EEEvDpT0__param_2
)
.maxntid 128
{
	.reg .pred 	%p<6>;
	.reg .b32 	%r<12>;
	.reg .b64 	%rd<9>;

	ld.param.u64 	%rd3, [_ZN6thrust24THRUST_300001_SM_1000_NS8cuda_cub4core6detail13_kernel_agentINS1_8__unique9InitAgentIN3cub18CUB_300001_SM_100013ScanTileStateIiLb1EEEPiiEEJSA_mSB_EEEvDpT0__param_0];
	ld.param.u32 	%r4, [_ZN6thrust24THRUST_300001_SM_1000_NS8cuda_cub4core6detail13_kernel_agentINS1_8__unique9InitAgentIN3cub18CUB_300001_SM_100013ScanTileStateIiLb1EEEPiiEEJSA_mSB_EEEvDpT0__param_1];
	ld.param.u64 	%rd2, [_ZN6thrust24THRUST_300001_SM_1000_NS8cuda_cub4core6detail13_kernel_agentINS1_8__unique9InitAgentIN3cub18CUB_300001_SM_100013ScanTileStateIiLb1EEEPiiEEJSA_mSB_EEEvDpT0__param_2];
	cvta.to.global.u64 	%rd1, %rd3;
	mov.u32 	%r1, %ctaid.x;
	mov.u32 	%r5, %ntid.x;
	mov.u32 	%r2, %tid.x;
	mad.lo.s32 	%r3, %r1, %r5, %r2;
	setp.ge.s32 	%p1, %r3, %r4;
	@%p1 bra 	$L__BB1_2;
	mul.wide.s32 	%rd4, %r3, 8;
	add.s64 	%rd5, %rd1, %rd4;
	mov.b32 	%r6, 0;
	mov.b32 	%r7, 99;
	st.global.v2.u32 	[%rd5+256], {%r7, %r6};
$L__BB1_2:
	setp.ne.s32 	%p2, %r1, 0;
	setp.gt.u32 	%p3, %r2, 31;
	or.pred  	%p4, %p2, %p3;
	@%p4 bra 	$L__BB1_4;
	mul.wide.u32 	%rd6, %r2, 8;
	add.s64 	%rd7, %rd1, %rd6;
	mov.b32 	%r9, 0;
	st.global.v2.u32 	[%rd7], {%r9, %r9};
$L__BB1_4:
	or.b32  	%r10, %r1, %r2;
	setp.ne.s32 	%p5, %r10, 0;
	@%p5 bra 	$L__BB1_6;
	cvta.to.global.u64 	%rd8, %rd2;
	mov.b32 	%r11, 0;
	st.global.u32 	[%rd8], %r11;
$L__BB1_6:
	ret;

}
	// .globl	_ZN6thrust24THRUST_300001_SM_1000_NS8cuda_cub4core6detail13_kernel_agentINS1_8__unique11UniqueAgentIPyS7_N4cuda3std3__48equal_toIyEEiPiEEJS7_S7_SC_SD_iN3cub18CUB_300001_SM_100013ScanTileStateIiLb1EEEmEEEvDpT0_
.visible .entry _ZN6thrust24THRUST_300001_SM_1000_NS8cuda_cub4core6detail13_kernel_agentINS1_8__unique11UniqueAgentIPyS7_N4cuda3std3__48equal_toIyEEiPiEEJS7_S7_SC_SD_iN3cub18CUB_300001_SM_100013ScanTileStateIiLb1EEEmEEEvDpT0_(
	.param .u64 .ptr .align 1 _ZN6thrust24THRUST_300001_SM_1000_NS8cuda_cub4core6detail13_kernel_agentINS1_8__unique11UniqueAgentIPyS7_N4cuda3std3__48equal_toIyEEiPiEEJS7_S7_SC_SD_iN3cub18CUB_300001_SM_100013ScanTileStateIiLb1EEEmEEEvDpT0__param_0,
	.param .u64 .ptr .align 1 _ZN6thrust24THRUST_300001_SM_1000_NS8cuda_cub4core6detail13_kernel_agentINS1_8__unique11UniqueAgentIPyS7_N4cuda3std3__48equal_toIyEEiPiEEJS7_S7_SC_SD_iN3cub18CUB_300001_SM_100013ScanTileStateIiLb1EEEmEEEvDpT0__param_1,
	.param .align 1 .b8 _ZN6thrust24THRUST_300001_SM_1000_NS8cuda_cub4core6detail13_kernel_agentINS1_8__unique11UniqueAgentIPyS7_N4cuda3std3__48equal_toIyEEiPiEEJS7_S7_SC_SD_iN3cub18CUB_300001_SM_100013ScanTileStateIiLb1EEEmEEEvDpT0__param_2[1],
	.param .u64 .ptr .align 1 _ZN6thrust24THRUST_300001_SM_1000_NS8cuda_cub4core6detail13_kernel_agentINS1_8__unique11UniqueAgentIPyS7_N4cuda3std3__48equal_toIyEEiPiEEJS7_S7_SC_SD_iN3cub18CUB_300001_SM_100013ScanTileStateIiLb1EEEmEEEvDpT0__param_3,
	.param .u32 _ZN6thrust24THRUST_300001_SM_1000_NS8cuda_cub4core6detail13_kernel_agentINS1_8__unique11UniqueAgentIPyS7_N4cuda3std3__48equal_toIyEEiPiEEJS7_S7_SC_SD_iN3cub18CUB_300001_SM_100013ScanTileStateIiLb1EEEmEEEvDpT0__param_4,
	.param .align 8 .b8 _ZN6thrust24THRUST_300001_SM_1000_NS8cuda_cub4core6detail13_kernel_agentINS1_8__unique11UniqueAgentIPyS7_N4cuda3std3__48equal_toIyEEiPiEEJS7_S7_SC_SD_iN3cub18CUB_300001_SM_100013ScanTileStateIiLb1EEEmEEEvDpT0__param_5[8],
	.param .u64 _ZN6thrust24THRUST_300001_SM_1000_NS8cuda_cub4core6detail13_kernel_agentINS1_8__unique11UniqueAgentIPyS7_N4cuda3std3__48equal_toIyEEiPiEEJS7_S7_SC_SD_iN3cub18CUB_300001_SM_100013ScanTileStateIiLb1EEEmEEEvDpT0__param_6
)
.maxntid 64
{
	.reg .pred 	%p<173>;
	.reg .b32 	%r<829>;
	.reg .b64 	%rd<217>;

	ld.param.u64 	%rd77, [_ZN6thrust24THRUST_300001_SM_1000_NS8cuda_cub4core6detail13_kernel_agentINS1_8__unique11UniqueAgentIPyS7_N4cuda3std3__48equal_toIyEEiPiEEJS7_S7_SC_SD_iN3cub18CUB_300001_SM_100013ScanTileStateIiLb1EEEmEEEvDpT0__param_0];
	ld.param.u64 	%rd2, [_ZN6thrust24THRUST_300001_SM_1000_NS8cuda_cub4core6detail13_kernel_agentINS1_8__unique11UniqueAgentIPyS7_N4cuda3std3__48equal_toIyEEiPiEEJS7_S7_SC_SD_iN3cub18CUB_300001_SM_100013ScanTileStateIiLb1EEEmEEEvDpT0__param_5];
	ld.param.u64 	%rd79, [_ZN6thrust24THRUST_300001_SM_1000_NS8cuda_cub4core6detail13_kernel_agentINS1_8__unique11UniqueAgentIPyS7_N4cuda3std3__48equal_toIyEEiPiEEJS7_S7_SC_SD_iN3cub18CUB_300001_SM_100013ScanTileStateIiLb1EEEmEEEvDpT0__param_1];
	ld.param.u32 	%r211, [_ZN6thrust24THRUST_300001_SM_1000_NS8cuda_cub4core6detail13_kernel_agentINS1_8__unique11UniqueAgentIPyS7_N4cuda3std3__48equal_toIyEEiPiEEJS7_S7_SC_SD_iN3cub18CUB_300001_SM_100013ScanTileStateIiLb1EEEmEEEvDpT0__param_6];
	cvta.to.global.u64 	%rd1, %rd79;
	mov.u32 	%r1, %ctaid.x;
	mul.lo.s32 	%r2, %r1, 320;
	add.s32 	%r212, %r211, -1;
	setp.ge.s32 	%p10, %r1, %r212;
	@%p10 bra 	$L__BB2_75;
	setp.ne.s32 	%p102, %r1, 0;
	@%p102 bra 	$L__BB2_26;
	mov.u32 	%r789, %tid.x;
	and.b32  	%r694, %r789, 31;
	and.b32  	%r695, %r789, 992;
	add.s32 	%r696, %r2, %r694;
	mad.lo.s32 	%r697, %r695, 5, %r696;
	mul.wide.u32 	%rd189, %r697, 8;
	add.s64 	%rd180, %rd77, %rd189;
	// begin inline asm
	ld.global.nc.u64 %rd179, [%rd180];
	// end inline asm
	add.s64 	%rd182, %rd180, 256;
	// begin inline asm
	ld.global.nc.u64 %rd181, [%rd182];
	// end inline asm
	add.s64 	%rd184, %rd180, 512;
	// begin inline asm
	ld.global.nc.u64 %rd183, [%rd184];
	// end inline asm
	add.s64 	%rd186, %rd180, 768;
	// begin inline asm
	ld.global.nc.u64 %rd185, [%rd186];
	// end inline asm
	add.s64 	%rd188, %rd180, 1024;
	// begin inline asm
	ld.global.nc.u64 %rd187, [%rd188];
	// end inline asm
	// begin inline asm
	mov.u32 %r692, %laneid;
	// end inline asm
	shr.u32 	%r5, %r789, 5;
	mad.lo.s32 	%r698, %r5, 160, %r692;
	shl.b32 	%r699, %r698, 3;
	mov.u32 	%r700, _ZN6thrust24THRUST_300001_SM_1000_NS8cuda_cub4core6detail5shmemE;
	add.s32 	%r701, %r700, %r699;
	st.shared.u64 	[%r701], %rd179;
	st.shared.u64 	[%r701+256], %rd181;
	st.shared.u64 	[%r701+512], %rd183;
	st.shared.u64 	[%r701+768], %rd185;
	st.shared.u64 	[%r701+1024], %rd187;
	bar.warp.sync 	-1;
	shl.b32 	%r702, %r692, 5;
	add.s32 	%r703, %r701, %r702;
	ld.shared.u64 	%rd3, [%r703];
	ld.shared.u64 	%rd4, [%r703+8];
	ld.shared.u64 	%rd5, [%r703+16];
	ld.shared.u64 	%rd6, [%r703+24];
	ld.shared.u64 	%rd7, [%r703+32];
	bar.sync 	0;
	shl.b32 	%r704, %r789, 3;
	add.s32 	%r786, %r700, %r704;
	add.s32 	%r6, %r786, 560;
	st.shared.u64 	[%r786+560], %rd7;
	bar.sync 	0;
	setp.eq.s32 	%p153, %r789, 0;
	mov.b32 	%r784, 1;
	@%p153 bra 	$L__BB2_4;
	ld.shared.u64 	%rd190, [%r6+-8];
	setp.ne.s64 	%p154, %rd190, %rd3;
	selp.u32 	%r784, 1, 0, %p154;
$L__BB2_4:
	setp.ne.s64 	%p155, %rd3, %rd4;
	selp.u32 	%r736, 1, 0, %p155;
	setp.ne.s64 	%p156, %rd4, %rd5;
	selp.u32 	%r737, 1, 0, %p156;
	setp.ne.s64 	%p157, %rd5, %rd6;
	selp.u32 	%r738, 1, 0, %p157;
	setp.ne.s64 	%p158, %rd6, %rd7;
	selp.u32 	%r739, 1, 0, %p158;
	bar.sync 	0;
	add.s32 	%r9, %r784, %r736;
	add.s32 	%r10, %r9, %r737;
	add.s32 	%r11, %r10, %r738;
	add.s32 	%r710, %r11, %r739;
	mov.b32 	%r708, 1;
	mov.b32 	%r733, 0;
	mov.b32 	%r735, -1;
	// begin inline asm
	{  .reg .s32 r0;  .reg .pred p;  shfl.sync.up.b32 r0|p, %r710, %r708, %r733, %r735;  @p add.s32 r0, r0, %r710;  mov.s32 %r706, r0;}
	// end inline asm
	mov.b32 	%r714, 2;
	// begin inline asm
	{  .reg .s32 r0;  .reg .pred p;  shfl.sync.up.b32 r0|p, %r706, %r714, %r733, %r735;  @p add.s32 r0, r0, %r706;  mov.s32 %r712, r0;}
	// end inline asm
	mov.b32 	%r720, 4;
	// begin inline asm
	{  .reg .s32 r0;  .reg .pred p;  shfl.sync.up.b32 r0|p, %r712, %r720, %r733, %r735;  @p add.s32 r0, r0, %r712;  mov.s32 %r718, r0;}
	// end inline asm
	mov.b32 	%r726, 8;
	// begin inline asm
	{  .reg .s32 r0;  .reg .pred p;  shfl.sync.up.b32 r0|p, %r718, %r726, %r733, %r735;  @p add.s32 r0, r0, %r718;  mov.s32 %r724, r0;}
	// end inline asm
	mov.b32 	%r732, 16;
	// begin inline asm
	{  .reg .s32 r0;  .reg .pred p;  shfl.sync.up.b32 r0|p, %r724, %r732, %r733, %r735;  @p add.s32 r0, r0, %r724;  mov.s32 %r730, r0;}
	// end inline asm
	setp.ne.s32 	%p159, %r692, 31;
	@%p159 bra 	$L__BB2_6;
	shl.b32 	%r740, %r5, 2;
	add.s32 	%r742, %r700, %r740;
	st.shared.u32 	[%r742], %r730;
$L__BB2_6:
	setp.ne.s32 	%p160, %r789, 0;
	bar.sync 	0;
	ld.shared.v2.u32 	{%r743, %r744}, [_ZN6thrust24THRUST_300001_SM_1000_NS8cuda_cub4core6detail5shmemE];
	add.s32 	%r14, %r744, %r743;
	setp.lt.u32 	%p161, %r789, 32;
	selp.b32 	%r745, 0, %r743, %p161;
	setp.eq.s32 	%p162, %r692, 0;
	sub.s32 	%r746, %r730, %r710;
	selp.b32 	%r747, 0, %r746, %p162;
	add.s32 	%r15, %r745, %r747;
	@%p160 bra 	$L__BB2_8;
	add.s64 	%rd191, %rd2, 256;
	mov.b32 	%r748, 101;
	// begin inline asm
	st.relaxed.gpu.v2.u32 [%rd191], {%r748, %r14};
	// end inline asm
$L__BB2_8:
	bar.sync 	0;
	setp.eq.s32 	%p163, %r784, 0;
	@%p163 bra 	$L__BB2_10;
	shl.b32 	%r750, %r15, 3;
	add.s32 	%r752, %r700, %r750;
	st.shared.u64 	[%r752], %rd3;
$L__BB2_10:
	setp.eq.s64 	%p164, %rd3, %rd4;
	@%p164 bra 	$L__BB2_12;
	add.s32 	%r753, %r15, %r784;
	shl.b32 	%r754, %r753, 3;
	add.s32 	%r756, %r700, %r754;
	st.shared.u64 	[%r756], %rd4;
$L__BB2_12:
	setp.eq.s64 	%p165, %rd4, %rd5;
	@%p165 bra 	$L__BB2_14;
	add.s32 	%r757, %r9, %r15;
	shl.b32 	%r758, %r757, 3;
	add.s32 	%r760, %r700, %r758;
	st.shared.u64 	[%r760], %rd5;
$L__BB2_14:
	setp.eq.s64 	%p166, %rd5, %rd6;
	@%p166 bra 	$L__BB2_16;
	add.s32 	%r761, %r10, %r15;
	shl.b32 	%r762, %r761, 3;
	add.s32 	%r764, %r700, %r762;
	st.shared.u64 	[%r764], %rd6;
$L__BB2_16:
	setp.eq.s64 	%p167, %rd6, %rd7;
	@%p167 bra 	$L__BB2_18;
	add.s32 	%r765, %r11, %r15;
	shl.b32 	%r766, %r765, 3;
	add.s32 	%r768, %r700, %r766;
	st.shared.u64 	[%r768], %rd7;
$L__BB2_18:
	bar.sync 	0;
	setp.ge.s32 	%p168, %r789, %r14;
	@%p168 bra 	$L__BB2_25;
	not.b32 	%r769, %r789;
	add.s32 	%r16, %r14, %r769;
	and.b32  	%r770, %r16, 192;
	setp.eq.s32 	%p169, %r770, 192;
	@%p169 bra 	$L__BB2_22;
	shr.u32 	%r771, %r16, 6;
	add.s32 	%r772, %r771, 1;
	and.b32  	%r773, %r772, 3;
	mul.wide.u32 	%rd192, %r789, 8;
	add.s64 	%rd201, %rd1, %rd192;
	neg.s32 	%r785, %r773;
	shl.b32 	%r776, %r772, 6;
	and.b32  	%r777, %r776, 192;
	add.s32 	%r789, %r789, %r777;
$L__BB2_21:
	.pragma "nounroll";
	ld.shared.u64 	%rd193, [%r786];
	st.global.u64 	[%rd201], %rd193;
	add.s64 	%rd201, %rd201, 512;
	add.s32 	%r786, %r786, 512;
	add.s32 	%r785, %r785, 1;
	setp.ne.s32 	%p170, %r785, 0;
	@%p170 bra 	$L__BB2_21;
$L__BB2_22:
	setp.lt.u32 	%p171, %r16, 192;
	@%p171 bra 	$L__BB2_25;
	mul.wide.u32 	%rd194, %r789, 8;
	add.s64 	%rd195, %rd194, %rd1;
	add.s64 	%rd202, %rd195, 1024;
	shl.b32 	%r778, %r789, 3;
	add.s32 	%r780, %r778, %r700;
	add.s32 	%r788, %r780, 1024;
$L__BB2_24:
	ld.shared.u64 	%rd196, [%r788+-1024];
	st.global.u64 	[%rd202+-1024], %rd196;
	ld.shared.u64 	%rd197, [%r788+-512];
	st.global.u64 	[%rd202+-512], %rd197;
	ld.shared.u64 	%rd198, [%r788];
	st.global.u64 	[%rd202], %rd198;
	ld.shared.u64 	%rd199, [%r788+512];
	st.global.u64 	[%rd202+512], %rd199;
	add.s32 	%r789, %r789, 256;
	add.s64 	%rd202, %rd202, 2048;
	add.s32 	%r788, %r788, 2048;
	setp.lt.s32 	%p172, %r789, %r14;
	@%p172 bra 	$L__BB2_24;
$L__BB2_25:
	bar.sync 	0;
	bra.uni 	$L__BB2_169;
$L__BB2_26:
	mov.u32 	%r805, %tid.x;
	and.b32  	%r511, %r805, 31;
	and.b32  	%r512, %r805, 992;
	add.s32 	%r513, %r2, %r511;
	mad.lo.s32 	%r514, %r512, 5, %r513;
	mul.wide.u32 	%rd156, %r514, 8;
	add.s64 	%rd145, %rd77, %rd156;
	// begin inline asm
	ld.global.nc.u64 %rd144, [%rd145];
	// end inline asm
	add.s64 	%rd147, %rd145, 256;
	// begin inline asm
	ld.global.nc.u64 %rd146, [%rd147];
	// end inline asm
	add.s64 	%rd149, %rd145, 512;
	// begin inline asm
	ld.global.nc.u64 %rd148, [%rd149];
	// end inline asm
	add.s64 	%rd151, %rd145, 768;
	// begin inline asm
	ld.global.nc.u64 %rd150, [%rd151];
	// end inline asm
	add.s64 	%rd153, %rd145, 1024;
	// begin inline asm
	ld.global.nc.u64 %rd152, [%rd153];
	// end inline asm
	// begin inline asm
	mov.u32 %r510, %laneid;
	// end inline asm
	shr.u32 	%r32, %r805, 5;
	mad.lo.s32 	%r515, %r32, 160, %r510;
	shl.b32 	%r516, %r515, 3;
	mov.u32 	%r517, _ZN6thrust24THRUST_300001_SM_1000_NS8cuda_cub4core6detail5shmemE;
	add.s32 	%r518, %r517, %r516;
	st.shared.u64 	[%r518], %rd144;
	st.shared.u64 	[%r518+256], %rd146;
	st.shared.u64 	[%r518+512], %rd148;
	st.shared.u64 	[%r518+768], %rd150;
	st.shared.u64 	[%r518+1024], %rd152;
	bar.warp.sync 	-1;
	shl.b32 	%r519, %r510, 5;
	add.s32 	%r520, %r518, %r519;
	ld.shared.u64 	%rd14, [%r520];
	ld.shared.u64 	%rd15, [%r520+8];
	ld.shared.u64 	%rd16, [%r520+16];
	ld.shared.u64 	%rd17, [%r520+24];
	ld.shared.u64 	%rd18, [%r520+32];
	bar.sync 	0;
	mul.wide.s32 	%rd157, %r2, 8;
	add.s64 	%rd158, %rd77, %rd157;
	add.s64 	%rd155, %rd158, -8;
	// begin inline asm
	ld.global.nc.u64 %rd203, [%rd155];
	// end inline asm
	shl.b32 	%r521, %r805, 3;
	add.s32 	%r522, %r517, %r521;
	add.s32 	%r33, %r522, 560;
	st.shared.u64 	[%r522+560], %rd18;
	bar.sync 	0;
	setp.eq.s32 	%p103, %r805, 0;
	@%p103 bra 	$L__BB2_28;
	ld.shared.u64 	%rd203, [%r33+-8];
$L__BB2_28:
	setp.ne.s64 	%p104, %rd203, %rd14;
	selp.u32 	%r34, 1, 0, %p104;
	setp.ne.s64 	%p105, %rd14, %rd15;
	selp.u32 	%r553, 1, 0, %p105;
	setp.ne.s64 	%p106, %rd15, %rd16;
	selp.u32 	%r554, 1, 0, %p106;
	setp.ne.s64 	%p107, %rd16, %rd17;
	selp.u32 	%r555, 1, 0, %p107;
	setp.ne.s64 	%p108, %rd17, %rd18;
	selp.u32 	%r556, 1, 0, %p108;
	bar.sync 	0;
	add.s32 	%r35, %r553, %r34;
	add.s32 	%r36, %r35, %r554;
	add.s32 	%r37, %r36, %r555;
	add.s32 	%r527, %r37, %r556;
	mov.b32 	%r525, 1;
	mov.b32 	%r550, 0;
	mov.b32 	%r552, -1;
	// begin inline asm
	{  .reg .s32 r0;  .reg .pred p;  shfl.sync.up.b32 r0|p, %r527, %r525, %r550, %r552;  @p add.s32 r0, r0, %r527;  mov.s32 %r523, r0;}
	// end inline asm
	mov.b32 	%r531, 2;
	// begin inline asm
	{  .reg .s32 r0;  .reg .pred p;  shfl.sync.up.b32 r0|p, %r523, %r531, %r550, %r552;  @p add.s32 r0, r0, %r523;  mov.s32 %r529, r0;}
	// end inline asm
	mov.b32 	%r537, 4;
	// begin inline asm
	{  .reg .s32 r0;  .reg .pred p;  shfl.sync.up.b32 r0|p, %r529, %r537, %r550, %r552;  @p add.s32 r0, r0, %r529;  mov.s32 %r535, r0;}
	// end inline asm
	mov.b32 	%r543, 8;
	// begin inline asm
	{  .reg .s32 r0;  .reg .pred p;  shfl.sync.up.b32 r0|p, %r535, %r543, %r550, %r552;  @p add.s32 r0, r0, %r535;  mov.s32 %r541, r0;}
	// end inline asm
	mov.b32 	%r549, 16;
	// begin inline asm
	{  .reg .s32 r0;  .reg .pred p;  shfl.sync.up.b32 r0|p, %r541, %r549, %r550, %r552;  @p add.s32 r0, r0, %r541;  mov.s32 %r547, r0;}
	// end inline asm
	setp.ne.s32 	%p109, %r510, 31;
	@%p109 bra 	$L__BB2_30;
	shl.b32 	%r557, %r32, 2;
	add.s32 	%r559, %r517, %r557;
	st.shared.u32 	[%r559], %r547;
$L__BB2_30:
	sub.s32 	%r560, %r547, %r527;
	bar.sync 	0;
	ld.shared.v2.u32 	{%r561, %r562}, [_ZN6thrust24THRUST_300001_SM_1000_NS8cuda_cub4core6detail5shmemE];
	add.s32 	%r40, %r562, %r561;
	setp.gt.u32 	%p110, %r805, 31;
	setp.lt.u32 	%p111, %r805, 32;
	setp.eq.s32 	%p112, %r510, 0;
	selp.b32 	%r563, 0, %r560, %p112;
	add.s32 	%r797, %r561, %r563;
	selp.b32 	%r42, %r560, %r797, %p111;
	@%p110 bra 	$L__BB2_55;
	setp.ne.s32 	%p113, %r805, 0;
	mul.wide.u32 	%rd159, %r1, 8;
	add.s64 	%rd22, %rd2, %rd159;
	@%p113 bra 	$L__BB2_33;
	st.shared.u32 	[_ZN6thrust24THRUST_300001_SM_1000_NS8cuda_cub4core6detail5shmemE+44], %r40;
	add.s64 	%rd160, %rd22, 256;
	mov.b32 	%r564, 100;
	// begin inline asm
	st.relaxed.gpu.v2.u32 [%rd160], {%r564, %r40};
	// end inline asm
$L__BB2_33:
	not.b32 	%r43, %r805;
	mov.u32 	%r44, %nctaid.x;
	setp.gt.u32 	%p114, %r44, 499;
	@%p114 bra 	$L__BB2_35;
	membar.cta;
	bra.uni 	$L__BB2_36;
$L__BB2_35:
	mov.b32 	%r566, 450;
	// begin inline asm
	nanosleep.u32 %r566;
	// end inline asm
$L__BB2_36:
	mul.wide.s32 	%rd162, %r43, 8;
	add.s64 	%rd163, %rd22, %rd162;
	add.s64 	%rd161, %rd163, 256;
	// begin inline asm
	ld.relaxed.gpu.v2.u32 {%r795, %r791}, [%rd161];
	// end inline asm
$L__BB2_37:
	setp.eq.s32 	%p115, %r795, 99;
	mov.b32 	%r569, -1;
	vote.sync.any.pred 	%p116, %p115, %r569;
	not.pred 	%p117, %p116;
	@%p117 bra 	$L__BB2_42;
	@%p114 bra 	$L__BB2_40;
	membar.cta;
	bra.uni 	$L__BB2_41;
$L__BB2_40:
	mov.b32 	%r689, 350;
	// begin inline asm
	nanosleep.u32 %r689;
	// end inline asm
$L__BB2_41:
	// begin inline asm
	ld.relaxed.gpu.v2.u32 {%r795, %r791}, [%rd161];
	// end inline asm
	bra.uni 	$L__BB2_37;
$L__BB2_42:
	setp.eq.s32 	%p118, %r795, 101;
	mov.b32 	%r596, -1;
	vote.sync.ballot.b32 	%r597, %p118, %r596;
	// begin inline asm
	mov.u32 %r571, %lanemask_ge;
	// end inline asm
	and.b32  	%r598, %r597, %r571;
	or.b32  	%r599, %r598, -2147483648;
	add.s32 	%r600, %r599, -1;
	not.b32 	%r601, %r599;
	and.b32  	%r602, %r601, %r600;
	popc.b32 	%r575, %r602;
	mov.b32 	%r574, 1;
	// begin inline asm
	shfl.sync.down.b32 %r572, %r791, %r574, %r575, %r596;
	// end inline asm
	setp.lt.s32 	%p120, %r510, %r575;
	selp.b32 	%r603, %r572, 0, %p120;
	add.s32 	%r578, %r603, %r791;
	mov.b32 	%r579, 2;
	// begin inline asm
	shfl.sync.down.b32 %r577, %r578, %r579, %r575, %r596;
	// end inline asm
	add.s32 	%r54, %r510, 2;
	setp.gt.s32 	%p121, %r54, %r575;
	selp.b32 	%r604, 0, %r577, %p121;
	add.s32 	%r583, %r578, %r604;
	mov.b32 	%r584, 4;
	// begin inline asm
	shfl.sync.down.b32 %r582, %r583, %r584, %r575, %r596;
	// end inline asm
	add.s32 	%r55, %r510, 4;
	setp.gt.s32 	%p122, %r55, %r575;
	selp.b32 	%r605, 0, %r582, %p122;
	add.s32 	%r588, %r583, %r605;
	mov.b32 	%r589, 8;
	// begin inline asm
	shfl.sync.down.b32 %r587, %r588, %r589, %r575, %r596;
	// end inline asm
	add.s32 	%r56, %r510, 8;
	setp.gt.s32 	%p123, %r56, %r575;
	selp.b32 	%r606, 0, %r587, %p123;
	add.s32 	%r593, %r588, %r606;
	mov.b32 	%r594, 16;
	// begin inline asm
	shfl.sync.down.b32 %r592, %r593, %r594, %r575, %r596;
	// end inline asm
	add.s32 	%r57, %r510, 16;
	setp.gt.s32 	%p124, %r57, %r575;
	selp.b32 	%r607, 0, %r592, %p124;
	add.s32 	%r792, %r593, %r607;
	add.s32 	%r794, %r1, %r43;
	add.s64 	%rd24, %rd2, 256;
$L__BB2_43:
	setp.ne.s32 	%p125, %r795, 101;
	mov.b32 	%r608, -1;
	vote.sync.all.pred 	%p126, %p125, %r608;
	not.pred 	%p127, %p126;
	@%p127 bra 	$L__BB2_51;
	mul.wide.s32 	%rd175, %r794, 8;
	add.s64 	%rd176, %rd24, %rd175;
	add.s64 	%rd174, %rd176, -256;
	// begin inline asm
	ld.relaxed.gpu.v2.u32 {%r795, %r796}, [%rd174];
	// end inline asm
$L__BB2_45:
	setp.eq.s32 	%p141, %r795, 99;
	mov.b32 	%r647, -1;
	vote.sync.any.pred 	%p142, %p141, %r647;
	not.pred 	%p143, %p142;
	@%p143 bra 	$L__BB2_50;
	@%p114 bra 	$L__BB2_48;
	membar.cta;
	bra.uni 	$L__BB2_49;
$L__BB2_48:
	mov.b32 	%r686, 350;
	// begin inline asm
	nanosleep.u32 %r686;
	// end inline asm
$L__BB2_49:
	// begin inline asm
	ld.relaxed.gpu.v2.u32 {%r795, %r796}, [%rd174];
	// end inline asm
	bra.uni 	$L__BB2_45;
$L__BB2_50:
	setp.eq.s32 	%p144, %r795, 101;
	mov.b32 	%r673, -1;
	vote.sync.ballot.b32 	%r674, %p144, %r673;
	and.b32  	%r675, %r674, %r571;
	or.b32  	%r676, %r675, -2147483648;
	add.s32 	%r677, %r676, -1;
	not.b32 	%r678, %r676;
	and.b32  	%r679, %r678, %r677;
	popc.b32 	%r652, %r679;
	mov.b32 	%r651, 1;
	// begin inline asm
	shfl.sync.down.b32 %r649, %r796, %r651, %r652, %r673;
	// end inline asm
	setp.lt.s32 	%p146, %r510, %r652;
	selp.b32 	%r680, %r649, 0, %p146;
	add.s32 	%r655, %r680, %r796;
	mov.b32 	%r656, 2;
	// begin inline asm
	shfl.sync.down.b32 %r654, %r655, %r656, %r652, %r673;
	// end inline asm
	setp.gt.s32 	%p147, %r54, %r652;
	selp.b32 	%r681, 0, %r654, %p147;
	add.s32 	%r660, %r655, %r681;
	mov.b32 	%r661, 4;
	// begin inline asm
	shfl.sync.down.b32 %r659, %r660, %r661, %r652, %r673;
	// end inline asm
	setp.gt.s32 	%p148, %r55, %r652;
	selp.b32 	%r682, 0, %r659, %p148;
	add.s32 	%r665, %r660, %r682;
	mov.b32 	%r666, 8;
	// begin inline asm
	shfl.sync.down.b32 %r664, %r665, %r666, %r652, %r673;
	// end inline asm
	setp.gt.s32 	%p149, %r56, %r652;
	selp.b32 	%r683, 0, %r664, %p149;
	add.s32 	%r670, %r665, %r683;
	mov.b32 	%r671, 16;
	// begin inline asm
	shfl.sync.down.b32 %r669, %r670, %r671, %r652, %r673;
	// end inline asm
	setp.gt.s32 	%p150, %r57, %r652;
	selp.b32 	%r684, 0, %r669, %p150;
	add.s32 	%r685, %r684, %r792;
	add.s32 	%r792, %r685, %r670;
	add.s32 	%r794, %r794, -32;
	bra.uni 	$L__BB2_43;
$L__BB2_51:
	setp.ne.s32 	%p128, %r805, 0;
	@%p128 bra 	$L__BB2_53;
	add.s32 	%r611, %r792, %r40;
	add.s64 	%rd164, %rd22, 256;
	mov.b32 	%r610, 101;
	// begin inline asm
	st.relaxed.gpu.v2.u32 [%rd164], {%r610, %r611};
	// end inline asm
	st.shared.u32 	[_ZN6thrust24THRUST_300001_SM_1000_NS8cuda_cub4core6detail5shmemE+36], %r792;
	st.shared.u32 	[_ZN6thrust24THRUST_300001_SM_1000_NS8cuda_cub4core6detail5shmemE+40], %r611;
$L__BB2_53:
	setp.ne.s32 	%p129, %r510, 0;
	mov.u32 	%r797, %r42;
	@%p129 bra 	$L__BB2_55;
	st.shared.u32 	[_ZN6thrust24THRUST_300001_SM_1000_NS8cuda_cub4core6detail5shmemE+12], %r792;
	mov.u32 	%r797, %r792;
$L__BB2_55:
	setp.eq.s32 	%p130, %r805, 0;
	bar.sync 	0;
	@%p130 bra 	$L__BB2_57;
	ld.shared.u32 	%r612, [_ZN6thrust24THRUST_300001_SM_1000_NS8cuda_cub4core6detail5shmemE+12];
	add.s32 	%r797, %r612, %r797;
$L__BB2_57:
	setp.eq.s64 	%p131, %rd203, %rd14;
	add.s32 	%r76, %r797, %r34;
	add.s32 	%r77, %r35, %r797;
	add.s32 	%r78, %r36, %r797;
	add.s32 	%r79, %r37, %r797;
	ld.shared.u32 	%r80, [_ZN6thrust24THRUST_300001_SM_1000_NS8cuda_cub4core6detail5shmemE+44];
	ld.shared.u32 	%r81, [_ZN6thrust24THRUST_300001_SM_1000_NS8cuda_cub4core6detail5shmemE+36];
	bar.sync 	0;
	@%p131 bra 	$L__BB2_59;
	sub.s32 	%r613, %r797, %r81;
	shl.b32 	%r614, %r613, 3;
	mov.u32 	%r615, _ZN6thrust24THRUST_300001_SM_1000_NS8cuda_cub4core6detail5shmemE;
	add.s32 	%r616, %r615, %r614;
	st.shared.u64 	[%r616], %rd14;
$L__BB2_59:
	setp.eq.s64 	%p132, %rd14, %rd15;
	@%p132 bra 	$L__BB2_61;
	sub.s32 	%r617, %r76, %r81;
	shl.b32 	%r618, %r617, 3;
	mov.u32 	%r619, _ZN6thrust24THRUST_300001_SM_1000_NS8cuda_cub4core6detail5shmemE;
	add.s32 	%r620, %r619, %r618;
	st.shared.u64 	[%r620], %rd15;
$L__BB2_61:
	setp.eq.s64 	%p133, %rd15, %rd16;
	@%p133 bra 	$L__BB2_63;
	sub.s32 	%r621, %r77, %r81;
	shl.b32 	%r622, %r621, 3;
	mov.u32 	%r623, _ZN6thrust24THRUST_300001_SM_1000_NS8cuda_cub4core6detail5shmemE;
	add.s32 	%r624, %r623, %r622;
	st.shared.u64 	[%r624], %rd16;
$L__BB2_63:
	setp.eq.s64 	%p134, %rd16, %rd17;
	@%p134 bra 	$L__BB2_65;
	sub.s32 	%r625, %r78, %r81;
	shl.b32 	%r626, %r625, 3;
	mov.u32 	%r627, _ZN6thrust24THRUST_300001_SM_1000_NS8cuda_cub4core6detail5shmemE;
	add.s32 	%r628, %r627, %r626;
	st.shared.u64 	[%r628], %rd17;
$L__BB2_65:
	setp.eq.s64 	%p135, %rd17, %rd18;
	@%p135 bra 	$L__BB2_67;
	sub.s32 	%r629, %r79, %r81;
	shl.b32 	%r630, %r629, 3;
	mov.u32 	%r631, _ZN6thrust24THRUST_300001_SM_1000_NS8cuda_cub4core6detail5shmemE;
	add.s32 	%r632, %r631, %r630;
	st.shared.u64 	[%r632], %rd18;
$L__BB2_67:
	bar.sync 	0;
	setp.ge.s32 	%p136, %r805, %r80;
	@%p136 bra 	$L__BB2_74;
	not.b32 	%r633, %r805;
	add.s32 	%r82, %r80, %r633;
	and.b32  	%r634, %r82, 192;
	setp.eq.s32 	%p137, %r634, 192;
	@%p137 bra 	$L__BB2_71;
	shr.u32 	%r635, %r82, 6;
	add.s32 	%r636, %r635, 1;
	and.b32  	%r637, %r636, 3;
	add.s32 	%r801, %r805, %r81;
	shl.b32 	%r638, %r805, 3;
	mov.u32 	%r639, _ZN6thrust24THRUST_300001_SM_1000_NS8cuda_cub4core6detail5shmemE;
	add.s32 	%r800, %r639, %r638;
	neg.s32 	%r799, %r637;
	shl.b32 	%r640, %r636, 6;
	and.b32  	%r641, %r640, 192;
	add.s32 	%r805, %r805, %r641;
$L__BB2_70:
	.pragma "nounroll";
	mul.wide.s32 	%rd165, %r801, 8;
	add.s64 	%rd166, %rd1, %rd165;
	ld.shared.u64 	%rd167, [%r800];
	st.global.u64 	[%rd166], %rd167;
	add.s32 	%r801, %r801, 64;
	add.s32 	%r800, %r800, 512;
	add.s32 	%r799, %r799, 1;
	setp.ne.s32 	%p138, %r799, 0;
	@%p138 bra 	$L__BB2_70;
$L__BB2_71:
	setp.lt.u32 	%p139, %r82, 192;
	@%p139 bra 	$L__BB2_74;
	add.s64 	%rd26, %rd1, 1024;
	add.s32 	%r804, %r805, %r81;
	shl.b32 	%r642, %r805, 3;
	mov.u32 	%r643, _ZN6thrust24THRUST_300001_SM_1000_NS8cuda_cub4core6detail5shmemE;
	add.s32 	%r644, %r642, %r643;
	add.s32 	%r803, %r644, 1024;
$L__BB2_73:
	mul.wide.s32 	%rd168, %r804, 8;
	add.s64 	%rd169, %rd26, %rd168;
	ld.shared.u64 	%rd170, [%r803+-1024];
	st.global.u64 	[%rd169+-1024], %rd170;
	ld.shared.u64 	%rd171, [%r803+-512];
	st.global.u64 	[%rd169+-512], %rd171;
	ld.shared.u64 	%rd172, [%r803];
	st.global.u64 	[%rd169], %rd172;
	ld.shared.u64 	%rd173, [%r803+512];
	st.global.u64 	[%rd169+512], %rd173;
	add.s32 	%r805, %r805, 256;
	add.s32 	%r804, %r804, 256;
	add.s32 	%r803, %r803, 2048;
	setp.lt.s32 	%p140, %r805, %r80;
	@%p140 bra 	$L__BB2_73;
$L__BB2_74:
	bar.sync 	0;
	bra.uni 	$L__BB2_169;
$L__BB2_75:
	ld.param.u32 	%r781, [_ZN6thrust24THRUST_300001_SM_1000_NS8cuda_cub4core6detail13_kernel_agentINS1_8__unique11UniqueAgentIPyS7_N4cuda3std3__48equal_toIyEEiPiEEJS7_S7_SC_SD_iN3cub18CUB_300001_SM_100013ScanTileStateIiLb1EEEmEEEvDpT0__param_4];
	sub.s32 	%r102, %r781, %r2;
	setp.ne.s32 	%p11, %r1, 0;
	@%p11 bra 	$L__BB2_108;
	mul.wide.u32 	%rd121, %r2, 8;
	add.s64 	%rd120, %rd77, %rd121;
	// begin inline asm
	ld.global.nc.u64 %rd208, [%rd120];
	// end inline asm
	mov.u32 	%r811, %tid.x;
	and.b32  	%r410, %r811, 31;
	and.b32  	%r411, %r811, 992;
	mul.lo.s32 	%r412, %r411, 5;
	or.b32  	%r104, %r412, %r410;
	setp.ge.s32 	%p72, %r104, %r102;
	mov.u64 	%rd204, %rd208;
	@%p72 bra 	$L__BB2_78;
	add.s32 	%r413, %r104, %r2;
	mul.wide.u32 	%rd124, %r413, 8;
	add.s64 	%rd123, %rd77, %rd124;
	// begin inline asm
	ld.global.nc.u64 %rd204, [%rd123];
	// end inline asm
$L__BB2_78:
	add.s32 	%r414, %r104, 32;
	setp.ge.s32 	%p73, %r414, %r102;
	shl.b32 	%r415, %r104, 3;
	cvt.u64.u32 	%rd125, %r415;
	add.s64 	%rd31, %rd120, %rd125;
	mov.u64 	%rd205, %rd208;
	@%p73 bra 	$L__BB2_80;
	add.s64 	%rd127, %rd31, 256;
	// begin inline asm
	ld.global.nc.u64 %rd205, [%rd127];
	// end inline asm
$L__BB2_80:
	add.s32 	%r416, %r104, 64;
	setp.ge.s32 	%p74, %r416, %r102;
	mov.u64 	%rd206, %rd208;
	@%p74 bra 	$L__BB2_82;
	add.s64 	%rd129, %rd31, 512;
	// begin inline asm
	ld.global.nc.u64 %rd206, [%rd129];
	// end inline asm
$L__BB2_82:
	add.s32 	%r417, %r104, 96;
	setp.ge.s32 	%p75, %r417, %r102;
	mov.u64 	%rd207, %rd208;
	@%p75 bra 	$L__BB2_84;
	add.s64 	%rd131, %rd31, 768;
	// begin inline asm
	ld.global.nc.u64 %rd207, [%rd131];
	// end inline asm
$L__BB2_84:
	add.s32 	%r418, %r104, 128;
	setp.ge.s32 	%p76, %r418, %r102;
	@%p76 bra 	$L__BB2_86;
	add.s64 	%rd133, %rd31, 1024;
	// begin inline asm
	ld.global.nc.u64 %rd208, [%rd133];
	// end inline asm
$L__BB2_86:
	// begin inline asm
	mov.u32 %r419, %laneid;
	// end inline asm
	shr.u32 	%r106, %r811, 5;
	mad.lo.s32 	%r421, %r106, 160, %r419;
	shl.b32 	%r422, %r421, 3;
	mov.u32 	%r423, _ZN6thrust24THRUST_300001_SM_1000_NS8cuda_cub4core6detail5shmemE;
	add.s32 	%r424, %r423, %r422;
	st.shared.u64 	[%r424], %rd204;
	st.shared.u64 	[%r424+256], %rd205;
	st.shared.u64 	[%r424+512], %rd206;
	st.shared.u64 	[%r424+768], %rd207;
	st.shared.u64 	[%r424+1024], %rd208;
	bar.warp.sync 	-1;
	shl.b32 	%r425, %r419, 5;
	add.s32 	%r426, %r424, %r425;
	ld.shared.u64 	%rd40, [%r426];
	ld.shared.u64 	%rd41, [%r426+8];
	ld.shared.u64 	%rd42, [%r426+16];
	ld.shared.u64 	%rd43, [%r426+24];
	ld.shared.u64 	%rd44, [%r426+32];
	bar.sync 	0;
	shl.b32 	%r427, %r811, 3;
	add.s32 	%r808, %r423, %r427;
	add.s32 	%r107, %r808, 560;
	st.shared.u64 	[%r808+560], %rd44;
	bar.sync 	0;
	setp.eq.s32 	%p77, %r811, 0;
	mov.b32 	%r806, 1;
	@%p77 bra 	$L__BB2_88;
	ld.shared.u64 	%rd134, [%r107+-8];
	setp.ne.s64 	%p78, %rd134, %rd40;
	selp.u32 	%r806, 1, 0, %p78;
$L__BB2_88:
	setp.ne.s64 	%p79, %rd40, %rd41;
	setp.ne.s64 	%p80, %rd41, %rd42;
	setp.ne.s64 	%p81, %rd42, %rd43;
	setp.ne.s64 	%p82, %rd43, %rd44;
	mul.lo.s32 	%r459, %r811, 5;
	setp.lt.s32 	%p83, %r459, %r102;
	selp.b32 	%r110, %r806, 1, %p83;
	add.s32 	%r460, %r459, 1;
	setp.ge.s32 	%p84, %r460, %r102;
	or.pred  	%p1, %p84, %p79;
	selp.u32 	%r461, 1, 0, %p1;
	add.s32 	%r462, %r459, 2;
	setp.ge.s32 	%p85, %r462, %r102;
	or.pred  	%p2, %p85, %p80;
	selp.u32 	%r463, 1, 0, %p2;
	add.s32 	%r464, %r459, 3;
	setp.ge.s32 	%p86, %r464, %r102;
	or.pred  	%p3, %p86, %p81;
	selp.u32 	%r465, 1, 0, %p3;
	add.s32 	%r466, %r459, 4;
	setp.ge.s32 	%p87, %r466, %r102;
	or.pred  	%p4, %p87, %p82;
	selp.u32 	%r467, 1, 0, %p4;
	bar.sync 	0;
	add.s32 	%r111, %r110, %r461;
	add.s32 	%r112, %r111, %r463;
	add.s32 	%r113, %r112, %r465;
	add.s32 	%r433, %r113, %r467;
	mov.b32 	%r431, 1;
	mov.b32 	%r456, 0;
	mov.b32 	%r458, -1;
	// begin inline asm
	{  .reg .s32 r0;  .reg .pred p;  shfl.sync.up.b32 r0|p, %r433, %r431, %r456, %r458;  @p add.s32 r0, r0, %r433;  mov.s32 %r429, r0;}
	// end inline asm
	mov.b32 	%r437, 2;
	// begin inline asm
	{  .reg .s32 r0;  .reg .pred p;  shfl.sync.up.b32 r0|p, %r429, %r437, %r456, %r458;  @p add.s32 r0, r0, %r429;  mov.s32 %r435, r0;}
	// end inline asm
	mov.b32 	%r443, 4;
	// begin inline asm
	{  .reg .s32 r0;  .reg .pred p;  shfl.sync.up.b32 r0|p, %r435, %r443, %r456, %r458;  @p add.s32 r0, r0, %r435;  mov.s32 %r441, r0;}
	// end inline asm
	mov.b32 	%r449, 8;
	// begin inline asm
	{  .reg .s32 r0;  .reg .pred p;  shfl.sync.up.b32 r0|p, %r441, %r449, %r456, %r458;  @p add.s32 r0, r0, %r441;  mov.s32 %r447, r0;}
	// end inline asm
	mov.b32 	%r455, 16;
	// begin inline asm
	{  .reg .s32 r0;  .reg .pred p;  shfl.sync.up.b32 r0|p, %r447, %r455, %r456, %r458;  @p add.s32 r0, r0, %r447;  mov.s32 %r453, r0;}
	// end inline asm
	setp.ne.s32 	%p88, %r419, 31;
	@%p88 bra 	$L__BB2_90;
	shl.b32 	%r468, %r106, 2;
	add.s32 	%r470, %r423, %r468;
	st.shared.u32 	[%r470], %r453;
$L__BB2_90:
	bar.sync 	0;
	ld.shared.v2.u32 	{%r116, %r117}, [_ZN6thrust24THRUST_300001_SM_1000_NS8cuda_cub4core6detail5shmemE];
	setp.lt.u32 	%p89, %r811, 32;
	selp.b32 	%r471, 0, %r116, %p89;
	setp.eq.s32 	%p90, %r419, 0;
	sub.s32 	%r472, %r453, %r433;
	selp.b32 	%r473, 0, %r472, %p90;
	add.s32 	%r118, %r471, %r473;
	add.s32 	%r474, %r102, %r116;
	add.s32 	%r475, %r474, %r117;
	add.s32 	%r828, %r475, -320;
	bar.sync 	0;
	setp.eq.s32 	%p91, %r110, 0;
	@%p91 bra 	$L__BB2_92;
	shl.b32 	%r476, %r118, 3;
	add.s32 	%r478, %r423, %r476;
	st.shared.u64 	[%r478], %rd40;
$L__BB2_92:
	not.pred 	%p92, %p1;
	@%p92 bra 	$L__BB2_94;
	add.s32 	%r479, %r118, %r110;
	shl.b32 	%r480, %r479, 3;
	add.s32 	%r482, %r423, %r480;
	st.shared.u64 	[%r482], %rd41;
$L__BB2_94:
	not.pred 	%p93, %p2;
	@%p93 bra 	$L__BB2_96;
	add.s32 	%r483, %r111, %r118;
	shl.b32 	%r484, %r483, 3;
	add.s32 	%r486, %r423, %r484;
	st.shared.u64 	[%r486], %rd42;
$L__BB2_96:
	not.pred 	%p94, %p3;
	@%p94 bra 	$L__BB2_98;
	add.s32 	%r487, %r112, %r118;
	shl.b32 	%r488, %r487, 3;
	add.s32 	%r490, %r423, %r488;
	st.shared.u64 	[%r490], %rd43;
$L__BB2_98:
	not.pred 	%p95, %p4;
	@%p95 bra 	$L__BB2_100;
	add.s32 	%r491, %r113, %r118;
	shl.b32 	%r492, %r491, 3;
	add.s32 	%r494, %r423, %r492;
	st.shared.u64 	[%r494], %rd44;
$L__BB2_100:
	bar.sync 	0;
	setp.ge.s32 	%p96, %r811, %r828;
	@%p96 bra 	$L__BB2_107;
	ld.param.u32 	%r783, [_ZN6thrust24THRUST_300001_SM_1000_NS8cuda_cub4core6detail13_kernel_agentINS1_8__unique11UniqueAgentIPyS7_N4cuda3std3__48equal_toIyEEiPiEEJS7_S7_SC_SD_iN3cub18CUB_300001_SM_100013ScanTileStateIiLb1EEEmEEEvDpT0__param_4];
	add.s32 	%r495, %r117, %r116;
	add.s32 	%r496, %r495, %r783;
	sub.s32 	%r497, %r496, %r811;
	add.s32 	%r120, %r497, -321;
	and.b32  	%r498, %r120, 192;
	setp.eq.s32 	%p97, %r498, 192;
	@%p97 bra 	$L__BB2_104;
	shr.u32 	%r499, %r120, 6;
	add.s32 	%r500, %r499, 1;
	and.b32  	%r501, %r500, 3;
	mul.wide.u32 	%rd135, %r811, 8;
	add.s64 	%rd209, %rd1, %rd135;
	neg.s32 	%r807, %r501;
	shl.b32 	%r504, %r500, 6;
	and.b32  	%r505, %r504, 192;
	add.s32 	%r811, %r811, %r505;
$L__BB2_103:
	.pragma "nounroll";
	ld.shared.u64 	%rd136, [%r808];
	st.global.u64 	[%rd209], %rd136;
	add.s64 	%rd209, %rd209, 512;
	add.s32 	%r808, %r808, 512;
	add.s32 	%r807, %r807, 1;
	setp.ne.s32 	%p98, %r807, 0;
	@%p98 bra 	$L__BB2_103;
$L__BB2_104:
	setp.lt.u32 	%p99, %r120, 192;
	@%p99 bra 	$L__BB2_107;
	mul.wide.u32 	%rd137, %r811, 8;
	add.s64 	%rd138, %rd137, %rd1;
	add.s64 	%rd210, %rd138, 1024;
	shl.b32 	%r506, %r811, 3;
	add.s32 	%r508, %r506, %r423;
	add.s32 	%r810, %r508, 1024;
$L__BB2_106:
	ld.shared.u64 	%rd139, [%r810+-1024];
	st.global.u64 	[%rd210+-1024], %rd139;
	ld.shared.u64 	%rd140, [%r810+-512];
	st.global.u64 	[%rd210+-512], %rd140;
	ld.shared.u64 	%rd141, [%r810];
	st.global.u64 	[%rd210], %rd141;
	ld.shared.u64 	%rd142, [%r810+512];
	st.global.u64 	[%rd210+512], %rd142;
	add.s32 	%r811, %r811, 256;
	add.s64 	%rd210, %rd210, 2048;
	add.s32 	%r810, %r810, 2048;
	setp.lt.s32 	%p100, %r811, %r828;
	@%p100 bra 	$L__BB2_106;
$L__BB2_107:
	bar.sync 	0;
	bra.uni 	$L__BB2_167;
$L__BB2_108:
	mul.wide.u32 	%rd82, %r2, 8;
	add.s64 	%rd81, %rd77, %rd82;
	// begin inline asm
	ld.global.nc.u64 %rd215, [%rd81];
	// end inline asm
	mov.u32 	%r827, %tid.x;
	and.b32  	%r213, %r827, 31;
	and.b32  	%r214, %r827, 992;
	mul.lo.s32 	%r215, %r214, 5;
	or.b32  	%r135, %r215, %r213;
	setp.ge.s32 	%p12, %r135, %r102;
	mov.u64 	%rd211, %rd215;
	@%p12 bra 	$L__BB2_110;
	add.s32 	%r216, %r135, %r2;
	mul.wide.u32 	%rd85, %r216, 8;
	add.s64 	%rd84, %rd77, %rd85;
	// begin inline asm
	ld.global.nc.u64 %rd211, [%rd84];
	// end inline asm
$L__BB2_110:
	add.s32 	%r217, %r135, 32;
	setp.ge.s32 	%p13, %r217, %r102;
	shl.b32 	%r218, %r135, 3;
	cvt.u64.u32 	%rd86, %r218;
	add.s64 	%rd55, %rd81, %rd86;
	mov.u64 	%rd212, %rd215;
	@%p13 bra 	$L__BB2_112;
	add.s64 	%rd88, %rd55, 256;
	// begin inline asm
	ld.global.nc.u64 %rd212, [%rd88];
	// end inline asm
$L__BB2_112:
	add.s32 	%r219, %r135, 64;
	setp.ge.s32 	%p14, %r219, %r102;
	mov.u64 	%rd213, %rd215;
	@%p14 bra 	$L__BB2_114;
	add.s64 	%rd90, %rd55, 512;
	// begin inline asm
	ld.global.nc.u64 %rd213, [%rd90];
	// end inline asm
$L__BB2_114:
	add.s32 	%r220, %r135, 96;
	setp.ge.s32 	%p15, %r220, %r102;
	mov.u64 	%rd214, %rd215;
	@%p15 bra 	$L__BB2_116;
	add.s64 	%rd92, %rd55, 768;
	// begin inline asm
	ld.global.nc.u64 %rd214, [%rd92];
	// end inline asm
$L__BB2_116:
	add.s32 	%r221, %r135, 128;
	setp.ge.s32 	%p16, %r221, %r102;
	@%p16 bra 	$L__BB2_118;
	add.s64 	%rd94, %rd55, 1024;
	// begin inline asm
	ld.global.nc.u64 %rd215, [%rd94];
	// end inline asm
$L__BB2_118:
	// begin inline asm
	mov.u32 %r222, %laneid;
	// end inline asm
	shr.u32 	%r137, %r827, 5;
	mad.lo.s32 	%r223, %r137, 160, %r222;
	shl.b32 	%r224, %r223, 3;
	mov.u32 	%r225, _ZN6thrust24THRUST_300001_SM_1000_NS8cuda_cub4core6detail5shmemE;
	add.s32 	%r226, %r225, %r224;
	st.shared.u64 	[%r226], %rd211;
	st.shared.u64 	[%r226+256], %rd212;
	st.shared.u64 	[%r226+512], %rd213;
	st.shared.u64 	[%r226+768], %rd214;
	st.shared.u64 	[%r226+1024], %rd215;
	bar.warp.sync 	-1;
	shl.b32 	%r227, %r222, 5;
	add.s32 	%r228, %r226, %r227;
	ld.shared.u64 	%rd64, [%r228];
	ld.shared.u64 	%rd65, [%r228+8];
	ld.shared.u64 	%rd66, [%r228+16];
	ld.shared.u64 	%rd67, [%r228+24];
	ld.shared.u64 	%rd68, [%r228+32];
	bar.sync 	0;
	mul.wide.s32 	%rd97, %r2, 8;
	add.s64 	%rd98, %rd77, %rd97;
	add.s64 	%rd96, %rd98, -8;
	// begin inline asm
	ld.global.nc.u64 %rd216, [%rd96];
	// end inline asm
	shl.b32 	%r229, %r827, 3;
	add.s32 	%r230, %r225, %r229;
	add.s32 	%r138, %r230, 560;
	st.shared.u64 	[%r230+560], %rd68;
	bar.sync 	0;
	setp.eq.s32 	%p17, %r827, 0;
	@%p17 bra 	$L__BB2_120;
	ld.shared.u64 	%rd216, [%r138+-8];
$L__BB2_120:
	setp.ne.s64 	%p18, %rd216, %rd64;
	setp.ne.s64 	%p19, %rd64, %rd65;
	setp.ne.s64 	%p20, %rd65, %rd66;
	setp.ne.s64 	%p21, %rd66, %rd67;
	setp.ne.s64 	%p22, %rd67, %rd68;
	mul.lo.s32 	%r261, %r827, 5;
	setp.ge.s32 	%p23, %r261, %r102;
	or.pred  	%p5, %p23, %p18;
	selp.u32 	%r139, 1, 0, %p5;
	add.s32 	%r262, %r261, 1;
	setp.ge.s32 	%p24, %r262, %r102;
	or.pred  	%p6, %p24, %p19;
	selp.u32 	%r263, 1, 0, %p6;
	add.s32 	%r264, %r261, 2;
	setp.ge.s32 	%p25, %r264, %r102;
	or.pred  	%p7, %p25, %p20;
	selp.u32 	%r265, 1, 0, %p7;
	add.s32 	%r266, %r261, 3;
	setp.ge.s32 	%p26, %r266, %r102;
	or.pred  	%p8, %p26, %p21;
	selp.u32 	%r267, 1, 0, %p8;
	add.s32 	%r268, %r261, 4;
	setp.ge.s32 	%p27, %r268, %r102;
	or.pred  	%p9, %p27, %p22;
	selp.u32 	%r269, 1, 0, %p9;
	bar.sync 	0;
	add.s32 	%r140, %r263, %r139;
	add.s32 	%r141, %r140, %r265;
	add.s32 	%r142, %r141, %r267;
	add.s32 	%r235, %r142, %r269;
	mov.b32 	%r233, 1;
	mov.b32 	%r258, 0;
	mov.b32 	%r260, -1;
	// begin inline asm
	{  .reg .s32 r0;  .reg .pred p;  shfl.sync.up.b32 r0|p, %r235, %r233, %r258, %r260;  @p add.s32 r0, r0, %r235;  mov.s32 %r231, r0;}
	// end inline asm
	mov.b32 	%r239, 2;
	// begin inline asm
	{  .reg .s32 r0;  .reg .pred p;  shfl.sync.up.b32 r0|p, %r231, %r239, %r258, %r260;  @p add.s32 r0, r0, %r231;  mov.s32 %r237, r0;}
	// end inline asm
	mov.b32 	%r245, 4;
	// begin inline asm
	{  .reg .s32 r0;  .reg .pred p;  shfl.sync.up.b32 r0|p, %r237, %r245, %r258, %r260;  @p add.s32 r0, r0, %r237;  mov.s32 %r243, r0;}
	// end inline asm
	mov.b32 	%r251, 8;
	// begin inline asm
	{  .reg .s32 r0;  .reg .pred p;  shfl.sync.up.b32 r0|p, %r243, %r251, %r258, %r260;  @p add.s32 r0, r0, %r243;  mov.s32 %r249, r0;}
	// end inline asm
	mov.b32 	%r257, 16;
	// begin inline asm
	{  .reg .s32 r0;  .reg .pred p;  shfl.sync.up.b32 r0|p, %r249, %r257, %r258, %r260;  @p add.s32 r0, r0, %r249;  mov.s32 %r255, r0;}
	// end inline asm
	setp.ne.s32 	%p28, %r222, 31;
	@%p28 bra 	$L__BB2_122;
	shl.b32 	%r270, %r137, 2;
	add.s32 	%r272, %r225, %r270;
	st.shared.u32 	[%r272], %r255;
$L__BB2_122:
	sub.s32 	%r273, %r255, %r235;
	bar.sync 	0;
	ld.shared.v2.u32 	{%r274, %r275}, [_ZN6thrust24THRUST_300001_SM_1000_NS8cuda_cub4core6detail5shmemE];
	add.s32 	%r145, %r275, %r274;
	setp.gt.u32 	%p29, %r827, 31;
	setp.lt.u32 	%p30, %r827, 32;
	setp.eq.s32 	%p31, %r222, 0;
	selp.b32 	%r276, 0, %r273, %p31;
	add.s32 	%r819, %r274, %r276;
	selp.b32 	%r147, %r273, %r819, %p30;
	@%p29 bra 	$L__BB2_147;
	setp.ne.s32 	%p32, %r827, 0;
	mul.wide.u32 	%rd99, %r1, 8;
	add.s64 	%rd72, %rd2, %rd99;
	@%p32 bra 	$L__BB2_125;
	st.shared.u32 	[_ZN6thrust24THRUST_300001_SM_1000_NS8cuda_cub4core6detail5shmemE+44], %r145;
	add.s64 	%rd100, %rd72, 256;
	mov.b32 	%r277, 100;
	// begin inline asm
	st.relaxed.gpu.v2.u32 [%rd100], {%r277, %r145};
	// end inline asm
$L__BB2_125:
	not.b32 	%r148, %r827;
	mov.u32 	%r149, %nctaid.x;
	setp.gt.u32 	%p33, %r149, 499;
	@%p33 bra 	$L__BB2_127;
	membar.cta;
	bra.uni 	$L__BB2_128;
$L__BB2_127:
	mov.b32 	%r279, 450;
	// begin inline asm
	nanosleep.u32 %r279;
	// end inline asm
$L__BB2_128:
	mul.wide.s32 	%rd102, %r148, 8;
	add.s64 	%rd103, %rd72, %rd102;
	add.s64 	%rd101, %rd103, 256;
	// begin inline asm
	ld.relaxed.gpu.v2.u32 {%r817, %r813}, [%rd101];
	// end inline asm
$L__BB2_129:
	setp.eq.s32 	%p34, %r817, 99;
	mov.b32 	%r282, -1;
	vote.sync.any.pred 	%p35, %p34, %r282;
	not.pred 	%p36, %p35;
	@%p36 bra 	$L__BB2_134;
	setp.gt.u32 	%p71, %r149, 499;
	@%p71 bra 	$L__BB2_132;
	membar.cta;
	bra.uni 	$L__BB2_133;
$L__BB2_132:
	mov.b32 	%r407, 350;
	// begin inline asm
	nanosleep.u32 %r407;
	// end inline asm
$L__BB2_133:
	// begin inline asm
	ld.relaxed.gpu.v2.u32 {%r817, %r813}, [%rd101];
	// end inline asm
	bra.uni 	$L__BB2_129;
$L__BB2_134:
	setp.eq.s32 	%p37, %r817, 101;
	mov.b32 	%r309, -1;
	vote.sync.ballot.b32 	%r310, %p37, %r309;
	// begin inline asm
	mov.u32 %r284, %lanemask_ge;
	// end inline asm
	and.b32  	%r311, %r310, %r284;
	or.b32  	%r312, %r311, -2147483648;
	add.s32 	%r313, %r312, -1;
	not.b32 	%r314, %r312;
	and.b32  	%r315, %r314, %r313;
	popc.b32 	%r288, %r315;
	mov.b32 	%r287, 1;
	// begin inline asm
	shfl.sync.down.b32 %r285, %r813, %r287, %r288, %r309;
	// end inline asm
	setp.lt.s32 	%p39, %r222, %r288;
	selp.b32 	%r316, %r285, 0, %p39;
	add.s32 	%r291, %r316, %r813;
	mov.b32 	%r292, 2;
	// begin inline asm
	shfl.sync.down.b32 %r290, %r291, %r292, %r288, %r309;
	// end inline asm
	add.s32 	%r159, %r222, 2;
	setp.gt.s32 	%p40, %r159, %r288;
	selp.b32 	%r317, 0, %r290, %p40;
	add.s32 	%r296, %r291, %r317;
	mov.b32 	%r297, 4;
	// begin inline asm
	shfl.sync.down.b32 %r295, %r296, %r297, %r288, %r309;
	// end inline asm
	add.s32 	%r160, %r222, 4;
	setp.gt.s32 	%p41, %r160, %r288;
	selp.b32 	%r318, 0, %r295, %p41;
	add.s32 	%r301, %r296, %r318;
	mov.b32 	%r302, 8;
	// begin inline asm
	shfl.sync.down.b32 %r300, %r301, %r302, %r288, %r309;
	// end inline asm
	add.s32 	%r161, %r222, 8;
	setp.gt.s32 	%p42, %r161, %r288;
	selp.b32 	%r319, 0, %r300, %p42;
	add.s32 	%r306, %r301, %r319;
	mov.b32 	%r307, 16;
	// begin inline asm
	shfl.sync.down.b32 %r305, %r306, %r307, %r288, %r309;
	// end inline asm
	add.s32 	%r162, %r222, 16;
	setp.gt.s32 	%p43, %r162, %r288;
	selp.b32 	%r320, 0, %r305, %p43;
	add.s32 	%r814, %r306, %r320;
	not.b32 	%r321, %r827;
	add.s32 	%r816, %r1, %r321;
	add.s64 	%rd74, %rd2, 256;
$L__BB2_135:
	setp.ne.s32 	%p44, %r817, 101;
	mov.b32 	%r322, -1;
	vote.sync.all.pred 	%p45, %p44, %r322;
	not.pred 	%p46, %p45;
	@%p46 bra 	$L__BB2_143;
	mul.wide.s32 	%rd115, %r816, 8;
	add.s64 	%rd116, %rd74, %rd115;
	add.s64 	%rd114, %rd116, -256;
	// begin inline asm
	ld.relaxed.gpu.v2.u32 {%r817, %r818}, [%rd114];
	// end inline asm
$L__BB2_137:
	setp.eq.s32 	%p60, %r817, 99;
	mov.b32 	%r365, -1;
	vote.sync.any.pred 	%p61, %p60, %r365;
	not.pred 	%p62, %p61;
	@%p62 bra 	$L__BB2_142;
	setp.gt.u32 	%p70, %r149, 499;
	@%p70 bra 	$L__BB2_140;
	membar.cta;
	bra.uni 	$L__BB2_141;
$L__BB2_140:
	mov.b32 	%r404, 350;
	// begin inline asm
	nanosleep.u32 %r404;
	// end inline asm
$L__BB2_141:
	// begin inline asm
	ld.relaxed.gpu.v2.u32 {%r817, %r818}, [%rd114];
	// end inline asm
	bra.uni 	$L__BB2_137;
$L__BB2_142:
	setp.eq.s32 	%p63, %r817, 101;
	mov.b32 	%r391, -1;
	vote.sync.ballot.b32 	%r392, %p63, %r391;
	and.b32  	%r393, %r392, %r284;
	or.b32  	%r394, %r393, -2147483648;
	add.s32 	%r395, %r394, -1;
	not.b32 	%r396, %r394;
	and.b32  	%r397, %r396, %r395;
	popc.b32 	%r370, %r397;
	mov.b32 	%r369, 1;
	// begin inline asm
	shfl.sync.down.b32 %r367, %r818, %r369, %r370, %r391;
	// end inline asm
	setp.lt.s32 	%p65, %r222, %r370;
	selp.b32 	%r398, %r367, 0, %p65;
	add.s32 	%r373, %r398, %r818;
	mov.b32 	%r374, 2;
	// begin inline asm
	shfl.sync.down.b32 %r372, %r373, %r374, %r370, %r391;
	// end inline asm
	setp.gt.s32 	%p66, %r159, %r370;
	selp.b32 	%r399, 0, %r372, %p66;
	add.s32 	%r378, %r373, %r399;
	mov.b32 	%r379, 4;
	// begin inline asm
	shfl.sync.down.b32 %r377, %r378, %r379, %r370, %r391;
	// end inline asm
	setp.gt.s32 	%p67, %r160, %r370;
	selp.b32 	%r400, 0, %r377, %p67;
	add.s32 	%r383, %r378, %r400;
	mov.b32 	%r384, 8;
	// begin inline asm
	shfl.sync.down.b32 %r382, %r383, %r384, %r370, %r391;
	// end inline asm
	setp.gt.s32 	%p68, %r161, %r370;
	selp.b32 	%r401, 0, %r382, %p68;
	add.s32 	%r388, %r383, %r401;
	mov.b32 	%r389, 16;
	// begin inline asm
	shfl.sync.down.b32 %r387, %r388, %r389, %r370, %r391;
	// end inline asm
	setp.gt.s32 	%p69, %r162, %r370;
	selp.b32 	%r402, 0, %r387, %p69;
	add.s32 	%r403, %r402, %r814;
	add.s32 	%r814, %r403, %r388;
	add.s32 	%r816, %r816, -32;
	bra.uni 	$L__BB2_135;
$L__BB2_143:
	setp.ne.s32 	%p47, %r827, 0;
	@%p47 bra 	$L__BB2_145;
	add.s32 	%r325, %r814, %r145;
	add.s64 	%rd104, %rd72, 256;
	mov.b32 	%r324, 101;
	// begin inline asm
	st.relaxed.gpu.v2.u32 [%rd104], {%r324, %r325};
	// end inline asm
	st.shared.u32 	[_ZN6thrust24THRUST_300001_SM_1000_NS8cuda_cub4core6detail5shmemE+36], %r814;
	st.shared.u32 	[_ZN6thrust24THRUST_300001_SM_1000_NS8cuda_cub4core6detail5shmemE+40], %r325;
$L__BB2_145:
	setp.ne.s32 	%p48, %r222, 0;
	mov.u32 	%r819, %r147;
	@%p48 bra 	$L__BB2_147;
	st.shared.u32 	[_ZN6thrust24THRUST_300001_SM_1000_NS8cuda_cub4core6detail5shmemE+12], %r814;
	mov.u32 	%r819, %r814;
$L__BB2_147:
	setp.eq.s32 	%p49, %r827, 0;
	bar.sync 	0;
	@%p49 bra 	$L__BB2_149;
	ld.shared.u32 	%r326, [_ZN6thrust24THRUST_300001_SM_1000_NS8cuda_cub4core6detail5shmemE+12];
	add.s32 	%r819, %r326, %r819;
$L__BB2_149:
	add.s32 	%r181, %r819, %r139;
	add.s32 	%r182, %r140, %r819;
	add.s32 	%r183, %r141, %r819;
	add.s32 	%r184, %r142, %r819;
	ld.shared.v2.u32 	{%r327, %r185}, [_ZN6thrust24THRUST_300001_SM_1000_NS8cuda_cub4core6detail5shmemE+40];
	ld.shared.u32 	%r186, [_ZN6thrust24THRUST_300001_SM_1000_NS8cuda_cub4core6detail5shmemE+36];
	sub.s32 	%r328, 320, %r102;
	sub.s32 	%r187, %r185, %r328;
	sub.s32 	%r828, %r327, %r328;
	bar.sync 	0;
	not.pred 	%p50, %p5;
	@%p50 bra 	$L__BB2_151;
	sub.s32 	%r329, %r819, %r186;
	shl.b32 	%r330, %r329, 3;
	mov.u32 	%r331, _ZN6thrust24THRUST_300001_SM_1000_NS8cuda_cub4core6detail5shmemE;
	add.s32 	%r332, %r331, %r330;
	st.shared.u64 	[%r332], %rd64;
$L__BB2_151:
	not.pred 	%p51, %p6;
	@%p51 bra 	$L__BB2_153;
	sub.s32 	%r333, %r181, %r186;
	shl.b32 	%r334, %r333, 3;
	mov.u32 	%r335, _ZN6thrust24THRUST_300001_SM_1000_NS8cuda_cub4core6detail5shmemE;
	add.s32 	%r336, %r335, %r334;
	st.shared.u64 	[%r336], %rd65;
$L__BB2_153:
	not.pred 	%p52, %p7;
	@%p52 bra 	$L__BB2_155;
	sub.s32 	%r337, %r182, %r186;
	shl.b32 	%r338, %r337, 3;
	mov.u32 	%r339, _ZN6thrust24THRUST_300001_SM_1000_NS8cuda_cub4core6detail5shmemE;
	add.s32 	%r340, %r339, %r338;
	st.shared.u64 	[%r340], %rd66;
$L__BB2_155:
	not.pred 	%p53, %p8;
	@%p53 bra 	$L__BB2_157;
	sub.s32 	%r341, %r183, %r186;
	shl.b32 	%r342, %r341, 3;
	mov.u32 	%r343, _ZN6thrust24THRUST_300001_SM_1000_NS8cuda_cub4core6detail5shmemE;
	add.s32 	%r344, %r343, %r342;
	st.shared.u64 	[%r344], %rd67;
$L__BB2_157:
	not.pred 	%p54, %p9;
	@%p54 bra 	$L__BB2_159;
	sub.s32 	%r345, %r184, %r186;
	shl.b32 	%r346, %r345, 3;
	mov.u32 	%r347, _ZN6thrust24THRUST_300001_SM_1000_NS8cuda_cub4core6detail5shmemE;
	add.s32 	%r348, %r347, %r346;
	st.shared.u64 	[%r348], %rd68;
$L__BB2_159:
	bar.sync 	0;
	setp.ge.s32 	%p55, %r827, %r187;
	@%p55 bra 	$L__BB2_166;
	ld.param.u32 	%r782, [_ZN6thrust24THRUST_300001_SM_1000_NS8cuda_cub4core6detail13_kernel_agentINS1_8__unique11UniqueAgentIPyS7_N4cuda3std3__48equal_toIyEEiPiEEJS7_S7_SC_SD_iN3cub18CUB_300001_SM_100013ScanTileStateIiLb1EEEmEEEvDpT0__param_4];
	add.s32 	%r349, %r185, %r782;
	add.s32 	%r350, %r827, %r2;
	sub.s32 	%r351, %r349, %r350;
	add.s32 	%r189, %r351, -321;
	and.b32  	%r352, %r189, 192;
	setp.eq.s32 	%p56, %r352, 192;
	@%p56 bra 	$L__BB2_163;
	shr.u32 	%r353, %r189, 6;
	add.s32 	%r354, %r353, 1;
	and.b32  	%r355, %r354, 3;
	add.s32 	%r823, %r827, %r186;
	shl.b32 	%r356, %r827, 3;
	mov.u32 	%r357, _ZN6thrust24THRUST_300001_SM_1000_NS8cuda_cub4core6detail5shmemE;
	add.s32 	%r822, %r357, %r356;
	neg.s32 	%r821, %r355;
	shl.b32 	%r358, %r354, 6;
	and.b32  	%r359, %r358, 192;
	add.s32 	%r827, %r827, %r359;
$L__BB2_162:
	.pragma "nounroll";
	mul.wide.s32 	%rd105, %r823, 8;
	add.s64 	%rd106, %rd1, %rd105;
	ld.shared.u64 	%rd107, [%r822];
	st.global.u64 	[%rd106], %rd107;
	add.s32 	%r823, %r823, 64;
	add.s32 	%r822, %r822, 512;
	add.s32 	%r821, %r821, 1;
	setp.ne.s32 	%p57, %r821, 0;
	@%p57 bra 	$L__BB2_162;
$L__BB2_163:
	setp.lt.u32 	%p58, %r189, 192;
	@%p58 bra 	$L__BB2_166;
	add.s64 	%rd76, %rd1, 1024;
	add.s32 	%r826, %r827, %r186;
	shl.b32 	%r360, %r827, 3;
	mov.u32 	%r361, _ZN6thrust24THRUST_300001_SM_1000_NS8cuda_cub4core6detail5shmemE;
	add.s32 	%r362, %r360, %r361;
	add.s32 	%r825, %r362, 1024;
$L__BB2_165:
	mul.wide.s32 	%rd108, %r826, 8;
	add.s64 	%rd109, %rd76, %rd108;
	ld.shared.u64 	%rd110, [%r825+-1024];
	st.global.u64 	[%rd109+-1024], %rd110;
	ld.shared.u64 	%rd111, [%r825+-512];
	st.global.u64 	[%rd109+-512], %rd111;
	ld.shared.u64 	%rd112, [%r825];
	st.global.u64 	[%rd109], %rd112;
	ld.shared.u64 	%rd113, [%r825+512];
	st.global.u64 	[%rd109+512], %rd113;
	add.s32 	%r827, %r827, 256;
	add.s32 	%r826, %r826, 256;
	add.s32 	%r825, %r825, 2048;
	setp.lt.s32 	%p59, %r827, %r187;
	@%p59 bra 	$L__BB2_165;
$L__BB2_166:
	bar.sync 	0;
$L__BB2_167:
	mov.u32 	%r509, %tid.x;
	setp.ne.s32 	%p101, %r509, 0;
	@%p101 bra 	$L__BB2_169;
	ld.param.u64 	%rd200, [_ZN6thrust24THRUST_300001_SM_1000_NS8cuda_cub4core6detail13_kernel_agentINS1_8__unique11UniqueAgentIPyS7_N4cuda3std3__48equal_toIyEEiPiEEJS7_S7_SC_SD_iN3cub18CUB_300001_SM_100013ScanTileStateIiLb1EEEmEEEvDpT0__param_3];
	cvta.to.global.u64 	%rd143, %rd200;
	st.global.u32 	[%rd143], %r828;
$L__BB2_169:
	ret;

}
	// .globl	_ZN6thrust24THRUST_300001_SM_1000_NS8cuda_cub4core6detail13_kernel_agentINS1_15__reduce_by_key9InitAgentIN3cub18CUB_300001_SM_100024ReduceByKeyScanTileStateIiiLb1EEEiPiEEJSA_iSB_EEEvDpT0_
.visible .entry _ZN6thrust24THRUST_300001_SM_1000_NS8cuda_cub4core6detail13_kernel_agentINS1_15__reduce_by_key9InitAgentIN3cub18CUB_300001_SM_100024ReduceByKeyScanTileStateIiiLb1EEEiPiEEJSA_iSB_EEEvDpT0_(
	.param .align 8 .b8 _ZN6thrust24THRUST_300001_SM_1000_NS8cuda_cub4core6detail13_kernel_agentINS1_15__reduce_by_key9InitAgentIN3cub18CUB_300001_SM_100024ReduceByKeyScanTileStateIiiLb1EEEiPiEEJSA_iSB_EEEvDpT0__param_0[8],
	.param .u32 _ZN6thrust24THRUST_300001_SM_1000_NS8cuda_cub4core6detail13_kernel_agentINS1_15__reduce_by_key9InitAgentIN3cub18CUB_300001_SM_100024ReduceByKeyScanTileStateIiiLb1EEEiPiEEJSA_iSB_EEEvDpT0__param_1,
	.param .u64 .ptr .align 1 _ZN6thrust24THRUST_300001_SM_1000_NS8cuda_cub4core6detail13_kernel_agentINS1_15__reduce_by_key9InitAgentIN3cub18CUB_300001_SM_100024ReduceByKeyScanTileStateIiiLb1EEEiPiEEJSA_iSB_EEEvDpT0__param_2
)
.maxntid 128
{
	.reg .pred 	%p<6>;
	.reg .b32 	%r<9>;
	.reg .b64 	%rd<12>;

	ld.param.u64 	%rd3, [_ZN6thrust24THRUST_300001_SM_1000_NS8cuda_cub4core6detail13_kernel_agentINS1_15__reduce_by_key9InitAgentIN3cub18CUB_300001_SM_100024ReduceByKeyScanTileStateIiiLb1EEEiPiEEJSA_iSB_EEEvDpT0__param_0];
	ld.param.u32 	%r4, [_ZN6thrust24THRUST_300001_SM_1000_NS8cuda_cub4core6detail13_kernel_agentINS1_15__reduce_by_key9InitAgentIN3cub18CUB_300001_SM_100024ReduceByKeyScanTileStateIiiLb1EEEiPiEEJSA_iSB_EEEvDpT0__param_1];
	ld.param.u64 	%rd2, [_ZN6thrust24THRUST_300001_SM_1000_NS8cuda_cub4core6detail13_kernel_agentINS1_15__reduce_by_key9InitAgentIN3cub18CUB_300001_SM_100024ReduceByKeyScanTileStateIiiLb1EEEiPiEEJSA_iSB_EEEvDpT0__param_2];
	cvta.to.global.u64 	%rd1, %rd3;
	mov.u32 	%r1, %ctaid.x;
	mov.u32 	%r5, %ntid.x;
	mov.u32 	%r2, %tid.x;
	mad.lo.s32 	%r3, %r1, %r5, %r2;
	setp.ge.s32 	%p1, %r3, %r4;
	@%p1 bra 	$L__BB3_2;
	mul.wide.s32 	%rd4, %r3, 16;
	add.s64 	%rd5, %rd1, %rd4;
	mov.b64 	%rd6, 99;
	mov.b64 	%rd7, 0;
	st.global.v2.u64 	[%rd5+512], {%rd7, %rd6};
$L__BB3_2:
	setp.ne.s32 	%p2, %r1, 0;
	setp.gt.u32 	%p3, %r2, 31;
	or.pred  	%p4, %p2, %p3;
	@%p4 bra 	$L__BB3_4;
	mul.wide.u32 	%rd8, %r2, 16;
	add.s64 	%rd9, %rd1, %rd8;
	mov.b64 	%rd10, 0;
	st.global.v2.u64 	[%rd9], {%rd10, %rd10};
$L__BB3_4:
	or.b32  	%r7, %r1, %r2;
	setp.ne.s32 	%p5, %r7, 0;
	@%p5 bra 	$L__BB3_6;
	cvta.to.global.u64 	%rd11, %rd2;
	mov.b32 	%r8, 0;
	st.global.u32 	[%rd11], %r8;
$L__BB3_6:
	ret;

}
	// .globl	_ZN6thrust24THRUST_300001_SM_1000_NS8cuda_cub4core6detail13_kernel_agentINS1_15__reduce_by_key16ReduceByKeyAgentIPyNS0_17constant_iteratorIiNS0_11use_defaultES9_EES7_PiN4cuda3std3__48equal_toIyEENSE_4plusIiEESB_iEEJS7_SA_S7_SB_SB_N3cub18CUB_300001_SM_100024ReduceByKeyScanTileStateIiiLb1EEESG_SI_iiEEEvDpT0_
.visible .entry _ZN6thrust24THRUST_300001_SM_1000_NS8cuda_cub4core6detail13_kernel_agentINS1_15__reduce_by_key16ReduceByKeyAgentIPyNS0_17constant_iteratorIiNS0_11use_defaultES9_EES7_PiN4cuda3std3__48equal_toIyEENSE_4plusIiEESB_iEEJS7_SA_S7_SB_SB_N3cub18CUB_300001_SM_100024ReduceByKeyScanTileStateIiiLb1EEESG_SI_iiEEEvDpT0_(
	.param .u64 .ptr .align 1 _ZN6thrust24THRUST_300001_SM_1000_NS8cuda_cub4core6detail13_kernel_agentINS1_15__reduce_by_key16ReduceByKeyAgentIPyNS0_17constant_iteratorIiNS0_11use_defaultES9_EES7_PiN4cuda3std3__48equal_toIyEENSE_4plusIiEESB_iEEJS7_SA_S7_SB_SB_N3cub18CUB_300001_SM_100024ReduceByKeyScanTileStateIiiLb1EEESG_SI_iiEEEvDpT0__param_0,
	.param .align 8 .b8 _ZN6thrust24THRUST_300001_SM_1000_NS8cuda_cub4core6detail13_kernel_agentINS1_15__reduce_by_key16ReduceByKeyAgentIPyNS0_17constant_iteratorIiNS0_11use_defaultES9_EES7_PiN4cuda3std3__48equal_toIyEENSE_4plusIiEESB_iEEJS7_SA_S7_SB_SB_N3cub18CUB_300001_SM_100024ReduceByKeyScanTileStateIiiLb1EEESG_SI_iiEEEvDpT0__param_1[16],
	.param .u64 .ptr .align 1 _ZN6thrust24THRUST_300001_SM_1000_NS8cuda_cub4core6detail13_kernel_agentINS1_15__reduce_by_key16ReduceByKeyAgentIPyNS0_17constant_iteratorIiNS0_11use_defaultES9_EES7_PiN4cuda3std3__48equal_toIyEENSE_4plusIiEESB_iEEJS7_SA_S7_SB_SB_N3cub18CUB_300001_SM_100024ReduceByKeyScanTileStateIiiLb1EEESG_SI_iiEEEvDpT0__param_2,
	.param .u64 .ptr .align 1 _ZN6thrust24THRUST_300001_SM_1000_NS8cuda_cub4core6detail13_kernel_agentINS1_15__reduce_by_key16ReduceByKeyAgentIPyNS0_17constant_iteratorIiNS0_11use_defaultES9_EES7_PiN4cuda3std3__48equal_toIyEENSE_4plusIiEESB_iEEJS7_SA_S7_SB_SB_N3cub18CUB_300001_SM_100024ReduceByKeyScanTileStateIiiLb1EEESG_SI_iiEEEvDpT0__param_3,
	.param .u64 .ptr .align 1 _ZN6thrust24THRUST_300001_SM_1000_NS8cuda_cub4core6detail13_kernel_agentINS1_15__reduce_by_key16ReduceByKeyAgentIPyNS0_17constant_iteratorIiNS0_11use_defaultES9_EES7_PiN4cuda3std3__48equal_toIyEENSE_4plusIiEESB_iEEJS7_SA_S7_SB_SB_N3cub18CUB_300001_SM_100024ReduceByKeyScanTileStateIiiLb1EEESG_SI_iiEEEvDpT0__param_4,
	.param .align 8 .b8 _ZN6thrust24THRUST_300001_SM_1000_NS8cuda_cub4core6detail13_kernel_agentINS1_15__reduce_by_key16ReduceByKeyAgentIPyNS0_17constant_iteratorIiNS0_11use_defaultES9_EES7_PiN4cuda3std3__48equal_toIyEENSE_4plusIiEESB_iEEJS7_SA_S7_SB_SB_N3cub18CUB_300001_SM_100024ReduceByKeyScanTileStateIiiLb1EEESG_SI_iiEEEvDpT0__param_5[8],
	.param .align 1 .b8 _ZN6thrust24THRUST_300001_SM_1000_NS8cuda_cub4core6detail13_kernel_agentINS1_15__reduce_by_key16ReduceByKeyAgentIPyNS0_17constant_iteratorIiNS0_11use_defaultES9_EES7_PiN4cuda3std3__48equal_toIyEENSE_4plusIiEESB_iEEJS7_SA_S7_SB_SB_N3cub18CUB_300001_SM_100024ReduceByKeyScanTileStateIiiLb1EEESG_SI_iiEEEvDpT0__param_6[1],
	.param .align 1 .b8 _ZN6thrust24THRUST_300001_SM_1000_NS8cuda_cub4core6detail13_kernel_agentINS1_15__reduce_by_key16ReduceByKeyAgentIPyNS0_17constant_iteratorIiNS0_11use_defaultES9_EES7_PiN4cuda3std3__48equal_toIyEENSE_4plusIiEESB_iEEJS7_SA_S7_SB_SB_N3cub18CUB_300001_SM_100024ReduceByKeyScanTileStateIiiLb1EEESG_SI_iiEEEvDpT0__param_7[1],
	.param .u32 _ZN6thrust24THRUST_300001_SM_1000_NS8cuda_cub4core6detail13_kernel_agentINS1_15__reduce_by_key16ReduceByKeyAgentIPyNS0_17constant_iteratorIiNS0_11use_defaultES9_EES7_PiN4cuda3std3__48equal_toIyEENSE_4plusIiEESB_iEEJS7_SA_S7_SB_SB_N3cub18CUB_300001_SM_100024ReduceByKeyScanTileStateIiiLb1EEESG_SI_iiEEEvDpT0__param_8,
	.param .u32 _ZN6thrust24THRUST_300001_SM_1000_NS8cuda_cub4core6detail13_kernel_agentINS1_15__reduce_by_key16ReduceByKeyAgentIPyNS0_17constant_iteratorIiNS0_11use_defaultES9_EES7_PiN4cuda3std3__48equal_toIyEENSE_4plusIiEESB_iEEJS7_SA_S7_SB_SB_N3cub18CUB_300001_SM_100024ReduceByKeyScanTileStateIiiLb1EEESG_SI_iiEEEvDpT0__param_9
)
.maxntid 256
{
	.reg .pred 	%p<448>;
	.reg .b32 	%r<1677>;
	.reg .b64 	%rd<513>;

	ld.param.u64 	%rd139, [_ZN6thrust24THRUST_300001_SM_1000_NS8cuda_cub4core6detail13_kernel_agentINS1_15__reduce_by_key16ReduceByKeyAgentIPyNS0_17constant_iteratorIiNS0_11use_defaultES9_EES7_PiN4cuda3std3__48equal_toIyEENSE_4plusIiEESB_iEEJS7_SA_S7_SB_SB_N3cub18CUB_300001_SM_100024ReduceByKeyScanTileStateIiiLb1EEESG_SI_iiEEEvDpT0__param_0];
	ld.param.u64 	%rd3, [_ZN6thrust24THRUST_300001_SM_1000_NS8cuda_cub4core6detail13_kernel_agentINS1_15__reduce_by_key16ReduceByKeyAgentIPyNS0_17constant_iteratorIiNS0_11use_defaultES9_EES7_PiN4cuda3std3__48equal_toIyEENSE_4plusIiEESB_iEEJS7_SA_S7_SB_SB_N3cub18CUB_300001_SM_100024ReduceByKeyScanTileStateIiiLb1EEESG_SI_iiEEEvDpT0__param_5];
	ld.param.u32 	%r1, [_ZN6thrust24THRUST_300001_SM_1000_NS8cuda_cub4core6detail13_kernel_agentINS1_15__reduce_by_key16ReduceByKeyAgentIPyNS0_17constant_iteratorIiNS0_11use_defaultES9_EES7_PiN4cuda3std3__48equal_toIyEENSE_4plusIiEESB_iEEJS7_SA_S7_SB_SB_N3cub18CUB_300001_SM_100024ReduceByKeyScanTileStateIiiLb1EEESG_SI_iiEEEvDpT0__param_1+8];
	ld.param.u64 	%rd141, [_ZN6thrust24THRUST_300001_SM_1000_NS8cuda_cub4core6detail13_kernel_agentINS1_15__reduce_by_key16ReduceByKeyAgentIPyNS0_17constant_iteratorIiNS0_11use_defaultES9_EES7_PiN4cuda3std3__48equal_toIyEENSE_4plusIiEESB_iEEJS7_SA_S7_SB_SB_N3cub18CUB_300001_SM_100024ReduceByKeyScanTileStateIiiLb1EEESG_SI_iiEEEvDpT0__param_2];
	ld.param.u64 	%rd142, [_ZN6thrust24THRUST_300001_SM_1000_NS8cuda_cub4core6detail13_kernel_agentINS1_15__reduce_by_key16ReduceByKeyAgentIPyNS0_17constant_iteratorIiNS0_11use_defaultES9_EES7_PiN4cuda3std3__48equal_toIyEENSE_4plusIiEESB_iEEJS7_SA_S7_SB_SB_N3cub18CUB_300001_SM_100024ReduceByKeyScanTileStateIiiLb1EEESG_SI_iiEEEvDpT0__param_3];
	ld.param.u32 	%r325, [_ZN6thrust24THRUST_300001_SM_1000_NS8cuda_cub4core6detail13_kernel_agentINS1_15__reduce_by_key16ReduceByKeyAgentIPyNS0_17constant_iteratorIiNS0_11use_defaultES9_EES7_PiN4cuda3std3__48equal_toIyEENSE_4plusIiEESB_iEEJS7_SA_S7_SB_SB_N3cub18CUB_300001_SM_100024ReduceByKeyScanTileStateIiiLb1EEESG_SI_iiEEEvDpT0__param_8];
	cvta.to.global.u64 	%rd1, %rd142;
	cvta.to.global.u64 	%rd2, %rd141;
	mov.u32 	%r2, %ctaid.x;
	mul.lo.s32 	%r3, %r2, 2304;
	sub.s32 	%r4, %r325, %r3;
	setp.lt.s32 	%p12, %r4, 2305;
	@%p12 bra 	$L__BB4_122;
	setp.ne.s32 	%p268, %r2, 0;
	@%p268 bra 	$L__BB4_52;
	mov.u32 	%r1640, %tid.x;
	and.b32  	%r1412, %r1640, 31;
	and.b32  	%r1413, %r1640, 992;
	add.s32 	%r1414, %r3, %r1412;
	mad.lo.s32 	%r1415, %r1413, 9, %r1414;
	mul.wide.u32 	%rd426, %r1415, 8;
	add.s64 	%rd408, %rd139, %rd426;
	// begin inline asm
	ld.global.nc.u64 %rd407, [%rd408];
	// end inline asm
	add.s64 	%rd410, %rd408, 256;
	// begin inline asm
	ld.global.nc.u64 %rd409, [%rd410];
	// end inline asm
	add.s64 	%rd412, %rd408, 512;
	// begin inline asm
	ld.global.nc.u64 %rd411, [%rd412];
	// end inline asm
	add.s64 	%rd414, %rd408, 768;
	// begin inline asm
	ld.global.nc.u64 %rd413, [%rd414];
	// end inline asm
	add.s64 	%rd416, %rd408, 1024;
	// begin inline asm
	ld.global.nc.u64 %rd415, [%rd416];
	// end inline asm
	add.s64 	%rd418, %rd408, 1280;
	// begin inline asm
	ld.global.nc.u64 %rd417, [%rd418];
	// end inline asm
	add.s64 	%rd420, %rd408, 1536;
	// begin inline asm
	ld.global.nc.u64 %rd419, [%rd420];
	// end inline asm
	add.s64 	%rd422, %rd408, 1792;
	// begin inline asm
	ld.global.nc.u64 %rd421, [%rd422];
	// end inline asm
	add.s64 	%rd424, %rd408, 2048;
	// begin inline asm
	ld.global.nc.u64 %rd423, [%rd424];
	// end inline asm
	// begin inline asm
	mov.u32 %r1410, %laneid;
	// end inline asm
	shr.u32 	%r7, %r1640, 5;
	mad.lo.s32 	%r1416, %r7, 288, %r1410;
	shl.b32 	%r1417, %r1416, 3;
	mov.u32 	%r1418, _ZN6thrust24THRUST_300001_SM_1000_NS8cuda_cub4core6detail5shmemE;
	add.s32 	%r1419, %r1418, %r1417;
	st.shared.u64 	[%r1419], %rd407;
	st.shared.u64 	[%r1419+256], %rd409;
	st.shared.u64 	[%r1419+512], %rd411;
	st.shared.u64 	[%r1419+768], %rd413;
	st.shared.u64 	[%r1419+1024], %rd415;
	st.shared.u64 	[%r1419+1280], %rd417;
	st.shared.u64 	[%r1419+1536], %rd419;
	st.shared.u64 	[%r1419+1792], %rd421;
	st.shared.u64 	[%r1419+2048], %rd423;
	bar.warp.sync 	-1;
	shl.b32 	%r1420, %r1410, 3;
	add.s32 	%r1421, %r1416, %r1420;
	shl.b32 	%r1422, %r1410, 6;
	add.s32 	%r1423, %r1419, %r1422;
	ld.shared.u64 	%rd4, [%r1423];
	ld.shared.u64 	%rd5, [%r1423+8];
	ld.shared.u64 	%rd6, [%r1423+16];
	ld.shared.u64 	%rd7, [%r1423+24];
	ld.shared.u64 	%rd8, [%r1423+32];
	ld.shared.u64 	%rd9, [%r1423+40];
	ld.shared.u64 	%rd10, [%r1423+48];
	ld.shared.u64 	%rd11, [%r1423+56];
	ld.shared.u64 	%rd12, [%r1423+64];
	bar.sync 	0;
	shl.b32 	%r1424, %r1416, 2;
	sub.s32 	%r1425, %r1419, %r1424;
	st.shared.u32 	[%r1425], %r1;
	st.shared.u32 	[%r1425+128], %r1;
	st.shared.u32 	[%r1425+256], %r1;
	st.shared.u32 	[%r1425+384], %r1;
	st.shared.u32 	[%r1425+512], %r1;
	st.shared.u32 	[%r1425+640], %r1;
	st.shared.u32 	[%r1425+768], %r1;
	st.shared.u32 	[%r1425+896], %r1;
	st.shared.u32 	[%r1425+1024], %r1;
	bar.warp.sync 	-1;
	shl.b32 	%r1426, %r1421, 2;
	sub.s32 	%r1427, %r1423, %r1426;
	ld.shared.u32 	%r8, [%r1427];
	ld.shared.u32 	%r9, [%r1427+4];
	ld.shared.u32 	%r10, [%r1427+8];
	ld.shared.u32 	%r11, [%r1427+12];
	ld.shared.u32 	%r12, [%r1427+16];
	ld.shared.u32 	%r13, [%r1427+20];
	ld.shared.u32 	%r14, [%r1427+24];
	ld.shared.u32 	%r15, [%r1427+28];
	ld.shared.u32 	%r16, [%r1427+32];
	bar.sync 	0;
	shl.b32 	%r1428, %r1640, 3;
	add.s32 	%r1429, %r1418, %r1428;
	add.s32 	%r17, %r1429, 2176;
	st.shared.u64 	[%r1429+2176], %rd12;
	bar.sync 	0;
	setp.eq.s32 	%p378, %r1640, 0;
	mov.b32 	%r1635, 0;
	@%p378 bra 	$L__BB4_4;
	ld.shared.u64 	%rd479, [%r17+-8];
	setp.ne.s64 	%p379, %rd479, %rd4;
	selp.u32 	%r1635, 1, 0, %p379;
$L__BB4_4:
	setp.ne.s64 	%p380, %rd4, %rd5;
	selp.u32 	%r1490, 1, 0, %p380;
	setp.ne.s64 	%p381, %rd5, %rd6;
	selp.u32 	%r1491, 1, 0, %p381;
	setp.ne.s64 	%p382, %rd6, %rd7;
	selp.u32 	%r1492, 1, 0, %p382;
	setp.ne.s64 	%p383, %rd7, %rd8;
	selp.u32 	%r1493, 1, 0, %p383;
	setp.ne.s64 	%p384, %rd8, %rd9;
	selp.u32 	%r1494, 1, 0, %p384;
	setp.ne.s64 	%p385, %rd9, %rd10;
	selp.u32 	%r1495, 1, 0, %p385;
	setp.ne.s64 	%p386, %rd10, %rd11;
	selp.u32 	%r1496, 1, 0, %p386;
	setp.ne.s64 	%p387, %rd11, %rd12;
	selp.u32 	%r1497, 1, 0, %p387;
	add.s32 	%r20, %r1635, %r1490;
	selp.b32 	%r1498, 0, %r8, %p380;
	add.s32 	%r1499, %r9, %r1498;
	add.s32 	%r21, %r20, %r1491;
	selp.b32 	%r1500, 0, %r1499, %p381;
	add.s32 	%r1501, %r10, %r1500;
	add.s32 	%r22, %r21, %r1492;
	selp.b32 	%r1502, 0, %r1501, %p382;
	add.s32 	%r1503, %r11, %r1502;
	add.s32 	%r23, %r22, %r1493;
	selp.b32 	%r1504, 0, %r1503, %p383;
	add.s32 	%r1505, %r12, %r1504;
	add.s32 	%r24, %r23, %r1494;
	selp.b32 	%r1506, 0, %r1505, %p384;
	add.s32 	%r1507, %r13, %r1506;
	add.s32 	%r25, %r24, %r1495;
	selp.b32 	%r1508, 0, %r1507, %p385;
	add.s32 	%r1509, %r14, %r1508;
	add.s32 	%r26, %r25, %r1496;
	selp.b32 	%r1510, 0, %r1509, %p386;
	add.s32 	%r1511, %r15, %r1510;
	add.s32 	%r1431, %r26, %r1497;
	selp.b32 	%r1512, 0, %r1511, %p387;
	add.s32 	%r1436, %r16, %r1512;
	mov.b32 	%r1487, 1;
	mov.b32 	%r1488, 0;
	mov.b32 	%r1489, -1;
	// begin inline asm
	shfl.sync.up.b32 %r1430, %r1431, %r1487, %r1488, %r1489;
	// end inline asm
	// begin inline asm
	shfl.sync.up.b32 %r1435, %r1436, %r1487, %r1488, %r1489;
	// end inline asm
	setp.eq.s32 	%p388, %r1431, 0;
	selp.b32 	%r1513, %r1435, 0, %p388;
	setp.lt.s32 	%p389, %r1410, 1;
	selp.b32 	%r1514, 0, %r1513, %p389;
	add.s32 	%r1446, %r1514, %r1436;
	selp.b32 	%r1515, 0, %r1430, %p389;
	add.s32 	%r1441, %r1515, %r1431;
	mov.b32 	%r1447, 2;
	// begin inline asm
	shfl.sync.up.b32 %r1440, %r1441, %r1447, %r1488, %r1489;
	// end inline asm
	// begin inline asm
	shfl.sync.up.b32 %r1445, %r1446, %r1447, %r1488, %r1489;
	// end inline asm
	setp.eq.s32 	%p390, %r1441, 0;
	selp.b32 	%r1516, %r1445, 0, %p390;
	setp.lt.s32 	%p391, %r1410, 2;
	selp.b32 	%r1517, 0, %r1516, %p391;
	add.s32 	%r1456, %r1517, %r1446;
	selp.b32 	%r1518, 0, %r1440, %p391;
	add.s32 	%r1451, %r1518, %r1441;
	mov.b32 	%r1457, 4;
	// begin inline asm
	shfl.sync.up.b32 %r1450, %r1451, %r1457, %r1488, %r1489;
	// end inline asm
	// begin inline asm
	shfl.sync.up.b32 %r1455, %r1456, %r1457, %r1488, %r1489;
	// end inline asm
	setp.eq.s32 	%p392, %r1451, 0;
	selp.b32 	%r1519, %r1455, 0, %p392;
	setp.lt.s32 	%p393, %r1410, 4;
	selp.b32 	%r1520, 0, %r1519, %p393;
	add.s32 	%r1466, %r1520, %r1456;
	selp.b32 	%r1521, 0, %r1450, %p393;
	add.s32 	%r1461, %r1521, %r1451;
	mov.b32 	%r1467, 8;
	// begin inline asm
	shfl.sync.up.b32 %r1460, %r1461, %r1467, %r1488, %r1489;
	// end inline asm
	// begin inline asm
	shfl.sync.up.b32 %r1465, %r1466, %r1467, %r1488, %r1489;
	// end inline asm
	setp.eq.s32 	%p394, %r1461, 0;
	selp.b32 	%r1522, %r1465, 0, %p394;
	setp.lt.s32 	%p395, %r1410, 8;
	selp.b32 	%r1523, 0, %r1522, %p395;
	add.s32 	%r1476, %r1523, %r1466;
	selp.b32 	%r1524, 0, %r1460, %p395;
	add.s32 	%r1471, %r1524, %r1461;
	mov.b32 	%r1477, 16;
	// begin inline asm
	shfl.sync.up.b32 %r1470, %r1471, %r1477, %r1488, %r1489;
	// end inline asm
	// begin inline asm
	shfl.sync.up.b32 %r1475, %r1476, %r1477, %r1488, %r1489;
	// end inline asm
	setp.eq.s32 	%p396, %r1471, 0;
	selp.b32 	%r1525, %r1475, 0, %p396;
	setp.lt.s32 	%p397, %r1410, 16;
	selp.b32 	%r1526, 0, %r1525, %p397;
	add.s32 	%r1486, %r1526, %r1476;
	selp.b32 	%r1527, 0, %r1470, %p397;
	add.s32 	%r1481, %r1527, %r1471;
	// begin inline asm
	shfl.sync.up.b32 %r1480, %r1481, %r1487, %r1488, %r1489;
	// end inline asm
	// begin inline asm
	shfl.sync.up.b32 %r1485, %r1486, %r1487, %r1488, %r1489;
	// end inline asm
	setp.ne.s32 	%p398, %r1410, 31;
	@%p398 bra 	$L__BB4_6;
	shl.b32 	%r1528, %r7, 3;
	mov.u32 	%r1529, _ZN6thrust24THRUST_300001_SM_1000_NS8cuda_cub4core6detail5shmemE;
	add.s32 	%r1530, %r1529, %r1528;
	st.shared.v2.u32 	[%r1530], {%r1481, %r1486};
$L__BB4_6:
	setp.ne.s64 	%p399, %rd10, %rd11;
	setp.ne.s64 	%p400, %rd9, %rd10;
	setp.ne.s64 	%p401, %rd8, %rd9;
	setp.ne.s64 	%p402, %rd7, %rd8;
	setp.ne.s64 	%p403, %rd6, %rd7;
	setp.ne.s64 	%p404, %rd5, %rd6;
	setp.ne.s64 	%p405, %rd4, %rd5;
	setp.ne.s32 	%p406, %r1640, 0;
	bar.sync 	0;
	ld.shared.v4.u32 	{%r31, %r1531, %r32, %r1532}, [_ZN6thrust24THRUST_300001_SM_1000_NS8cuda_cub4core6detail5shmemE];
	add.s32 	%r1533, %r32, %r31;
	setp.eq.s32 	%p407, %r32, 0;
	selp.b32 	%r1534, %r1531, 0, %p407;
	add.s32 	%r1535, %r1534, %r1532;
	setp.eq.s32 	%p408, %r7, 2;
	selp.b32 	%r1536, %r1535, %r1531, %p408;
	selp.b32 	%r1537, %r1533, %r31, %p408;
	ld.shared.v4.u32 	{%r33, %r1538, %r34, %r1539}, [_ZN6thrust24THRUST_300001_SM_1000_NS8cuda_cub4core6detail5shmemE+16];
	add.s32 	%r1540, %r33, %r1533;
	setp.eq.s32 	%p409, %r33, 0;
	selp.b32 	%r1541, %r1535, 0, %p409;
	add.s32 	%r1542, %r1541, %r1538;
	setp.eq.s32 	%p410, %r7, 3;
	selp.b32 	%r1543, %r1542, %r1536, %p410;
	selp.b32 	%r1544, %r1540, %r1537, %p410;
	add.s32 	%r1545, %r34, %r1540;
	setp.eq.s32 	%p411, %r34, 0;
	selp.b32 	%r1546, %r1542, 0, %p411;
	add.s32 	%r1547, %r1546, %r1539;
	setp.eq.s32 	%p412, %r7, 4;
	selp.b32 	%r1548, %r1547, %r1543, %p412;
	selp.b32 	%r1549, %r1545, %r1544, %p412;
	ld.shared.v4.u32 	{%r35, %r1550, %r36, %r1551}, [_ZN6thrust24THRUST_300001_SM_1000_NS8cuda_cub4core6detail5shmemE+32];
	add.s32 	%r1552, %r35, %r1545;
	setp.eq.s32 	%p413, %r35, 0;
	selp.b32 	%r1553, %r1547, 0, %p413;
	add.s32 	%r1554, %r1553, %r1550;
	setp.eq.s32 	%p414, %r7, 5;
	selp.b32 	%r1555, %r1554, %r1548, %p414;
	selp.b32 	%r1556, %r1552, %r1549, %p414;
	add.s32 	%r1557, %r36, %r1552;
	setp.eq.s32 	%p415, %r36, 0;
	selp.b32 	%r1558, %r1554, 0, %p415;
	add.s32 	%r1559, %r1558, %r1551;
	setp.eq.s32 	%p416, %r7, 6;
	selp.b32 	%r1560, %r1559, %r1555, %p416;
	selp.b32 	%r1561, %r1557, %r1556, %p416;
	ld.shared.v4.u32 	{%r37, %r1562, %r38, %r1563}, [_ZN6thrust24THRUST_300001_SM_1000_NS8cuda_cub4core6detail5shmemE+48];
	add.s32 	%r1564, %r37, %r1557;
	setp.eq.s32 	%p417, %r37, 0;
	selp.b32 	%r1565, %r1559, 0, %p417;
	add.s32 	%r1566, %r1565, %r1562;
	setp.eq.s32 	%p418, %r7, 7;
	selp.b32 	%r1567, %r1566, %r1560, %p418;
	selp.b32 	%r1568, %r1564, %r1561, %p418;
	add.s32 	%r39, %r38, %r1564;
	setp.eq.s32 	%p419, %r38, 0;
	selp.b32 	%r1569, %r1566, 0, %p419;
	add.s32 	%r40, %r1569, %r1563;
	setp.lt.u32 	%p420, %r1640, 32;
	selp.b32 	%r1570, 0, %r1567, %p420;
	selp.b32 	%r1571, 0, %r1568, %p420;
	setp.eq.s32 	%p421, %r1480, 0;
	selp.b32 	%r1572, %r1570, 0, %p421;
	add.s32 	%r1573, %r1572, %r1485;
	setp.eq.s32 	%p422, %r1410, 0;
	selp.b32 	%r41, %r1570, %r1573, %p422;
	selp.b32 	%r1574, 0, %r1480, %p422;
	add.s32 	%r42, %r1571, %r1574;
	add.s32 	%r43, %r42, %r1635;
	setp.eq.s32 	%p423, %r1635, 0;
	selp.b32 	%r1575, %r41, 0, %p423;
	add.s32 	%r44, %r1575, %r8;
	add.s32 	%r45, %r20, %r42;
	selp.b32 	%r1576, 0, %r44, %p405;
	add.s32 	%r46, %r9, %r1576;
	add.s32 	%r47, %r21, %r42;
	selp.b32 	%r1577, 0, %r46, %p404;
	add.s32 	%r48, %r10, %r1577;
	add.s32 	%r49, %r22, %r42;
	selp.b32 	%r1578, 0, %r48, %p403;
	add.s32 	%r50, %r11, %r1578;
	add.s32 	%r51, %r23, %r42;
	selp.b32 	%r1579, 0, %r50, %p402;
	add.s32 	%r52, %r12, %r1579;
	add.s32 	%r53, %r24, %r42;
	selp.b32 	%r1580, 0, %r52, %p401;
	add.s32 	%r54, %r13, %r1580;
	add.s32 	%r55, %r25, %r42;
	selp.b32 	%r1581, 0, %r54, %p400;
	add.s32 	%r56, %r14, %r1581;
	add.s32 	%r57, %r26, %r42;
	selp.b32 	%r1582, 0, %r56, %p399;
	add.s32 	%r58, %r15, %r1582;
	@%p406 bra 	$L__BB4_8;
	mov.b64 	%rd428, {%r39, %r40};
	add.s64 	%rd427, %rd3, 512;
	mov.b64 	%rd429, 101;
	// begin inline asm
	st.relaxed.gpu.v2.u64 [%rd427], {%rd428, %rd429};
	// end inline asm
$L__BB4_8:
	setp.lt.s32 	%p424, %r39, 257;
	@%p424 bra 	$L__BB4_34;
	bar.sync 	0;
	@%p423 bra 	$L__BB4_11;
	shl.b32 	%r1583, %r42, 4;
	mov.u32 	%r1584, _ZN6thrust24THRUST_300001_SM_1000_NS8cuda_cub4core6detail5shmemE;
	add.s32 	%r1585, %r1584, %r1583;
	st.shared.u64 	[%r1585], %rd479;
	st.shared.u32 	[%r1585+8], %r41;
$L__BB4_11:
	setp.eq.s64 	%p435, %rd4, %rd5;
	@%p435 bra 	$L__BB4_13;
	shl.b32 	%r1586, %r43, 4;
	mov.u32 	%r1587, _ZN6thrust24THRUST_300001_SM_1000_NS8cuda_cub4core6detail5shmemE;
	add.s32 	%r1588, %r1587, %r1586;
	st.shared.u64 	[%r1588], %rd4;
	st.shared.u32 	[%r1588+8], %r44;
$L__BB4_13:
	setp.eq.s64 	%p436, %rd5, %rd6;
	@%p436 bra 	$L__BB4_15;
	shl.b32 	%r1589, %r45, 4;
	mov.u32 	%r1590, _ZN6thrust24THRUST_300001_SM_1000_NS8cuda_cub4core6detail5shmemE;
	add.s32 	%r1591, %r1590, %r1589;
	st.shared.u64 	[%r1591], %rd5;
	st.shared.u32 	[%r1591+8], %r46;
$L__BB4_15:
	setp.eq.s64 	%p437, %rd6, %rd7;
	@%p437 bra 	$L__BB4_17;
	shl.b32 	%r1592, %r47, 4;
	mov.u32 	%r1593, _ZN6thrust24THRUST_300001_SM_1000_NS8cuda_cub4core6detail5shmemE;
	add.s32 	%r1594, %r1593, %r1592;
	st.shared.u64 	[%r1594], %rd6;
	st.shared.u32 	[%r1594+8], %r48;
$L__BB4_17:
	setp.eq.s64 	%p438, %rd7, %rd8;
	@%p438 bra 	$L__BB4_19;
	shl.b32 	%r1595, %r49, 4;
	mov.u32 	%r1596, _ZN6thrust24THRUST_300001_SM_1000_NS8cuda_cub4core6detail5shmemE;
	add.s32 	%r1597, %r1596, %r1595;
	st.shared.u64 	[%r1597], %rd7;
	st.shared.u32 	[%r1597+8], %r50;
$L__BB4_19:
	setp.eq.s64 	%p439, %rd8, %rd9;
	@%p439 bra 	$L__BB4_21;
	shl.b32 	%r1598, %r51, 4;
	mov.u32 	%r1599, _ZN6thrust24THRUST_300001_SM_1000_NS8cuda_cub4core6detail5shmemE;
	add.s32 	%r1600, %r1599, %r1598;
	st.shared.u64 	[%r1600], %rd8;
	st.shared.u32 	[%r1600+8], %r52;
$L__BB4_21:
	setp.eq.s64 	%p440, %rd9, %rd10;
	@%p440 bra 	$L__BB4_23;
	shl.b32 	%r1601, %r53, 4;
	mov.u32 	%r1602, _ZN6thrust24THRUST_300001_SM_1000_NS8cuda_cub4core6detail5shmemE;
	add.s32 	%r1603, %r1602, %r1601;
	st.shared.u64 	[%r1603], %rd9;
	st.shared.u32 	[%r1603+8], %r54;
$L__BB4_23:
	setp.eq.s64 	%p441, %rd10, %rd11;
	@%p441 bra 	$L__BB4_25;
	shl.b32 	%r1604, %r55, 4;
	mov.u32 	%r1605, _ZN6thrust24THRUST_300001_SM_1000_NS8cuda_cub4core6detail5shmemE;
	add.s32 	%r1606, %r1605, %r1604;
	st.shared.u64 	[%r1606], %rd10;
	st.shared.u32 	[%r1606+8], %r56;
$L__BB4_25:
	setp.eq.s64 	%p442, %rd11, %rd12;
	@%p442 bra 	$L__BB4_27;
	shl.b32 	%r1607, %r57, 4;
	mov.u32 	%r1608, _ZN6thrust24THRUST_300001_SM_1000_NS8cuda_cub4core6detail5shmemE;
	add.s32 	%r1609, %r1608, %r1607;
	st.shared.u64 	[%r1609], %rd11;
	st.shared.u32 	[%r1609+8], %r58;
$L__BB4_27:
	bar.sync 	0;
	setp.ge.u32 	%p443, %r1640, %r39;
	@%p443 bra 	$L__BB4_286;
	add.s32 	%r1610, %r32, %r33;
	add.s32 	%r1611, %r1610, %r34;
	add.s32 	%r1612, %r1611, %r35;
	add.s32 	%r1613, %r1612, %r36;
	add.s32 	%r1614, %r1613, %r37;
	add.s32 	%r1615, %r1614, %r38;
	add.s32 	%r1616, %r1615, %r31;
	not.b32 	%r1617, %r1640;
	add.s32 	%r59, %r1616, %r1617;
	and.b32  	%r1618, %r59, 768;
	setp.eq.s32 	%p444, %r1618, 768;
	@%p444 bra 	$L__BB4_31;
	shr.u32 	%r1619, %r59, 8;
	add.s32 	%r1620, %r1619, 1;
	and.b32  	%r1621, %r1620, 3;
	mul.wide.u32 	%rd466, %r1640, 4;
	add.s64 	%rd481, %rd1, %rd466;
	mul.wide.u32 	%rd467, %r1640, 8;
	add.s64 	%rd480, %rd2, %rd467;
	shl.b32 	%r1622, %r1640, 4;
	mov.u32 	%r1623, _ZN6thrust24THRUST_300001_SM_1000_NS8cuda_cub4core6detail5shmemE;
	add.s32 	%r1624, %r1622, %r1623;
	add.s32 	%r1637, %r1624, 8;
	neg.s32 	%r1636, %r1621;
	shl.b32 	%r1625, %r1620, 8;
	and.b32  	%r1626, %r1625, 768;
	add.s32 	%r1640, %r1640, %r1626;
$L__BB4_30:
	.pragma "nounroll";
	ld.shared.u64 	%rd468, [%r1637+-8];
	ld.shared.u32 	%r1627, [%r1637];
	st.global.u64 	[%rd480], %rd468;
	st.global.u32 	[%rd481], %r1627;
	add.s64 	%rd481, %rd481, 1024;
	add.s64 	%rd480, %rd480, 2048;
	add.s32 	%r1637, %r1637, 4096;
	add.s32 	%r1636, %r1636, 1;
	setp.ne.s32 	%p445, %r1636, 0;
	@%p445 bra 	$L__BB4_30;
$L__BB4_31:
	setp.lt.u32 	%p446, %r59, 768;
	@%p446 bra 	$L__BB4_286;
	shl.b32 	%r1628, %r1640, 4;
	mov.u32 	%r1629, _ZN6thrust24THRUST_300001_SM_1000_NS8cuda_cub4core6detail5shmemE;
	add.s32 	%r1630, %r1628, %r1629;
	add.s32 	%r1639, %r1630, 8192;
	mul.wide.u32 	%rd469, %r1640, 8;
	add.s64 	%rd470, %rd469, %rd2;
	add.s64 	%rd483, %rd470, 4096;
	mul.wide.u32 	%rd471, %r1640, 4;
	add.s64 	%rd472, %rd471, %rd1;
	add.s64 	%rd482, %rd472, 2048;
$L__BB4_33:
	ld.shared.u64 	%rd473, [%r1639+-8192];
	ld.shared.u32 	%r1631, [%r1639+-8184];
	st.global.u64 	[%rd483+-4096], %rd473;
	st.global.u32 	[%rd482+-2048], %r1631;
	ld.shared.u64 	%rd474, [%r1639+-4096];
	ld.shared.u32 	%r1632, [%r1639+-4088];
	st.global.u64 	[%rd483+-2048], %rd474;
	st.global.u32 	[%rd482+-1024], %r1632;
	ld.shared.u64 	%rd475, [%r1639];
	ld.shared.u32 	%r1633, [%r1639+8];
	st.global.u64 	[%rd483], %rd475;
	st.global.u32 	[%rd482], %r1633;
	ld.shared.u64 	%rd476, [%r1639+4096];
	ld.shared.u32 	%r1634, [%r1639+4104];
	st.global.u64 	[%rd483+2048], %rd476;
	st.global.u32 	[%rd482+1024], %r1634;
	add.s32 	%r1640, %r1640, 1024;
	add.s32 	%r1639, %r1639, 16384;
	add.s64 	%rd483, %rd483, 8192;
	add.s64 	%rd482, %rd482, 4096;
	setp.lt.s32 	%p447, %r1640, %r39;
	@%p447 bra 	$L__BB4_33;
	bra.uni 	$L__BB4_286;
$L__BB4_34:
	@%p423 bra 	$L__BB4_36;
	mul.wide.s32 	%rd430, %r42, 8;
	add.s64 	%rd431, %rd2, %rd430;
	st.global.u64 	[%rd431], %rd479;
	mul.wide.s32 	%rd432, %r42, 4;
	add.s64 	%rd433, %rd1, %rd432;
	st.global.u32 	[%rd433], %r41;
$L__BB4_36:
	setp.eq.s64 	%p426, %rd4, %rd5;
	@%p426 bra 	$L__BB4_38;
	mul.wide.s32 	%rd434, %r43, 8;
	add.s64 	%rd435, %rd2, %rd434;
	st.global.u64 	[%rd435], %rd4;
	mul.wide.s32 	%rd436, %r43, 4;
	add.s64 	%rd437, %rd1, %rd436;
	st.global.u32 	[%rd437], %r44;
$L__BB4_38:
	setp.eq.s64 	%p427, %rd5, %rd6;
	@%p427 bra 	$L__BB4_40;
	mul.wide.s32 	%rd438, %r45, 8;
	add.s64 	%rd439, %rd2, %rd438;
	st.global.u64 	[%rd439], %rd5;
	mul.wide.s32 	%rd440, %r45, 4;
	add.s64 	%rd441, %rd1, %rd440;
	st.global.u32 	[%rd441], %r46;
$L__BB4_40:
	setp.eq.s64 	%p428, %rd6, %rd7;
	@%p428 bra 	$L__BB4_42;
	mul.wide.s32 	%rd442, %r47, 8;
	add.s64 	%rd443, %rd2, %rd442;
	st.global.u64 	[%rd443], %rd6;
	mul.wide.s32 	%rd444, %r47, 4;
	add.s64 	%rd445, %rd1, %rd444;
	st.global.u32 	[%rd445], %r48;
$L__BB4_42:
	setp.eq.s64 	%p429, %rd7, %rd8;
	@%p429 bra 	$L__BB4_44;
	mul.wide.s32 	%rd446, %r49, 8;
	add.s64 	%rd447, %rd2, %rd446;
	st.global.u64 	[%rd447], %rd7;
	mul.wide.s32 	%rd448, %r49, 4;
	add.s64 	%rd449, %rd1, %rd448;
	st.global.u32 	[%rd449], %r50;
$L__BB4_44:
	setp.eq.s64 	%p430, %rd8, %rd9;
	@%p430 bra 	$L__BB4_46;
	mul.wide.s32 	%rd450, %r51, 8;
	add.s64 	%rd451, %rd2, %rd450;
	st.global.u64 	[%rd451], %rd8;
	mul.wide.s32 	%rd452, %r51, 4;
	add.s64 	%rd453, %rd1, %rd452;
	st.global.u32 	[%rd453], %r52;
$L__BB4_46:
	setp.eq.s64 	%p431, %rd9, %rd10;
	@%p431 bra 	$L__BB4_48;
	mul.wide.s32 	%rd454, %r53, 8;
	add.s64 	%rd455, %rd2, %rd454;
	st.global.u64 	[%rd455], %rd9;
	mul.wide.s32 	%rd456, %r53, 4;
	add.s64 	%rd457, %rd1, %rd456;
	st.global.u32 	[%rd457], %r54;
$L__BB4_48:
	setp.eq.s64 	%p432, %rd10, %rd11;
	@%p432 bra 	$L__BB4_50;
	mul.wide.s32 	%rd458, %r55, 8;
	add.s64 	%rd459, %rd2, %rd458;
	st.global.u64 	[%rd459], %rd10;
	mul.wide.s32 	%rd460, %r55, 4;
	add.s64 	%rd461, %rd1, %rd460;
	st.global.u32 	[%rd461], %r56;
$L__BB4_50:
	setp.eq.s64 	%p433, %rd11, %rd12;
	@%p433 bra 	$L__BB4_286;
	mul.wide.s32 	%rd462, %r57, 8;
	add.s64 	%rd463, %rd2, %rd462;
	st.global.u64 	[%rd463], %rd11;
	mul.wide.s32 	%rd464, %r57, 4;
	add.s64 	%rd465, %rd1, %rd464;
	st.global.u32 	[%rd465], %r58;
	bra.uni 	$L__BB4_286;
$L__BB4_52:
	mov.u32 	%r1654, %tid.x;
	and.b32  	%r1020, %r1654, 31;
	and.b32  	%r1021, %r1654, 992;
	add.s32 	%r1022, %r3, %r1020;
	mad.lo.s32 	%r1023, %r1021, 9, %r1022;
	mul.wide.u32 	%rd336, %r1023, 8;
	add.s64 	%rd318, %rd139, %rd336;
	// begin inline asm
	ld.global.nc.u64 %rd317, [%rd318];
	// end inline asm
	add.s64 	%rd320, %rd318, 256;
	// begin inline asm
	ld.global.nc.u64 %rd319, [%rd320];
	// end inline asm
	add.s64 	%rd322, %rd318, 512;
	// begin inline asm
	ld.global.nc.u64 %rd321, [%rd322];
	// end inline asm
	add.s64 	%rd324, %rd318, 768;
	// begin inline asm
	ld.global.nc.u64 %rd323, [%rd324];
	// end inline asm
	add.s64 	%rd326, %rd318, 1024;
	// begin inline asm
	ld.global.nc.u64 %rd325, [%rd326];
	// end inline asm
	add.s64 	%rd328, %rd318, 1280;
	// begin inline asm
	ld.global.nc.u64 %rd327, [%rd328];
	// end inline asm
	add.s64 	%rd330, %rd318, 1536;
	// begin inline asm
	ld.global.nc.u64 %rd329, [%rd330];
	// end inline asm
	add.s64 	%rd332, %rd318, 1792;
	// begin inline asm
	ld.global.nc.u64 %rd331, [%rd332];
	// end inline asm
	add.s64 	%rd334, %rd318, 2048;
	// begin inline asm
	ld.global.nc.u64 %rd333, [%rd334];
	// end inline asm
	// begin inline asm
	mov.u32 %r1019, %laneid;
	// end inline asm
	shr.u32 	%r75, %r1654, 5;
	mad.lo.s32 	%r76, %r75, 288, %r1019;
	shl.b32 	%r1024, %r76, 3;
	mov.u32 	%r1025, _ZN6thrust24THRUST_300001_SM_1000_NS8cuda_cub4core6detail5shmemE;
	add.s32 	%r77, %r1025, %r1024;
	st.shared.u64 	[%r77], %rd317;
	st.shared.u64 	[%r77+256], %rd319;
	st.shared.u64 	[%r77+512], %rd321;
	st.shared.u64 	[%r77+768], %rd323;
	st.shared.u64 	[%r77+1024], %rd325;
	st.shared.u64 	[%r77+1280], %rd327;
	st.shared.u64 	[%r77+1536], %rd329;
	st.shared.u64 	[%r77+1792], %rd331;
	st.shared.u64 	[%r77+2048], %rd333;
	bar.warp.sync 	-1;
	shl.b32 	%r78, %r1019, 3;
	shl.b32 	%r1026, %r1019, 6;
	add.s32 	%r79, %r77, %r1026;
	ld.shared.u64 	%rd27, [%r79];
	ld.shared.u64 	%rd28, [%r79+8];
	ld.shared.u64 	%rd29, [%r79+16];
	ld.shared.u64 	%rd30, [%r79+24];
	ld.shared.u64 	%rd31, [%r79+32];
	ld.shared.u64 	%rd32, [%r79+40];
	ld.shared.u64 	%rd33, [%r79+48];
	ld.shared.u64 	%rd34, [%r79+56];
	ld.shared.u64 	%rd35, [%r79+64];
	setp.ne.s32 	%p269, %r1654, 0;
	mov.b64 	%rd485, 0;
	@%p269 bra 	$L__BB4_54;
	mul.wide.u32 	%rd339, %r3, 8;
	add.s64 	%rd340, %rd139, %rd339;
	add.s64 	%rd338, %rd340, -8;
	// begin inline asm
	ld.global.nc.u64 %rd485, [%rd338];
	// end inline asm
$L__BB4_54:
	setp.eq.s32 	%p270, %r1654, 0;
	bar.sync 	0;
	shl.b32 	%r1027, %r76, 2;
	sub.s32 	%r1028, %r77, %r1027;
	st.shared.u32 	[%r1028], %r1;
	st.shared.u32 	[%r1028+128], %r1;
	st.shared.u32 	[%r1028+256], %r1;
	st.shared.u32 	[%r1028+384], %r1;
	st.shared.u32 	[%r1028+512], %r1;
	st.shared.u32 	[%r1028+640], %r1;
	st.shared.u32 	[%r1028+768], %r1;
	st.shared.u32 	[%r1028+896], %r1;
	st.shared.u32 	[%r1028+1024], %r1;
	bar.warp.sync 	-1;
	add.s32 	%r1029, %r76, %r78;
	shl.b32 	%r1030, %r1029, 2;
	sub.s32 	%r1031, %r79, %r1030;
	ld.shared.u32 	%r80, [%r1031];
	ld.shared.u32 	%r81, [%r1031+4];
	ld.shared.u32 	%r82, [%r1031+8];
	ld.shared.u32 	%r83, [%r1031+12];
	ld.shared.u32 	%r84, [%r1031+16];
	ld.shared.u32 	%r85, [%r1031+20];
	ld.shared.u32 	%r86, [%r1031+24];
	ld.shared.u32 	%r87, [%r1031+28];
	ld.shared.u32 	%r88, [%r1031+32];
	bar.sync 	0;
	shl.b32 	%r1032, %r1654, 3;
	add.s32 	%r1034, %r1025, %r1032;
	add.s32 	%r89, %r1034, 2176;
	st.shared.u64 	[%r1034+2176], %rd35;
	bar.sync 	0;
	@%p270 bra 	$L__BB4_56;
	ld.shared.u64 	%rd485, [%r89+-8];
$L__BB4_56:
	setp.ne.s64 	%p271, %rd485, %rd27;
	selp.u32 	%r1095, 1, 0, %p271;
	setp.ne.s64 	%p272, %rd27, %rd28;
	selp.u32 	%r1096, 1, 0, %p272;
	setp.ne.s64 	%p273, %rd28, %rd29;
	selp.u32 	%r1097, 1, 0, %p273;
	setp.ne.s64 	%p274, %rd29, %rd30;
	selp.u32 	%r1098, 1, 0, %p274;
	setp.ne.s64 	%p275, %rd30, %rd31;
	selp.u32 	%r1099, 1, 0, %p275;
	setp.ne.s64 	%p276, %rd31, %rd32;
	selp.u32 	%r1100, 1, 0, %p276;
	setp.ne.s64 	%p277, %rd32, %rd33;
	selp.u32 	%r1101, 1, 0, %p277;
	setp.ne.s64 	%p278, %rd33, %rd34;
	selp.u32 	%r1102, 1, 0, %p278;
	setp.ne.s64 	%p279, %rd34, %rd35;
	selp.u32 	%r1103, 1, 0, %p279;
	add.s32 	%r90, %r1096, %r1095;
	selp.b32 	%r1104, 0, %r80, %p272;
	add.s32 	%r1105, %r81, %r1104;
	add.s32 	%r91, %r90, %r1097;
	selp.b32 	%r1106, 0, %r1105, %p273;
	add.s32 	%r1107, %r82, %r1106;
	add.s32 	%r92, %r91, %r1098;
	selp.b32 	%r1108, 0, %r1107, %p274;
	add.s32 	%r1109, %r83, %r1108;
	add.s32 	%r93, %r92, %r1099;
	selp.b32 	%r1110, 0, %r1109, %p275;
	add.s32 	%r1111, %r84, %r1110;
	add.s32 	%r94, %r93, %r1100;
	selp.b32 	%r1112, 0, %r1111, %p276;
	add.s32 	%r1113, %r85, %r1112;
	add.s32 	%r95, %r94, %r1101;
	selp.b32 	%r1114, 0, %r1113, %p277;
	add.s32 	%r1115, %r86, %r1114;
	add.s32 	%r96, %r95, %r1102;
	selp.b32 	%r1116, 0, %r1115, %p278;
	add.s32 	%r1117, %r87, %r1116;
	add.s32 	%r1036, %r96, %r1103;
	selp.b32 	%r1118, 0, %r1117, %p279;
	add.s32 	%r1041, %r88, %r1118;
	mov.b32 	%r1092, 1;
	mov.b32 	%r1093, 0;
	mov.b32 	%r1094, -1;
	// begin inline asm
	shfl.sync.up.b32 %r1035, %r1036, %r1092, %r1093, %r1094;
	// end inline asm
	// begin inline asm
	shfl.sync.up.b32 %r1040, %r1041, %r1092, %r1093, %r1094;
	// end inline asm
	setp.eq.s32 	%p280, %r1036, 0;
	selp.b32 	%r1119, %r1040, 0, %p280;
	setp.lt.s32 	%p281, %r1019, 1;
	selp.b32 	%r1120, 0, %r1035, %p281;
	add.s32 	%r1046, %r1120, %r1036;
	selp.b32 	%r1121, 0, %r1119, %p281;
	add.s32 	%r1051, %r1121, %r1041;
	mov.b32 	%r1052, 2;
	// begin inline asm
	shfl.sync.up.b32 %r1045, %r1046, %r1052, %r1093, %r1094;
	// end inline asm
	// begin inline asm
	shfl.sync.up.b32 %r1050, %r1051, %r1052, %r1093, %r1094;
	// end inline asm
	setp.eq.s32 	%p282, %r1046, 0;
	selp.b32 	%r1122, %r1050, 0, %p282;
	setp.lt.s32 	%p283, %r1019, 2;
	selp.b32 	%r1123, 0, %r1045, %p283;
	add.s32 	%r1056, %r1123, %r1046;
	selp.b32 	%r1124, 0, %r1122, %p283;
	add.s32 	%r1061, %r1124, %r1051;
	mov.b32 	%r1062, 4;
	// begin inline asm
	shfl.sync.up.b32 %r1055, %r1056, %r1062, %r1093, %r1094;
	// end inline asm
	// begin inline asm
	shfl.sync.up.b32 %r1060, %r1061, %r1062, %r1093, %r1094;
	// end inline asm
	setp.eq.s32 	%p284, %r1056, 0;
	selp.b32 	%r1125, %r1060, 0, %p284;
	setp.lt.s32 	%p285, %r1019, 4;
	selp.b32 	%r1126, 0, %r1055, %p285;
	add.s32 	%r1066, %r1126, %r1056;
	selp.b32 	%r1127, 0, %r1125, %p285;
	add.s32 	%r1071, %r1127, %r1061;
	mov.b32 	%r1072, 8;
	// begin inline asm
	shfl.sync.up.b32 %r1065, %r1066, %r1072, %r1093, %r1094;
	// end inline asm
	// begin inline asm
	shfl.sync.up.b32 %r1070, %r1071, %r1072, %r1093, %r1094;
	// end inline asm
	setp.eq.s32 	%p286, %r1066, 0;
	selp.b32 	%r1128, %r1070, 0, %p286;
	setp.lt.s32 	%p287, %r1019, 8;
	selp.b32 	%r1129, 0, %r1065, %p287;
	add.s32 	%r1076, %r1129, %r1066;
	selp.b32 	%r1130, 0, %r1128, %p287;
	add.s32 	%r1081, %r1130, %r1071;
	mov.b32 	%r1082, 16;
	// begin inline asm
	shfl.sync.up.b32 %r1075, %r1076, %r1082, %r1093, %r1094;
	// end inline asm
	// begin inline asm
	shfl.sync.up.b32 %r1080, %r1081, %r1082, %r1093, %r1094;
	// end inline asm
	setp.eq.s32 	%p288, %r1076, 0;
	selp.b32 	%r1131, %r1080, 0, %p288;
	setp.lt.s32 	%p289, %r1019, 16;
	selp.b32 	%r1132, 0, %r1075, %p289;
	add.s32 	%r1086, %r1132, %r1076;
	selp.b32 	%r1133, 0, %r1131, %p289;
	add.s32 	%r1091, %r1133, %r1081;
	// begin inline asm
	shfl.sync.up.b32 %r1644, %r1086, %r1092, %r1093, %r1094;
	// end inline asm
	// begin inline asm
	shfl.sync.up.b32 %r1645, %r1091, %r1092, %r1093, %r1094;
	// end inline asm
	setp.ne.s32 	%p290, %r1019, 31;
	@%p290 bra 	$L__BB4_58;
	shl.b32 	%r1134, %r75, 3;
	mov.u32 	%r1135, _ZN6thrust24THRUST_300001_SM_1000_NS8cuda_cub4core6detail5shmemE;
	add.s32 	%r1136, %r1135, %r1134;
	st.shared.v2.u32 	[%r1136], {%r1086, %r1091};
$L__BB4_58:
	bar.sync 	0;
	ld.shared.v4.u32 	{%r1137, %r1138, %r1139, %r1140}, [_ZN6thrust24THRUST_300001_SM_1000_NS8cuda_cub4core6detail5shmemE];
	add.s32 	%r1141, %r1139, %r1137;
	setp.eq.s32 	%p291, %r1139, 0;
	selp.b32 	%r1142, %r1138, 0, %p291;
	add.s32 	%r1143, %r1142, %r1140;
	setp.eq.s32 	%p292, %r75, 2;
	selp.b32 	%r1144, %r1141, %r1137, %p292;
	selp.b32 	%r1145, %r1143, %r1138, %p292;
	ld.shared.v4.u32 	{%r1146, %r1147, %r1148, %r1149}, [_ZN6thrust24THRUST_300001_SM_1000_NS8cuda_cub4core6detail5shmemE+16];
	add.s32 	%r1150, %r1146, %r1141;
	setp.eq.s32 	%p293, %r1146, 0;
	selp.b32 	%r1151, %r1143, 0, %p293;
	add.s32 	%r1152, %r1151, %r1147;
	setp.eq.s32 	%p294, %r75, 3;
	selp.b32 	%r1153, %r1150, %r1144, %p294;
	selp.b32 	%r1154, %r1152, %r1145, %p294;
	add.s32 	%r1155, %r1148, %r1150;
	setp.eq.s32 	%p295, %r1148, 0;
	selp.b32 	%r1156, %r1152, 0, %p295;
	add.s32 	%r1157, %r1156, %r1149;
	setp.eq.s32 	%p296, %r75, 4;
	selp.b32 	%r1158, %r1155, %r1153, %p296;
	selp.b32 	%r1159, %r1157, %r1154, %p296;
	ld.shared.v4.u32 	{%r1160, %r1161, %r1162, %r1163}, [_ZN6thrust24THRUST_300001_SM_1000_NS8cuda_cub4core6detail5shmemE+32];
	add.s32 	%r1164, %r1160, %r1155;
	setp.eq.s32 	%p297, %r1160, 0;
	selp.b32 	%r1165, %r1157, 0, %p297;
	add.s32 	%r1166, %r1165, %r1161;
	setp.eq.s32 	%p298, %r75, 5;
	selp.b32 	%r1167, %r1164, %r1158, %p298;
	selp.b32 	%r1168, %r1166, %r1159, %p298;
	add.s32 	%r1169, %r1162, %r1164;
	setp.eq.s32 	%p299, %r1162, 0;
	selp.b32 	%r1170, %r1166, 0, %p299;
	add.s32 	%r1171, %r1170, %r1163;
	setp.eq.s32 	%p300, %r75, 6;
	selp.b32 	%r1172, %r1169, %r1167, %p300;
	selp.b32 	%r1173, %r1171, %r1168, %p300;
	ld.shared.v4.u32 	{%r1174, %r1175, %r1176, %r1177}, [_ZN6thrust24THRUST_300001_SM_1000_NS8cuda_cub4core6detail5shmemE+48];
	add.s32 	%r1178, %r1174, %r1169;
	setp.eq.s32 	%p301, %r1174, 0;
	selp.b32 	%r1179, %r1171, 0, %p301;
	add.s32 	%r1180, %r1179, %r1175;
	setp.eq.s32 	%p302, %r75, 7;
	selp.b32 	%r101, %r1178, %r1172, %p302;
	selp.b32 	%r102, %r1180, %r1173, %p302;
	add.s32 	%r103, %r1176, %r1178;
	setp.eq.s32 	%p303, %r1176, 0;
	selp.b32 	%r1181, %r1180, 0, %p303;
	add.s32 	%r104, %r1181, %r1177;
	setp.lt.u32 	%p304, %r1654, 32;
	@%p304 bra 	$L__BB4_60;
	setp.eq.s32 	%p305, %r1644, 0;
	selp.b32 	%r1182, %r102, 0, %p305;
	add.s32 	%r1183, %r1182, %r1645;
	setp.eq.s32 	%p306, %r1019, 0;
	selp.b32 	%r1184, 0, %r1644, %p306;
	add.s32 	%r1644, %r101, %r1184;
	selp.b32 	%r1645, %r102, %r1183, %p306;
	bra.uni 	$L__BB4_76;
$L__BB4_60:
	setp.ne.s32 	%p307, %r1654, 0;
	mul.wide.u32 	%rd341, %r2, 16;
	add.s64 	%rd40, %rd3, %rd341;
	@%p307 bra 	$L__BB4_62;
	st.shared.u32 	[_ZN6thrust24THRUST_300001_SM_1000_NS8cuda_cub4core6detail5shmemE+116], %r103;
	st.shared.u32 	[_ZN6thrust24THRUST_300001_SM_1000_NS8cuda_cub4core6detail5shmemE+120], %r104;
	mov.b64 	%rd343, {%r103, %r104};
	add.s64 	%rd342, %rd40, 512;
	mov.b64 	%rd344, 100;
	// begin inline asm
	st.relaxed.gpu.v2.u64 [%rd342], {%rd343, %rd344};
	// end inline asm
$L__BB4_62:
	not.b32 	%r107, %r1654;
	mov.u32 	%r1185, %nctaid.x;
	setp.gt.u32 	%p308, %r1185, 499;
	@%p308 bra 	$L__BB4_64;
	membar.cta;
	bra.uni 	$L__BB4_65;
$L__BB4_64:
	mov.b32 	%r1186, 450;
	// begin inline asm
	nanosleep.u32 %r1186;
	// end inline asm
$L__BB4_65:
	mul.wide.s32 	%rd345, %r107, 16;
	add.s64 	%rd346, %rd40, %rd345;
	add.s64 	%rd41, %rd346, 512;
$L__BB4_66:
	// begin inline asm
	ld.relaxed.gpu.v2.u64 {%rd347, %rd486}, [%rd41];
	// end inline asm
	setp.eq.s64 	%p309, %rd486, 99;
	mov.b32 	%r1187, -1;
	vote.sync.any.pred 	%p310, %p309, %r1187;
	@%p310 bra 	$L__BB4_66;
	mov.b64 	{%r1191, %r1196}, %rd347;
	setp.eq.s64 	%p311, %rd486, 101;
	mov.b32 	%r1239, -1;
	vote.sync.ballot.b32 	%r1240, %p311, %r1239;
	// begin inline asm
	mov.u32 %r1189, %lanemask_ge;
	// end inline asm
	and.b32  	%r1241, %r1240, %r1189;
	or.b32  	%r1242, %r1241, -2147483648;
	add.s32 	%r1243, %r1242, -1;
	not.b32 	%r1244, %r1242;
	and.b32  	%r1245, %r1244, %r1243;
	popc.b32 	%r1193, %r1245;
	mov.b32 	%r1197, 1;
	// begin inline asm
	shfl.sync.down.b32 %r1190, %r1191, %r1197, %r1193, %r1239;
	// end inline asm
	// begin inline asm
	shfl.sync.down.b32 %r1195, %r1196, %r1197, %r1193, %r1239;
	// end inline asm
	setp.lt.s32 	%p313, %r1019, %r1193;
	setp.eq.s32 	%p314, %r1191, 0;
	selp.b32 	%r1246, %r1190, 0, %p313;
	add.s32 	%r1201, %r1246, %r1191;
	selp.b32 	%r1247, %r1195, 0, %p314;
	selp.b32 	%r1248, %r1247, 0, %p313;
	add.s32 	%r1206, %r1248, %r1196;
	mov.b32 	%r1207, 2;
	// begin inline asm
	shfl.sync.down.b32 %r1200, %r1201, %r1207, %r1193, %r1239;
	// end inline asm
	// begin inline asm
	shfl.sync.down.b32 %r1205, %r1206, %r1207, %r1193, %r1239;
	// end inline asm
	add.s32 	%r1249, %r1019, 2;
	setp.gt.s32 	%p315, %r1249, %r1193;
	setp.eq.s32 	%p316, %r1201, 0;
	selp.b32 	%r1250, %r1205, 0, %p316;
	selp.b32 	%r1251, 0, %r1200, %p315;
	add.s32 	%r1211, %r1201, %r1251;
	selp.b32 	%r1252, 0, %r1250, %p315;
	add.s32 	%r1216, %r1252, %r1206;
	mov.b32 	%r1217, 4;
	// begin inline asm
	shfl.sync.down.b32 %r1210, %r1211, %r1217, %r1193, %r1239;
	// end inline asm
	// begin inline asm
	shfl.sync.down.b32 %r1215, %r1216, %r1217, %r1193, %r1239;
	// end inline asm
	add.s32 	%r109, %r1019, 4;
	setp.gt.s32 	%p317, %r109, %r1193;
	setp.eq.s32 	%p318, %r1211, 0;
	selp.b32 	%r1253, %r1215, 0, %p318;
	selp.b32 	%r1254, 0, %r1210, %p317;
	add.s32 	%r1221, %r1211, %r1254;
	selp.b32 	%r1255, 0, %r1253, %p317;
	add.s32 	%r1226, %r1216, %r1255;
	mov.b32 	%r1227, 8;
	// begin inline asm
	shfl.sync.down.b32 %r1220, %r1221, %r1227, %r1193, %r1239;
	// end inline asm
	// begin inline asm
	shfl.sync.down.b32 %r1225, %r1226, %r1227, %r1193, %r1239;
	// end inline asm
	add.s32 	%r110, %r1019, 8;
	setp.gt.s32 	%p319, %r110, %r1193;
	setp.eq.s32 	%p320, %r1221, 0;
	selp.b32 	%r1256, %r1225, 0, %p320;
	selp.b32 	%r1257, 0, %r1220, %p319;
	add.s32 	%r1231, %r1221, %r1257;
	selp.b32 	%r1258, 0, %r1256, %p319;
	add.s32 	%r1236, %r1226, %r1258;
	mov.b32 	%r1237, 16;
	// begin inline asm
	shfl.sync.down.b32 %r1230, %r1231, %r1237, %r1193, %r1239;
	// end inline asm
	// begin inline asm
	shfl.sync.down.b32 %r1235, %r1236, %r1237, %r1193, %r1239;
	// end inline asm
	add.s32 	%r111, %r1019, 16;
	setp.gt.s32 	%p321, %r111, %r1193;
	setp.eq.s32 	%p322, %r1231, 0;
	selp.b32 	%r1259, %r1235, 0, %p322;
	selp.b32 	%r1260, 0, %r1230, %p321;
	add.s32 	%r1641, %r1260, %r1231;
	selp.b32 	%r1261, 0, %r1259, %p321;
	add.s32 	%r1642, %r1236, %r1261;
	add.s32 	%r1643, %r2, %r107;
	add.s64 	%rd44, %rd3, 512;
$L__BB4_68:
	setp.ne.s64 	%p323, %rd486, 101;
	mov.b32 	%r1262, -1;
	vote.sync.all.pred 	%p324, %p323, %r1262;
	not.pred 	%p325, %p324;
	@%p325 bra 	$L__BB4_72;
	mul.wide.s32 	%rd402, %r1643, 16;
	add.s64 	%rd403, %rd44, %rd402;
	add.s64 	%rd46, %rd403, -512;
$L__BB4_70:
	// begin inline asm
	ld.relaxed.gpu.v2.u64 {%rd404, %rd486}, [%rd46];
	// end inline asm
	setp.eq.s64 	%p363, %rd486, 99;
	mov.b32 	%r1333, -1;
	vote.sync.any.pred 	%p364, %p363, %r1333;
	@%p364 bra 	$L__BB4_70;
	mov.b64 	{%r1336, %r1341}, %rd404;
	setp.eq.s64 	%p365, %rd486, 101;
	mov.b32 	%r1384, -1;
	vote.sync.ballot.b32 	%r1385, %p365, %r1384;
	and.b32  	%r1386, %r1385, %r1189;
	or.b32  	%r1387, %r1386, -2147483648;
	add.s32 	%r1388, %r1387, -1;
	not.b32 	%r1389, %r1387;
	and.b32  	%r1390, %r1389, %r1388;
	popc.b32 	%r1338, %r1390;
	mov.b32 	%r1342, 1;
	// begin inline asm
	shfl.sync.down.b32 %r1335, %r1336, %r1342, %r1338, %r1384;
	// end inline asm
	// begin inline asm
	shfl.sync.down.b32 %r1340, %r1341, %r1342, %r1338, %r1384;
	// end inline asm
	setp.lt.s32 	%p367, %r1019, %r1338;
	setp.eq.s32 	%p368, %r1336, 0;
	selp.b32 	%r1391, %r1335, 0, %p367;
	add.s32 	%r1346, %r1391, %r1336;
	selp.b32 	%r1392, %r1340, 0, %p368;
	selp.b32 	%r1393, %r1392, 0, %p367;
	add.s32 	%r1351, %r1393, %r1341;
	mov.b32 	%r1352, 2;
	// begin inline asm
	shfl.sync.down.b32 %r1345, %r1346, %r1352, %r1338, %r1384;
	// end inline asm
	// begin inline asm
	shfl.sync.down.b32 %r1350, %r1351, %r1352, %r1338, %r1384;
	// end inline asm
	add.s32 	%r1394, %r1019, 2;
	setp.gt.s32 	%p369, %r1394, %r1338;
	setp.eq.s32 	%p370, %r1346, 0;
	selp.b32 	%r1395, %r1350, 0, %p370;
	selp.b32 	%r1396, 0, %r1345, %p369;
	add.s32 	%r1356, %r1346, %r1396;
	selp.b32 	%r1397, 0, %r1395, %p369;
	add.s32 	%r1361, %r1397, %r1351;
	mov.b32 	%r1362, 4;
	// begin inline asm
	shfl.sync.down.b32 %r1355, %r1356, %r1362, %r1338, %r1384;
	// end inline asm
	// begin inline asm
	shfl.sync.down.b32 %r1360, %r1361, %r1362, %r1338, %r1384;
	// end inline asm
	setp.gt.s32 	%p371, %r109, %r1338;
	setp.eq.s32 	%p372, %r1356, 0;
	selp.b32 	%r1398, %r1360, 0, %p372;
	selp.b32 	%r1399, 0, %r1355, %p371;
	add.s32 	%r1366, %r1356, %r1399;
	selp.b32 	%r1400, 0, %r1398, %p371;
	add.s32 	%r1371, %r1361, %r1400;
	mov.b32 	%r1372, 8;
	// begin inline asm
	shfl.sync.down.b32 %r1365, %r1366, %r1372, %r1338, %r1384;
	// end inline asm
	// begin inline asm
	shfl.sync.down.b32 %r1370, %r1371, %r1372, %r1338, %r1384;
	// end inline asm
	setp.gt.s32 	%p373, %r110, %r1338;
	setp.eq.s32 	%p374, %r1366, 0;
	selp.b32 	%r1401, %r1370, 0, %p374;
	selp.b32 	%r1402, 0, %r1365, %p373;
	add.s32 	%r1376, %r1366, %r1402;
	selp.b32 	%r1403, 0, %r1401, %p373;
	add.s32 	%r1381, %r1371, %r1403;
	mov.b32 	%r1382, 16;
	// begin inline asm
	shfl.sync.down.b32 %r1375, %r1376, %r1382, %r1338, %r1384;
	// end inline asm
	// begin inline asm
	shfl.sync.down.b32 %r1380, %r1381, %r1382, %r1338, %r1384;
	// end inline asm
	setp.gt.s32 	%p375, %r111, %r1338;
	setp.eq.s32 	%p376, %r1376, 0;
	selp.b32 	%r1404, %r1380, 0, %p376;
	selp.b32 	%r1405, 0, %r1375, %p375;
	selp.b32 	%r1406, 0, %r1404, %p375;
	add.s32 	%r1407, %r1381, %r1406;
	add.s32 	%r1408, %r1405, %r1641;
	add.s32 	%r118, %r1408, %r1376;
	setp.eq.s32 	%p377, %r1641, 0;
	selp.b32 	%r1409, %r1407, 0, %p377;
	add.s32 	%r1642, %r1409, %r1642;
	add.s32 	%r1643, %r1643, -32;
	mov.u32 	%r1641, %r118;
	bra.uni 	$L__BB4_68;
$L__BB4_72:
	@%p307 bra 	$L__BB4_74;
	add.s32 	%r1264, %r1641, %r103;
	setp.eq.s32 	%p327, %r103, 0;
	selp.b32 	%r1265, %r1642, 0, %p327;
	add.s32 	%r1266, %r1265, %r104;
	mov.b64 	%rd351, {%r1264, %r1266};
	add.s64 	%rd350, %rd40, 512;
	mov.b64 	%rd352, 101;
	// begin inline asm
	st.relaxed.gpu.v2.u64 [%rd350], {%rd351, %rd352};
	// end inline asm
	st.shared.u32 	[_ZN6thrust24THRUST_300001_SM_1000_NS8cuda_cub4core6detail5shmemE+100], %r1641;
	st.shared.v2.u32 	[_ZN6thrust24THRUST_300001_SM_1000_NS8cuda_cub4core6detail5shmemE+104], {%r1642, %r1264};
	st.shared.u32 	[_ZN6thrust24THRUST_300001_SM_1000_NS8cuda_cub4core6detail5shmemE+112], %r1266;
$L__BB4_74:
	setp.ne.s32 	%p328, %r1019, 0;
	@%p328 bra 	$L__BB4_76;
	st.shared.v2.u32 	[_ZN6thrust24THRUST_300001_SM_1000_NS8cuda_cub4core6detail5shmemE+72], {%r1641, %r1642};
	mov.u32 	%r1644, %r1641;
	mov.u32 	%r1645, %r1642;
$L__BB4_76:
	setp.eq.s32 	%p329, %r1654, 0;
	bar.sync 	0;
	@%p329 bra 	$L__BB4_78;
	ld.shared.v2.u32 	{%r1267, %r1268}, [_ZN6thrust24THRUST_300001_SM_1000_NS8cuda_cub4core6detail5shmemE+72];
	add.s32 	%r123, %r1267, %r1644;
	setp.eq.s32 	%p330, %r1644, 0;
	selp.b32 	%r1269, %r1268, 0, %p330;
	add.s32 	%r1645, %r1269, %r1645;
	mov.u32 	%r1644, %r123;
$L__BB4_78:
	setp.ne.s64 	%p331, %rd33, %rd34;
	setp.ne.s64 	%p332, %rd32, %rd33;
	setp.ne.s64 	%p333, %rd31, %rd32;
	setp.ne.s64 	%p334, %rd30, %rd31;
	setp.ne.s64 	%p335, %rd29, %rd30;
	setp.ne.s64 	%p336, %rd28, %rd29;
	setp.ne.s64 	%p337, %rd27, %rd28;
	setp.ne.s64 	%p338, %rd485, %rd27;
	selp.u32 	%r1270, 1, 0, %p338;
	add.s32 	%r127, %r1644, %r1270;
	selp.b32 	%r1271, 0, %r1645, %p338;
	add.s32 	%r128, %r1271, %r80;
	add.s32 	%r129, %r90, %r1644;
	selp.b32 	%r1272, 0, %r128, %p337;
	add.s32 	%r130, %r81, %r1272;
	add.s32 	%r131, %r91, %r1644;
	selp.b32 	%r1273, 0, %r130, %p336;
	add.s32 	%r132, %r82, %r1273;
	add.s32 	%r133, %r92, %r1644;
	selp.b32 	%r1274, 0, %r132, %p335;
	add.s32 	%r134, %r83, %r1274;
	add.s32 	%r135, %r93, %r1644;
	selp.b32 	%r1275, 0, %r134, %p334;
	add.s32 	%r136, %r84, %r1275;
	add.s32 	%r137, %r94, %r1644;
	selp.b32 	%r1276, 0, %r136, %p333;
	add.s32 	%r138, %r85, %r1276;
	add.s32 	%r139, %r95, %r1644;
	selp.b32 	%r1277, 0, %r138, %p332;
	add.s32 	%r140, %r86, %r1277;
	add.s32 	%r141, %r96, %r1644;
	selp.b32 	%r1278, 0, %r140, %p331;
	add.s32 	%r142, %r87, %r1278;
	ld.shared.u32 	%r143, [_ZN6thrust24THRUST_300001_SM_1000_NS8cuda_cub4core6detail5shmemE+116];
	ld.shared.u32 	%r144, [_ZN6thrust24THRUST_300001_SM_1000_NS8cuda_cub4core6detail5shmemE+100];
	setp.lt.s32 	%p339, %r143, 257;
	@%p339 bra 	$L__BB4_104;
	setp.eq.s64 	%p349, %rd485, %rd27;
	bar.sync 	0;
	@%p349 bra 	$L__BB4_81;
	sub.s32 	%r1279, %r1644, %r144;
	shl.b32 	%r1280, %r1279, 4;
	mov.u32 	%r1281, _ZN6thrust24THRUST_300001_SM_1000_NS8cuda_cub4core6detail5shmemE;
	add.s32 	%r1282, %r1281, %r1280;
	st.shared.u64 	[%r1282], %rd485;
	st.shared.u32 	[%r1282+8], %r1645;
$L__BB4_81:
	setp.eq.s64 	%p350, %rd27, %rd28;
	@%p350 bra 	$L__BB4_83;
	sub.s32 	%r1283, %r127, %r144;
	shl.b32 	%r1284, %r1283, 4;
	mov.u32 	%r1285, _ZN6thrust24THRUST_300001_SM_1000_NS8cuda_cub4core6detail5shmemE;
	add.s32 	%r1286, %r1285, %r1284;
	st.shared.u64 	[%r1286], %rd27;
	st.shared.u32 	[%r1286+8], %r128;
$L__BB4_83:
	setp.eq.s64 	%p351, %rd28, %rd29;
	@%p351 bra 	$L__BB4_85;
	sub.s32 	%r1287, %r129, %r144;
	shl.b32 	%r1288, %r1287, 4;
	mov.u32 	%r1289, _ZN6thrust24THRUST_300001_SM_1000_NS8cuda_cub4core6detail5shmemE;
	add.s32 	%r1290, %r1289, %r1288;
	st.shared.u64 	[%r1290], %rd28;
	st.shared.u32 	[%r1290+8], %r130;
$L__BB4_85:
	setp.eq.s64 	%p352, %rd29, %rd30;
	@%p352 bra 	$L__BB4_87;
	sub.s32 	%r1291, %r131, %r144;
	shl.b32 	%r1292, %r1291, 4;
	mov.u32 	%r1293, _ZN6thrust24THRUST_300001_SM_1000_NS8cuda_cub4core6detail5shmemE;
	add.s32 	%r1294, %r1293, %r1292;
	st.shared.u64 	[%r1294], %rd29;
	st.shared.u32 	[%r1294+8], %r132;
$L__BB4_87:
	setp.eq.s64 	%p353, %rd30, %rd31;
	@%p353 bra 	$L__BB4_89;
	sub.s32 	%r1295, %r133, %r144;
	shl.b32 	%r1296, %r1295, 4;
	mov.u32 	%r1297, _ZN6thrust24THRUST_300001_SM_1000_NS8cuda_cub4core6detail5shmemE;
	add.s32 	%r1298, %r1297, %r1296;
	st.shared.u64 	[%r1298], %rd30;
	st.shared.u32 	[%r1298+8], %r134;
$L__BB4_89:
	setp.eq.s64 	%p354, %rd31, %rd32;
	@%p354 bra 	$L__BB4_91;
	sub.s32 	%r1299, %r135, %r144;
	shl.b32 	%r1300, %r1299, 4;
	mov.u32 	%r1301, _ZN6thrust24THRUST_300001_SM_1000_NS8cuda_cub4core6detail5shmemE;
	add.s32 	%r1302, %r1301, %r1300;
	st.shared.u64 	[%r1302], %rd31;
	st.shared.u32 	[%r1302+8], %r136;
$L__BB4_91:
	setp.eq.s64 	%p355, %rd32, %rd33;
	@%p355 bra 	$L__BB4_93;
	sub.s32 	%r1303, %r137, %r144;
	shl.b32 	%r1304, %r1303, 4;
	mov.u32 	%r1305, _ZN6thrust24THRUST_300001_SM_1000_NS8cuda_cub4core6detail5shmemE;
	add.s32 	%r1306, %r1305, %r1304;
	st.shared.u64 	[%r1306], %rd32;
	st.shared.u32 	[%r1306+8], %r138;
$L__BB4_93:
	setp.eq.s64 	%p356, %rd33, %rd34;
	@%p356 bra 	$L__BB4_95;
	sub.s32 	%r1307, %r139, %r144;
	shl.b32 	%r1308, %r1307, 4;
	mov.u32 	%r1309, _ZN6thrust24THRUST_300001_SM_1000_NS8cuda_cub4core6detail5shmemE;
	add.s32 	%r1310, %r1309, %r1308;
	st.shared.u64 	[%r1310], %rd33;
	st.shared.u32 	[%r1310+8], %r140;
$L__BB4_95:
	setp.eq.s64 	%p357, %rd34, %rd35;
	@%p357 bra 	$L__BB4_97;
	sub.s32 	%r1311, %r141, %r144;
	shl.b32 	%r1312, %r1311, 4;
	mov.u32 	%r1313, _ZN6thrust24THRUST_300001_SM_1000_NS8cuda_cub4core6detail5shmemE;
	add.s32 	%r1314, %r1313, %r1312;
	st.shared.u64 	[%r1314], %rd34;
	st.shared.u32 	[%r1314+8], %r142;
$L__BB4_97:
	bar.sync 	0;
	setp.ge.s32 	%p358, %r1654, %r143;
	@%p358 bra 	$L__BB4_286;
	not.b32 	%r1315, %r1654;
	add.s32 	%r145, %r143, %r1315;
	and.b32  	%r1316, %r145, 768;
	setp.eq.s32 	%p359, %r1316, 768;
	@%p359 bra 	$L__BB4_101;
	shr.u32 	%r1317, %r145, 8;
	add.s32 	%r1318, %r1317, 1;
	and.b32  	%r1319, %r1318, 3;
	shl.b32 	%r1320, %r1654, 4;
	mov.u32 	%r1321, _ZN6thrust24THRUST_300001_SM_1000_NS8cuda_cub4core6detail5shmemE;
	add.s32 	%r1322, %r1320, %r1321;
	add.s32 	%r1650, %r1322, 8;
	add.s32 	%r1649, %r1654, %r144;
	neg.s32 	%r1648, %r1319;
	shl.b32 	%r1323, %r1318, 8;
	and.b32  	%r1324, %r1323, 768;
	add.s32 	%r1654, %r1654, %r1324;
$L__BB4_100:
	.pragma "nounroll";
	mul.wide.s32 	%rd389, %r1649, 4;
	add.s64 	%rd390, %rd1, %rd389;
	mul.wide.s32 	%rd391, %r1649, 8;
	add.s64 	%rd392, %rd2, %rd391;
	ld.shared.u64 	%rd393, [%r1650+-8];
	ld.shared.u32 	%r1325, [%r1650];
	st.global.u64 	[%rd392], %rd393;
	st.global.u32 	[%rd390], %r1325;
	add.s32 	%r1650, %r1650, 4096;
	add.s32 	%r1649, %r1649, 256;
	add.s32 	%r1648, %r1648, 1;
	setp.ne.s32 	%p360, %r1648, 0;
	@%p360 bra 	$L__BB4_100;
$L__BB4_101:
	setp.lt.u32 	%p361, %r145, 768;
	@%p361 bra 	$L__BB4_286;
	shl.b32 	%r1326, %r1654, 4;
	mov.u32 	%r1327, _ZN6thrust24THRUST_300001_SM_1000_NS8cuda_cub4core6detail5shmemE;
	add.s32 	%r1328, %r1326, %r1327;
	add.s32 	%r1653, %r1328, 8192;
	add.s64 	%rd49, %rd2, 4096;
	add.s32 	%r1652, %r1654, %r144;
	add.s64 	%rd50, %rd1, 2048;
$L__BB4_103:
	mul.wide.s32 	%rd394, %r1652, 8;
	add.s64 	%rd395, %rd49, %rd394;
	mul.wide.s32 	%rd396, %r1652, 4;
	add.s64 	%rd397, %rd50, %rd396;
	ld.shared.u64 	%rd398, [%r1653+-8192];
	ld.shared.u32 	%r1329, [%r1653+-8184];
	st.global.u64 	[%rd395+-4096], %rd398;
	st.global.u32 	[%rd397+-2048], %r1329;
	ld.shared.u64 	%rd399, [%r1653+-4096];
	ld.shared.u32 	%r1330, [%r1653+-4088];
	st.global.u64 	[%rd395+-2048], %rd399;
	st.global.u32 	[%rd397+-1024], %r1330;
	ld.shared.u64 	%rd400, [%r1653];
	ld.shared.u32 	%r1331, [%r1653+8];
	st.global.u64 	[%rd395], %rd400;
	st.global.u32 	[%rd397], %r1331;
	ld.shared.u64 	%rd401, [%r1653+4096];
	ld.shared.u32 	%r1332, [%r1653+4104];
	st.global.u64 	[%rd395+2048], %rd401;
	st.global.u32 	[%rd397+1024], %r1332;
	add.s32 	%r1654, %r1654, 1024;
	add.s32 	%r1653, %r1653, 16384;
	add.s32 	%r1652, %r1652, 1024;
	setp.lt.s32 	%p362, %r1654, %r143;
	@%p362 bra 	$L__BB4_103;
	bra.uni 	$L__BB4_286;
$L__BB4_104:
	setp.eq.s64 	%p340, %rd485, %rd27;
	@%p340 bra 	$L__BB4_106;
	mul.wide.s32 	%rd353, %r1644, 8;
	add.s64 	%rd354, %rd2, %rd353;
	st.global.u64 	[%rd354], %rd485;
	mul.wide.s32 	%rd355, %r1644, 4;
	add.s64 	%rd356, %rd1, %rd355;
	st.global.u32 	[%rd356], %r1645;
$L__BB4_106:
	setp.eq.s64 	%p341, %rd27, %rd28;
	@%p341 bra 	$L__BB4_108;
	mul.wide.s32 	%rd357, %r127, 8;
	add.s64 	%rd358, %rd2, %rd357;
	st.global.u64 	[%rd358], %rd27;
	mul.wide.s32 	%rd359, %r127, 4;
	add.s64 	%rd360, %rd1, %rd359;
	st.global.u32 	[%rd360], %r128;
$L__BB4_108:
	setp.eq.s64 	%p342, %rd28, %rd29;
	@%p342 bra 	$L__BB4_110;
	mul.wide.s32 	%rd361, %r129, 8;
	add.s64 	%rd362, %rd2, %rd361;
	st.global.u64 	[%rd362], %rd28;
	mul.wide.s32 	%rd363, %r129, 4;
	add.s64 	%rd364, %rd1, %rd363;
	st.global.u32 	[%rd364], %r130;
$L__BB4_110:
	setp.eq.s64 	%p343, %rd29, %rd30;
	@%p343 bra 	$L__BB4_112;
	mul.wide.s32 	%rd365, %r131, 8;
	add.s64 	%rd366, %rd2, %rd365;
	st.global.u64 	[%rd366], %rd29;
	mul.wide.s32 	%rd367, %r131, 4;
	add.s64 	%rd368, %rd1, %rd367;
	st.global.u32 	[%rd368], %r132;
$L__BB4_112:
	setp.eq.s64 	%p344, %rd30, %rd31;
	@%p344 bra 	$L__BB4_114;
	mul.wide.s32 	%rd369, %r133, 8;
	add.s64 	%rd370, %rd2, %rd369;
	st.global.u64 	[%rd370], %rd30;
	mul.wide.s32 	%rd371, %r133, 4;
	add.s64 	%rd372, %rd1, %rd371;
	st.global.u32 	[%rd372], %r134;
$L__BB4_114:
	setp.eq.s64 	%p345, %rd31, %rd32;
	@%p345 bra 	$L__BB4_116;
	mul.wide.s32 	%rd373, %r135, 8;
	add.s64 	%rd374, %rd2, %rd373;
	st.global.u64 	[%rd374], %rd31;
	mul.wide.s32 	%rd375, %r135, 4;
	add.s64 	%rd376, %rd1, %rd375;
	st.global.u32 	[%rd376], %r136;
$L__BB4_116:
	setp.eq.s64 	%p346, %rd32, %rd33;
	@%p346 bra 	$L__BB4_118;
	mul.wide.s32 	%rd377, %r137, 8;
	add.s64 	%rd378, %rd2, %rd377;
	st.global.u64 	[%rd378], %rd32;
	mul.wide.s32 	%rd379, %r137, 4;
	add.s64 	%rd380, %rd1, %rd379;
	st.global.u32 	[%rd380], %r138;
$L__BB4_118:
	setp.eq.s64 	%p347, %rd33, %rd34;
	@%p347 bra 	$L__BB4_120;
	mul.wide.s32 	%rd381, %r139, 8;
	add.s64 	%rd382, %rd2, %rd381;
	st.global.u64 	[%rd382], %rd33;
	mul.wide.s32 	%rd383, %r139, 4;
	add.s64 	%rd384, %rd1, %rd383;
	st.global.u32 	[%rd384], %r140;
$L__BB4_120:
	setp.eq.s64 	%p348, %rd34, %rd35;
	@%p348 bra 	$L__BB4_286;
	mul.wide.s32 	%rd385, %r141, 8;
	add.s64 	%rd386, %rd2, %rd385;
	st.global.u64 	[%rd386], %rd34;
	mul.wide.s32 	%rd387, %r141, 4;
	add.s64 	%rd388, %rd1, %rd387;
	st.global.u32 	[%rd388], %r142;
	bra.uni 	$L__BB4_286;
$L__BB4_122:
	setp.lt.s32 	%p13, %r4, 1;
	@%p13 bra 	$L__BB4_286;
	setp.ne.s32 	%p14, %r2, 0;
	@%p14 bra 	$L__BB4_194;
	mul.wide.u32 	%rd243, %r3, 8;
	add.s64 	%rd242, %rd139, %rd243;
	// begin inline asm
	ld.global.nc.u64 %rd495, [%rd242];
	// end inline asm
	mov.u32 	%r165, %tid.x;
	and.b32  	%r764, %r165, 31;
	and.b32  	%r765, %r165, 992;
	mul.lo.s32 	%r766, %r765, 9;
	or.b32  	%r166, %r766, %r764;
	setp.ge.u32 	%p166, %r166, %r4;
	mov.u64 	%rd487, %rd495;
	@%p166 bra 	$L__BB4_126;
	mul.wide.u32 	%rd246, %r166, 8;
	add.s64 	%rd245, %rd242, %rd246;
	// begin inline asm
	ld.global.nc.u64 %rd487, [%rd245];
	// end inline asm
$L__BB4_126:
	add.s32 	%r767, %r166, 32;
	setp.ge.u32 	%p167, %r767, %r4;
	shl.b32 	%r768, %r166, 3;
	cvt.u64.u32 	%rd247, %r768;
	add.s64 	%rd55, %rd242, %rd247;
	mov.u64 	%rd488, %rd495;
	@%p167 bra 	$L__BB4_128;
	add.s64 	%rd249, %rd55, 256;
	// begin inline asm
	ld.global.nc.u64 %rd488, [%rd249];
	// end inline asm
$L__BB4_128:
	add.s32 	%r769, %r166, 64;
	setp.ge.u32 	%p168, %r769, %r4;
	mov.u64 	%rd489, %rd495;
	@%p168 bra 	$L__BB4_130;
	add.s64 	%rd251, %rd55, 512;
	// begin inline asm
	ld.global.nc.u64 %rd489, [%rd251];
	// end inline asm
$L__BB4_130:
	add.s32 	%r770, %r166, 96;
	setp.ge.u32 	%p169, %r770, %r4;
	mov.u64 	%rd490, %rd495;
	@%p169 bra 	$L__BB4_132;
	add.s64 	%rd253, %rd55, 768;
	// begin inline asm
	ld.global.nc.u64 %rd490, [%rd253];
	// end inline asm
$L__BB4_132:
	add.s32 	%r771, %r166, 128;
	setp.ge.u32 	%p170, %r771, %r4;
	mov.u64 	%rd491, %rd495;
	@%p170 bra 	$L__BB4_134;
	add.s64 	%rd255, %rd55, 1024;
	// begin inline asm
	ld.global.nc.u64 %rd491, [%rd255];
	// end inline asm
$L__BB4_134:
	add.s32 	%r772, %r166, 160;
	setp.ge.u32 	%p171, %r772, %r4;
	mov.u64 	%rd492, %rd495;
	@%p171 bra 	$L__BB4_136;
	add.s64 	%rd257, %rd55, 1280;
	// begin inline asm
	ld.global.nc.u64 %rd492, [%rd257];
	// end inline asm
$L__BB4_136:
	add.s32 	%r773, %r166, 192;
	setp.ge.u32 	%p172, %r773, %r4;
	mov.u64 	%rd493, %rd495;
	@%p172 bra 	$L__BB4_138;
	add.s64 	%rd259, %rd55, 1536;
	// begin inline asm
	ld.global.nc.u64 %rd493, [%rd259];
	// end inline asm
$L__BB4_138:
	add.s32 	%r774, %r166, 224;
	setp.ge.u32 	%p173, %r774, %r4;
	mov.u64 	%rd494, %rd495;
	@%p173 bra 	$L__BB4_140;
	add.s64 	%rd261, %rd55, 1792;
	// begin inline asm
	ld.global.nc.u64 %rd494, [%rd261];
	// end inline asm
$L__BB4_140:
	add.s32 	%r775, %r166, 256;
	setp.ge.u32 	%p174, %r775, %r4;
	@%p174 bra 	$L__BB4_142;
	add.s64 	%rd263, %rd55, 2048;
	// begin inline asm
	ld.global.nc.u64 %rd495, [%rd263];
	// end inline asm
$L__BB4_142:
	// begin inline asm
	mov.u32 %r776, %laneid;
	// end inline asm
	shr.u32 	%r168, %r165, 5;
	mad.lo.s32 	%r778, %r168, 288, %r776;
	shl.b32 	%r779, %r778, 3;
	mov.u32 	%r780, _ZN6thrust24THRUST_300001_SM_1000_NS8cuda_cub4core6detail5shmemE;
	add.s32 	%r781, %r780, %r779;
	st.shared.u64 	[%r781], %rd487;
	st.shared.u64 	[%r781+256], %rd488;
	st.shared.u64 	[%r781+512], %rd489;
	st.shared.u64 	[%r781+768], %rd490;
	st.shared.u64 	[%r781+1024], %rd491;
	st.shared.u64 	[%r781+1280], %rd492;
	st.shared.u64 	[%r781+1536], %rd493;
	st.shared.u64 	[%r781+1792], %rd494;
	st.shared.u64 	[%r781+2048], %rd495;
	bar.warp.sync 	-1;
	shl.b32 	%r782, %r776, 3;
	add.s32 	%r783, %r778, %r782;
	shl.b32 	%r784, %r776, 6;
	add.s32 	%r785, %r781, %r784;
	ld.shared.u64 	%rd72, [%r785];
	ld.shared.u64 	%rd73, [%r785+8];
	ld.shared.u64 	%rd74, [%r785+16];
	ld.shared.u64 	%rd75, [%r785+24];
	ld.shared.u64 	%rd76, [%r785+32];
	ld.shared.u64 	%rd77, [%r785+40];
	ld.shared.u64 	%rd78, [%r785+48];
	ld.shared.u64 	%rd79, [%r785+56];
	ld.shared.u64 	%rd80, [%r785+64];
	bar.sync 	0;
	shl.b32 	%r786, %r778, 2;
	sub.s32 	%r787, %r781, %r786;
	st.shared.u32 	[%r787], %r1;
	st.shared.u32 	[%r787+128], %r1;
	st.shared.u32 	[%r787+256], %r1;
	st.shared.u32 	[%r787+384], %r1;
	st.shared.u32 	[%r787+512], %r1;
	st.shared.u32 	[%r787+640], %r1;
	st.shared.u32 	[%r787+768], %r1;
	st.shared.u32 	[%r787+896], %r1;
	st.shared.u32 	[%r787+1024], %r1;
	bar.warp.sync 	-1;
	shl.b32 	%r788, %r783, 2;
	sub.s32 	%r789, %r785, %r788;
	ld.shared.u32 	%r169, [%r789];
	ld.shared.u32 	%r170, [%r789+4];
	ld.shared.u32 	%r171, [%r789+8];
	ld.shared.u32 	%r172, [%r789+12];
	ld.shared.u32 	%r173, [%r789+16];
	ld.shared.u32 	%r174, [%r789+20];
	ld.shared.u32 	%r175, [%r789+24];
	ld.shared.u32 	%r176, [%r789+28];
	ld.shared.u32 	%r177, [%r789+32];
	bar.sync 	0;
	shl.b32 	%r790, %r165, 3;
	add.s32 	%r791, %r780, %r790;
	add.s32 	%r178, %r791, 2176;
	st.shared.u64 	[%r791+2176], %rd80;
	bar.sync 	0;
	setp.eq.s32 	%p175, %r165, 0;
	mov.b32 	%r1655, 1;
	@%p175 bra 	$L__BB4_144;
	ld.shared.u64 	%rd496, [%r178+-8];
	setp.ne.s64 	%p176, %rd496, %rd72;
	selp.u32 	%r1655, 1, 0, %p176;
$L__BB4_144:
	setp.eq.s32 	%p177, %r165, 0;
	setp.ne.s64 	%p178, %rd72, %rd73;
	setp.ne.s64 	%p179, %rd73, %rd74;
	setp.ne.s64 	%p180, %rd74, %rd75;
	setp.ne.s64 	%p181, %rd75, %rd76;
	setp.ne.s64 	%p182, %rd76, %rd77;
	setp.ne.s64 	%p183, %rd77, %rd78;
	setp.ne.s64 	%p184, %rd78, %rd79;
	setp.ne.s64 	%p185, %rd79, %rd80;
	mul.lo.s32 	%r852, %r165, 9;
	setp.eq.s32 	%p186, %r852, %r4;
	selp.u32 	%r853, 1, 0, %p186;
	selp.b32 	%r854, %r853, %r1655, %p186;
	selp.b32 	%r181, %r853, %r854, %p177;
	add.s32 	%r855, %r852, 1;
	setp.eq.s32 	%p187, %r855, %r4;
	or.pred  	%p1, %p187, %p178;
	selp.u32 	%r856, 1, 0, %p1;
	add.s32 	%r857, %r852, 2;
	setp.eq.s32 	%p188, %r857, %r4;
	or.pred  	%p2, %p188, %p179;
	selp.u32 	%r858, 1, 0, %p2;
	add.s32 	%r859, %r852, 3;
	setp.eq.s32 	%p189, %r859, %r4;
	or.pred  	%p190, %p189, %p180;
	selp.u32 	%r860, 1, 0, %p190;
	add.s32 	%r861, %r852, 4;
	setp.eq.s32 	%p191, %r861, %r4;
	or.pred  	%p3, %p191, %p181;
	selp.u32 	%r862, 1, 0, %p3;
	add.s32 	%r863, %r852, 5;
	setp.eq.s32 	%p192, %r863, %r4;
	or.pred  	%p4, %p192, %p182;
	selp.u32 	%r864, 1, 0, %p4;
	add.s32 	%r865, %r852, 6;
	setp.eq.s32 	%p193, %r865, %r4;
	or.pred  	%p5, %p193, %p183;
	selp.u32 	%r866, 1, 0, %p5;
	add.s32 	%r867, %r852, 7;
	setp.eq.s32 	%p194, %r867, %r4;
	or.pred  	%p195, %p194, %p184;
	selp.u32 	%r868, 1, 0, %p195;
	add.s32 	%r869, %r852, 8;
	setp.eq.s32 	%p196, %r869, %r4;
	or.pred  	%p197, %p196, %p185;
	selp.u32 	%r870, 1, 0, %p197;
	add.s32 	%r182, %r181, %r856;
	selp.b32 	%r871, 0, %r169, %p1;
	add.s32 	%r872, %r170, %r871;
	add.s32 	%r183, %r182, %r858;
	selp.b32 	%r873, 0, %r872, %p2;
	add.s32 	%r874, %r171, %r873;
	add.s32 	%r184, %r183, %r860;
	selp.b32 	%r875, 0, %r874, %p190;
	add.s32 	%r876, %r172, %r875;
	add.s32 	%r185, %r184, %r862;
	selp.b32 	%r877, 0, %r876, %p3;
	add.s32 	%r878, %r173, %r877;
	add.s32 	%r186, %r185, %r864;
	selp.b32 	%r879, 0, %r878, %p4;
	add.s32 	%r880, %r174, %r879;
	add.s32 	%r187, %r186, %r866;
	selp.b32 	%r881, 0, %r880, %p5;
	add.s32 	%r882, %r175, %r881;
	add.s32 	%r188, %r187, %r868;
	selp.b32 	%r883, 0, %r882, %p195;
	add.s32 	%r884, %r176, %r883;
	add.s32 	%r793, %r188, %r870;
	selp.b32 	%r885, 0, %r884, %p197;
	add.s32 	%r798, %r177, %r885;
	mov.b32 	%r849, 1;
	mov.b32 	%r850, 0;
	mov.b32 	%r851, -1;
	// begin inline asm
	shfl.sync.up.b32 %r792, %r793, %r849, %r850, %r851;
	// end inline asm
	// begin inline asm
	shfl.sync.up.b32 %r797, %r798, %r849, %r850, %r851;
	// end inline asm
	setp.eq.s32 	%p198, %r793, 0;
	selp.b32 	%r886, %r797, 0, %p198;
	setp.lt.s32 	%p199, %r776, 1;
	selp.b32 	%r887, 0, %r792, %p199;
	add.s32 	%r803, %r887, %r793;
	selp.b32 	%r888, 0, %r886, %p199;
	add.s32 	%r808, %r888, %r798;
	mov.b32 	%r809, 2;
	// begin inline asm
	shfl.sync.up.b32 %r802, %r803, %r809, %r850, %r851;
	// end inline asm
	// begin inline asm
	shfl.sync.up.b32 %r807, %r808, %r809, %r850, %r851;
	// end inline asm
	setp.eq.s32 	%p200, %r803, 0;
	selp.b32 	%r889, %r807, 0, %p200;
	setp.lt.s32 	%p201, %r776, 2;
	selp.b32 	%r890, 0, %r802, %p201;
	add.s32 	%r813, %r890, %r803;
	selp.b32 	%r891, 0, %r889, %p201;
	add.s32 	%r818, %r891, %r808;
	mov.b32 	%r819, 4;
	// begin inline asm
	shfl.sync.up.b32 %r812, %r813, %r819, %r850, %r851;
	// end inline asm
	// begin inline asm
	shfl.sync.up.b32 %r817, %r818, %r819, %r850, %r851;
	// end inline asm
	setp.eq.s32 	%p202, %r813, 0;
	selp.b32 	%r892, %r817, 0, %p202;
	setp.lt.s32 	%p203, %r776, 4;
	selp.b32 	%r893, 0, %r812, %p203;
	add.s32 	%r823, %r893, %r813;
	selp.b32 	%r894, 0, %r892, %p203;
	add.s32 	%r828, %r894, %r818;
	mov.b32 	%r829, 8;
	// begin inline asm
	shfl.sync.up.b32 %r822, %r823, %r829, %r850, %r851;
	// end inline asm
	// begin inline asm
	shfl.sync.up.b32 %r827, %r828, %r829, %r850, %r851;
	// end inline asm
	setp.eq.s32 	%p204, %r823, 0;
	selp.b32 	%r895, %r827, 0, %p204;
	setp.lt.s32 	%p205, %r776, 8;
	selp.b32 	%r896, 0, %r822, %p205;
	add.s32 	%r833, %r896, %r823;
	selp.b32 	%r897, 0, %r895, %p205;
	add.s32 	%r838, %r897, %r828;
	mov.b32 	%r839, 16;
	// begin inline asm
	shfl.sync.up.b32 %r832, %r833, %r839, %r850, %r851;
	// end inline asm
	// begin inline asm
	shfl.sync.up.b32 %r837, %r838, %r839, %r850, %r851;
	// end inline asm
	setp.eq.s32 	%p206, %r833, 0;
	selp.b32 	%r898, %r837, 0, %p206;
	setp.lt.s32 	%p207, %r776, 16;
	selp.b32 	%r899, 0, %r832, %p207;
	add.s32 	%r843, %r899, %r833;
	selp.b32 	%r900, 0, %r898, %p207;
	add.s32 	%r848, %r900, %r838;
	// begin inline asm
	shfl.sync.up.b32 %r842, %r843, %r849, %r850, %r851;
	// end inline asm
	// begin inline asm
	shfl.sync.up.b32 %r847, %r848, %r849, %r850, %r851;
	// end inline asm
	setp.ne.s32 	%p208, %r776, 31;
	@%p208 bra 	$L__BB4_146;
	shl.b32 	%r901, %r168, 3;
	mov.u32 	%r902, _ZN6thrust24THRUST_300001_SM_1000_NS8cuda_cub4core6detail5shmemE;
	add.s32 	%r903, %r902, %r901;
	st.shared.v2.u32 	[%r903], {%r843, %r848};
$L__BB4_146:
	bar.sync 	0;
	ld.shared.v4.u32 	{%r193, %r904, %r194, %r905}, [_ZN6thrust24THRUST_300001_SM_1000_NS8cuda_cub4core6detail5shmemE];
	add.s32 	%r906, %r194, %r193;
	setp.eq.s32 	%p209, %r194, 0;
	selp.b32 	%r907, %r904, 0, %p209;
	add.s32 	%r908, %r907, %r905;
	setp.eq.s32 	%p210, %r168, 2;
	selp.b32 	%r909, %r906, %r193, %p210;
	selp.b32 	%r910, %r908, %r904, %p210;
	ld.shared.v4.u32 	{%r195, %r911, %r196, %r912}, [_ZN6thrust24THRUST_300001_SM_1000_NS8cuda_cub4core6detail5shmemE+16];
	add.s32 	%r913, %r195, %r906;
	setp.eq.s32 	%p211, %r195, 0;
	selp.b32 	%r914, %r908, 0, %p211;
	add.s32 	%r915, %r914, %r911;
	setp.eq.s32 	%p212, %r168, 3;
	selp.b32 	%r916, %r913, %r909, %p212;
	selp.b32 	%r917, %r915, %r910, %p212;
	add.s32 	%r918, %r196, %r913;
	setp.eq.s32 	%p213, %r196, 0;
	selp.b32 	%r919, %r915, 0, %p213;
	add.s32 	%r920, %r919, %r912;
	setp.eq.s32 	%p214, %r168, 4;
	selp.b32 	%r921, %r918, %r916, %p214;
	selp.b32 	%r922, %r920, %r917, %p214;
	ld.shared.v4.u32 	{%r197, %r923, %r198, %r924}, [_ZN6thrust24THRUST_300001_SM_1000_NS8cuda_cub4core6detail5shmemE+32];
	add.s32 	%r925, %r197, %r918;
	setp.eq.s32 	%p215, %r197, 0;
	selp.b32 	%r926, %r920, 0, %p215;
	add.s32 	%r927, %r926, %r923;
	setp.eq.s32 	%p216, %r168, 5;
	selp.b32 	%r928, %r925, %r921, %p216;
	selp.b32 	%r929, %r927, %r922, %p216;
	add.s32 	%r930, %r198, %r925;
	setp.eq.s32 	%p217, %r198, 0;
	selp.b32 	%r931, %r927, 0, %p217;
	add.s32 	%r932, %r931, %r924;
	setp.eq.s32 	%p218, %r168, 6;
	selp.b32 	%r933, %r930, %r928, %p218;
	selp.b32 	%r934, %r932, %r929, %p218;
	ld.shared.v4.u32 	{%r199, %r935, %r200, %r936}, [_ZN6thrust24THRUST_300001_SM_1000_NS8cuda_cub4core6detail5shmemE+48];
	add.s32 	%r937, %r199, %r930;
	setp.eq.s32 	%p219, %r199, 0;
	selp.b32 	%r938, %r932, 0, %p219;
	add.s32 	%r939, %r938, %r935;
	setp.eq.s32 	%p220, %r168, 7;
	selp.b32 	%r940, %r937, %r933, %p220;
	selp.b32 	%r941, %r939, %r934, %p220;
	add.s32 	%r1661, %r200, %r937;
	setp.eq.s32 	%p221, %r200, 0;
	selp.b32 	%r942, %r939, 0, %p221;
	add.s32 	%r202, %r942, %r936;
	setp.lt.u32 	%p222, %r165, 32;
	selp.b32 	%r943, 0, %r940, %p222;
	selp.b32 	%r944, 0, %r941, %p222;
	setp.eq.s32 	%p223, %r842, 0;
	selp.b32 	%r945, %r944, 0, %p223;
	add.s32 	%r946, %r945, %r847;
	setp.eq.s32 	%p224, %r776, 0;
	selp.b32 	%r947, 0, %r842, %p224;
	add.s32 	%r203, %r943, %r947;
	selp.b32 	%r204, %r944, %r946, %p224;
	add.s32 	%r205, %r203, %r181;
	setp.eq.s32 	%p225, %r181, 0;
	selp.b32 	%r948, %r204, 0, %p225;
	add.s32 	%r206, %r948, %r169;
	add.s32 	%r207, %r182, %r203;
	selp.b32 	%r949, 0, %r206, %p1;
	add.s32 	%r208, %r170, %r949;
	add.s32 	%r209, %r183, %r203;
	selp.b32 	%r950, 0, %r208, %p2;
	add.s32 	%r210, %r171, %r950;
	add.s32 	%r211, %r184, %r203;
	mul.lo.s32 	%r951, %r165, 9;
	add.s32 	%r952, %r951, 3;
	setp.eq.s32 	%p226, %r952, %r4;
	setp.ne.s64 	%p227, %rd74, %rd75;
	selp.b32 	%r953, 0, %r210, %p227;
	selp.b32 	%r954, 0, %r953, %p226;
	add.s32 	%r212, %r172, %r954;
	add.s32 	%r213, %r185, %r203;
	selp.b32 	%r955, 0, %r212, %p3;
	add.s32 	%r214, %r173, %r955;
	add.s32 	%r215, %r186, %r203;
	selp.b32 	%r956, 0, %r214, %p4;
	add.s32 	%r216, %r174, %r956;
	add.s32 	%r217, %r187, %r203;
	selp.b32 	%r957, 0, %r216, %p5;
	add.s32 	%r218, %r175, %r957;
	add.s32 	%r219, %r188, %r203;
	add.s32 	%r958, %r951, 7;
	setp.eq.s32 	%p228, %r958, %r4;
	setp.ne.s64 	%p229, %rd78, %rd79;
	selp.b32 	%r959, 0, %r218, %p229;
	selp.b32 	%r960, 0, %r959, %p228;
	add.s32 	%r220, %r176, %r960;
	setp.lt.s32 	%p230, %r1661, 257;
	@%p230 bra 	$L__BB4_172;
	bar.sync 	0;
	@%p225 bra 	$L__BB4_149;
	shl.b32 	%r964, %r203, 4;
	mov.u32 	%r965, _ZN6thrust24THRUST_300001_SM_1000_NS8cuda_cub4core6detail5shmemE;
	add.s32 	%r966, %r965, %r964;
	st.shared.u64 	[%r966], %rd496;
	st.shared.u32 	[%r966+8], %r204;
$L__BB4_149:
	not.pred 	%p247, %p1;
	@%p247 bra 	$L__BB4_151;
	shl.b32 	%r967, %r205, 4;
	mov.u32 	%r968, _ZN6thrust24THRUST_300001_SM_1000_NS8cuda_cub4core6detail5shmemE;
	add.s32 	%r969, %r968, %r967;
	st.shared.u64 	[%r969], %rd72;
	st.shared.u32 	[%r969+8], %r206;
$L__BB4_151:
	not.pred 	%p248, %p2;
	@%p248 bra 	$L__BB4_153;
	shl.b32 	%r970, %r207, 4;
	mov.u32 	%r971, _ZN6thrust24THRUST_300001_SM_1000_NS8cuda_cub4core6detail5shmemE;
	add.s32 	%r972, %r971, %r970;
	st.shared.u64 	[%r972], %rd73;
	st.shared.u32 	[%r972+8], %r208;
$L__BB4_153:
	mad.lo.s32 	%r973, %r165, 9, 3;
	setp.ne.s32 	%p249, %r973, %r4;
	setp.eq.s64 	%p250, %rd74, %rd75;
	and.pred  	%p251, %p249, %p250;
	@%p251 bra 	$L__BB4_155;
	shl.b32 	%r974, %r209, 4;
	mov.u32 	%r975, _ZN6thrust24THRUST_300001_SM_1000_NS8cuda_cub4core6detail5shmemE;
	add.s32 	%r976, %r975, %r974;
	st.shared.u64 	[%r976], %rd74;
	st.shared.u32 	[%r976+8], %r210;
$L__BB4_155:
	not.pred 	%p252, %p3;
	@%p252 bra 	$L__BB4_157;
	shl.b32 	%r977, %r211, 4;
	mov.u32 	%r978, _ZN6thrust24THRUST_300001_SM_1000_NS8cuda_cub4core6detail5shmemE;
	add.s32 	%r979, %r978, %r977;
	st.shared.u64 	[%r979], %rd75;
	st.shared.u32 	[%r979+8], %r212;
$L__BB4_157:
	not.pred 	%p253, %p4;
	@%p253 bra 	$L__BB4_159;
	shl.b32 	%r980, %r213, 4;
	mov.u32 	%r981, _ZN6thrust24THRUST_300001_SM_1000_NS8cuda_cub4core6detail5shmemE;
	add.s32 	%r982, %r981, %r980;
	st.shared.u64 	[%r982], %rd76;
	st.shared.u32 	[%r982+8], %r214;
$L__BB4_159:
	not.pred 	%p254, %p5;
	@%p254 bra 	$L__BB4_161;
	shl.b32 	%r983, %r215, 4;
	mov.u32 	%r984, _ZN6thrust24THRUST_300001_SM_1000_NS8cuda_cub4core6detail5shmemE;
	add.s32 	%r985, %r984, %r983;
	st.shared.u64 	[%r985], %rd77;
	st.shared.u32 	[%r985+8], %r216;
$L__BB4_161:
	mad.lo.s32 	%r986, %r165, 9, 7;
	setp.ne.s32 	%p255, %r986, %r4;
	setp.eq.s64 	%p256, %rd78, %rd79;
	and.pred  	%p257, %p255, %p256;
	@%p257 bra 	$L__BB4_163;
	shl.b32 	%r987, %r217, 4;
	mov.u32 	%r988, _ZN6thrust24THRUST_300001_SM_1000_NS8cuda_cub4core6detail5shmemE;
	add.s32 	%r989, %r988, %r987;
	st.shared.u64 	[%r989], %rd78;
	st.shared.u32 	[%r989+8], %r218;
$L__BB4_163:
	mad.lo.s32 	%r990, %r165, 9, 8;
	setp.ne.s32 	%p258, %r990, %r4;
	setp.eq.s64 	%p259, %rd79, %rd80;
	and.pred  	%p260, %p258, %p259;
	@%p260 bra 	$L__BB4_165;
	shl.b32 	%r991, %r219, 4;
	mov.u32 	%r992, _ZN6thrust24THRUST_300001_SM_1000_NS8cuda_cub4core6detail5shmemE;
	add.s32 	%r993, %r992, %r991;
	st.shared.u64 	[%r993], %rd79;
	st.shared.u32 	[%r993+8], %r220;
$L__BB4_165:
	bar.sync 	0;
	setp.ge.u32 	%p261, %r165, %r1661;
	@%p261 bra 	$L__BB4_190;
	add.s32 	%r994, %r194, %r195;
	add.s32 	%r995, %r994, %r196;
	add.s32 	%r996, %r995, %r197;
	add.s32 	%r997, %r996, %r198;
	add.s32 	%r998, %r997, %r199;
	add.s32 	%r999, %r998, %r200;
	add.s32 	%r1000, %r999, %r193;
	not.b32 	%r1001, %r165;
	add.s32 	%r221, %r1000, %r1001;
	and.b32  	%r1002, %r221, 768;
	setp.eq.s32 	%p262, %r1002, 768;
	mov.u32 	%r1660, %r165;
	@%p262 bra 	$L__BB4_169;
	shr.u32 	%r1003, %r221, 8;
	add.s32 	%r1004, %r1003, 1;
	and.b32  	%r1005, %r1004, 3;
	mul.wide.u32 	%rd301, %r165, 4;
	add.s64 	%rd498, %rd1, %rd301;
	mul.wide.u32 	%rd302, %r165, 8;
	add.s64 	%rd497, %rd2, %rd302;
	shl.b32 	%r1006, %r165, 4;
	mov.u32 	%r1007, _ZN6thrust24THRUST_300001_SM_1000_NS8cuda_cub4core6detail5shmemE;
	add.s32 	%r1008, %r1006, %r1007;
	add.s32 	%r1657, %r1008, 8;
	neg.s32 	%r1656, %r1005;
	shl.b32 	%r1009, %r1004, 8;
	and.b32  	%r1010, %r1009, 768;
	add.s32 	%r1660, %r165, %r1010;
$L__BB4_168:
	.pragma "nounroll";
	ld.shared.u64 	%rd303, [%r1657+-8];
	ld.shared.u32 	%r1011, [%r1657];
	st.global.u64 	[%rd497], %rd303;
	st.global.u32 	[%rd498], %r1011;
	add.s64 	%rd498, %rd498, 1024;
	add.s64 	%rd497, %rd497, 2048;
	add.s32 	%r1657, %r1657, 4096;
	add.s32 	%r1656, %r1656, 1;
	setp.ne.s32 	%p263, %r1656, 0;
	@%p263 bra 	$L__BB4_168;
$L__BB4_169:
	setp.lt.u32 	%p264, %r221, 768;
	@%p264 bra 	$L__BB4_190;
	shl.b32 	%r1012, %r1660, 4;
	mov.u32 	%r1013, _ZN6thrust24THRUST_300001_SM_1000_NS8cuda_cub4core6detail5shmemE;
	add.s32 	%r1014, %r1012, %r1013;
	add.s32 	%r1659, %r1014, 8192;
	mul.wide.u32 	%rd304, %r1660, 8;
	add.s64 	%rd305, %rd304, %rd2;
	add.s64 	%rd500, %rd305, 4096;
	mul.wide.u32 	%rd306, %r1660, 4;
	add.s64 	%rd307, %rd306, %rd1;
	add.s64 	%rd499, %rd307, 2048;
$L__BB4_171:
	ld.shared.u64 	%rd308, [%r1659+-8192];
	ld.shared.u32 	%r1015, [%r1659+-8184];
	st.global.u64 	[%rd500+-4096], %rd308;
	st.global.u32 	[%rd499+-2048], %r1015;
	ld.shared.u64 	%rd309, [%r1659+-4096];
	ld.shared.u32 	%r1016, [%r1659+-4088];
	st.global.u64 	[%rd500+-2048], %rd309;
	st.global.u32 	[%rd499+-1024], %r1016;
	ld.shared.u64 	%rd310, [%r1659];
	ld.shared.u32 	%r1017, [%r1659+8];
	st.global.u64 	[%rd500], %rd310;
	st.global.u32 	[%rd499], %r1017;
	ld.shared.u64 	%rd311, [%r1659+4096];
	ld.shared.u32 	%r1018, [%r1659+4104];
	st.global.u64 	[%rd500+2048], %rd311;
	st.global.u32 	[%rd499+1024], %r1018;
	add.s32 	%r1660, %r1660, 1024;
	add.s32 	%r1659, %r1659, 16384;
	add.s64 	%rd500, %rd500, 8192;
	add.s64 	%rd499, %rd499, 4096;
	setp.lt.s32 	%p265, %r1660, %r1661;
	@%p265 bra 	$L__BB4_171;
	bra.uni 	$L__BB4_190;
$L__BB4_172:
	@%p225 bra 	$L__BB4_174;
	mul.wide.s32 	%rd265, %r203, 8;
	add.s64 	%rd266, %rd2, %rd265;
	st.global.u64 	[%rd266], %rd496;
	mul.wide.s32 	%rd267, %r203, 4;
	add.s64 	%rd268, %rd1, %rd267;
	st.global.u32 	[%rd268], %r204;
$L__BB4_174:
	not.pred 	%p232, %p1;
	@%p232 bra 	$L__BB4_176;
	mul.wide.s32 	%rd269, %r205, 8;
	add.s64 	%rd270, %rd2, %rd269;
	st.global.u64 	[%rd270], %rd72;
	mul.wide.s32 	%rd271, %r205, 4;
	add.s64 	%rd272, %rd1, %rd271;
	st.global.u32 	[%rd272], %r206;
$L__BB4_176:
	not.pred 	%p233, %p2;
	@%p233 bra 	$L__BB4_178;
	mul.wide.s32 	%rd273, %r207, 8;
	add.s64 	%rd274, %rd2, %rd273;
	st.global.u64 	[%rd274], %rd73;
	mul.wide.s32 	%rd275, %r207, 4;
	add.s64 	%rd276, %rd1, %rd275;
	st.global.u32 	[%rd276], %r208;
$L__BB4_178:
	mad.lo.s32 	%r961, %r165, 9, 3;
	setp.ne.s32 	%p234, %r961, %r4;
	setp.eq.s64 	%p235, %rd74, %rd75;
	and.pred  	%p236, %p234, %p235;
	@%p236 bra 	$L__BB4_180;
	mul.wide.s32 	%rd277, %r209, 8;
	add.s64 	%rd278, %rd2, %rd277;
	st.global.u64 	[%rd278], %rd74;
	mul.wide.s32 	%rd279, %r209, 4;
	add.s64 	%rd280, %rd1, %rd279;
	st.global.u32 	[%rd280], %r210;
$L__BB4_180:
	not.pred 	%p237, %p3;
	@%p237 bra 	$L__BB4_182;
	mul.wide.s32 	%rd281, %r211, 8;
	add.s64 	%rd282, %rd2, %rd281;
	st.global.u64 	[%rd282], %rd75;
	mul.wide.s32 	%rd283, %r211, 4;
	add.s64 	%rd284, %rd1, %rd283;
	st.global.u32 	[%rd284], %r212;
$L__BB4_182:
	not.pred 	%p238, %p4;
	@%p238 bra 	$L__BB4_184;
	mul.wide.s32 	%rd285, %r213, 8;
	add.s64 	%rd286, %rd2, %rd285;
	st.global.u64 	[%rd286], %rd76;
	mul.wide.s32 	%rd287, %r213, 4;
	add.s64 	%rd288, %rd1, %rd287;
	st.global.u32 	[%rd288], %r214;
$L__BB4_184:
	not.pred 	%p239, %p5;
	@%p239 bra 	$L__BB4_186;
	mul.wide.s32 	%rd289, %r215, 8;
	add.s64 	%rd290, %rd2, %rd289;
	st.global.u64 	[%rd290], %rd77;
	mul.wide.s32 	%rd291, %r215, 4;
	add.s64 	%rd292, %rd1, %rd291;
	st.global.u32 	[%rd292], %r216;
$L__BB4_186:
	mad.lo.s32 	%r962, %r165, 9, 7;
	setp.ne.s32 	%p240, %r962, %r4;
	setp.eq.s64 	%p241, %rd78, %rd79;
	and.pred  	%p242, %p240, %p241;
	@%p242 bra 	$L__BB4_188;
	mul.wide.s32 	%rd293, %r217, 8;
	add.s64 	%rd294, %rd2, %rd293;
	st.global.u64 	[%rd294], %rd78;
	mul.wide.s32 	%rd295, %r217, 4;
	add.s64 	%rd296, %rd1, %rd295;
	st.global.u32 	[%rd296], %r218;
$L__BB4_188:
	mad.lo.s32 	%r963, %r165, 9, 8;
	setp.ne.s32 	%p243, %r963, %r4;
	setp.eq.s64 	%p244, %rd79, %rd80;
	and.pred  	%p245, %p243, %p244;
	@%p245 bra 	$L__BB4_190;
	mul.wide.s32 	%rd297, %r219, 8;
	add.s64 	%rd298, %rd2, %rd297;
	st.global.u64 	[%rd298], %rd79;
	mul.wide.s32 	%rd299, %r219, 4;
	add.s64 	%rd300, %rd1, %rd299;
	st.global.u32 	[%rd300], %r220;
$L__BB4_190:
	setp.ne.s32 	%p266, %r165, 255;
	@%p266 bra 	$L__BB4_286;
	setp.ne.s32 	%p267, %r4, 2304;
	@%p267 bra 	$L__BB4_193;
	mul.wide.s32 	%rd312, %r1661, 8;
	add.s64 	%rd313, %rd2, %rd312;
	st.global.u64 	[%rd313], %rd80;
	mul.wide.s32 	%rd314, %r1661, 4;
	add.s64 	%rd315, %rd1, %rd314;
	st.global.u32 	[%rd315], %r202;
	add.s32 	%r1661, %r1661, 1;
$L__BB4_193:
	ld.param.u64 	%rd478, [_ZN6thrust24THRUST_300001_SM_1000_NS8cuda_cub4core6detail13_kernel_agentINS1_15__reduce_by_key16ReduceByKeyAgentIPyNS0_17constant_iteratorIiNS0_11use_defaultES9_EES7_PiN4cuda3std3__48equal_toIyEENSE_4plusIiEESB_iEEJS7_SA_S7_SB_SB_N3cub18CUB_300001_SM_100024ReduceByKeyScanTileStateIiiLb1EEESG_SI_iiEEEvDpT0__param_4];
	cvta.to.global.u64 	%rd316, %rd478;
	st.global.u32 	[%rd316], %r1661;
	bra.uni 	$L__BB4_286;
$L__BB4_194:
	mul.wide.u32 	%rd145, %r3, 8;
	add.s64 	%rd144, %rd139, %rd145;
	// begin inline asm
	ld.global.nc.u64 %rd509, [%rd144];
	// end inline asm
	mov.u32 	%r237, %tid.x;
	and.b32  	%r326, %r237, 31;
	and.b32  	%r327, %r237, 992;
	mul.lo.s32 	%r328, %r327, 9;
	or.b32  	%r238, %r328, %r326;
	setp.ge.u32 	%p15, %r238, %r4;
	mov.u64 	%rd501, %rd509;
	@%p15 bra 	$L__BB4_196;
	add.s32 	%r329, %r238, %r3;
	mul.wide.u32 	%rd148, %r329, 8;
	add.s64 	%rd147, %rd139, %rd148;
	// begin inline asm
	ld.global.nc.u64 %rd501, [%rd147];
	// end inline asm
$L__BB4_196:
	add.s32 	%r330, %r238, 32;
	setp.ge.u32 	%p16, %r330, %r4;
	shl.b32 	%r331, %r238, 3;
	cvt.u64.u32 	%rd149, %r331;
	add.s64 	%rd99, %rd144, %rd149;
	mov.u64 	%rd502, %rd509;
	@%p16 bra 	$L__BB4_198;
	add.s64 	%rd151, %rd99, 256;
	// begin inline asm
	ld.global.nc.u64 %rd502, [%rd151];
	// end inline asm
$L__BB4_198:
	add.s32 	%r332, %r238, 64;
	setp.ge.u32 	%p17, %r332, %r4;
	mov.u64 	%rd503, %rd509;
	@%p17 bra 	$L__BB4_200;
	add.s64 	%rd153, %rd99, 512;
	// begin inline asm
	ld.global.nc.u64 %rd503, [%rd153];
	// end inline asm
$L__BB4_200:
	add.s32 	%r333, %r238, 96;
	setp.ge.u32 	%p18, %r333, %r4;
	mov.u64 	%rd504, %rd509;
	@%p18 bra 	$L__BB4_202;
	add.s64 	%rd155, %rd99, 768;
	// begin inline asm
	ld.global.nc.u64 %rd504, [%rd155];
	// end inline asm
$L__BB4_202:
	add.s32 	%r334, %r238, 128;
	setp.ge.u32 	%p19, %r334, %r4;
	mov.u64 	%rd505, %rd509;
	@%p19 bra 	$L__BB4_204;
	add.s64 	%rd157, %rd99, 1024;
	// begin inline asm
	ld.global.nc.u64 %rd505, [%rd157];
	// end inline asm
$L__BB4_204:
	add.s32 	%r335, %r238, 160;
	setp.ge.u32 	%p20, %r335, %r4;
	mov.u64 	%rd506, %rd509;
	@%p20 bra 	$L__BB4_206;
	add.s64 	%rd159, %rd99, 1280;
	// begin inline asm
	ld.global.nc.u64 %rd506, [%rd159];
	// end inline asm
$L__BB4_206:
	add.s32 	%r336, %r238, 192;
	setp.ge.u32 	%p21, %r336, %r4;
	mov.u64 	%rd507, %rd509;
	@%p21 bra 	$L__BB4_208;
	add.s64 	%rd161, %rd99, 1536;
	// begin inline asm
	ld.global.nc.u64 %rd507, [%rd161];
	// end inline asm
$L__BB4_208:
	add.s32 	%r337, %r238, 224;
	setp.ge.u32 	%p22, %r337, %r4;
	mov.u64 	%rd508, %rd509;
	@%p22 bra 	$L__BB4_210;
	add.s64 	%rd163, %rd99, 1792;
	// begin inline asm
	ld.global.nc.u64 %rd508, [%rd163];
	// end inline asm
$L__BB4_210:
	add.s32 	%r338, %r238, 256;
	setp.ge.u32 	%p23, %r338, %r4;
	@%p23 bra 	$L__BB4_212;
	add.s64 	%rd165, %rd99, 2048;
	// begin inline asm
	ld.global.nc.u64 %rd509, [%rd165];
	// end inline asm
$L__BB4_212:
	// begin inline asm
	mov.u32 %r339, %laneid;
	// end inline asm
	shr.u32 	%r240, %r237, 5;
	mad.lo.s32 	%r241, %r240, 288, %r339;
	shl.b32 	%r340, %r241, 3;
	mov.u32 	%r341, _ZN6thrust24THRUST_300001_SM_1000_NS8cuda_cub4core6detail5shmemE;
	add.s32 	%r242, %r341, %r340;
	st.shared.u64 	[%r242], %rd501;
	st.shared.u64 	[%r242+256], %rd502;
	st.shared.u64 	[%r242+512], %rd503;
	st.shared.u64 	[%r242+768], %rd504;
	st.shared.u64 	[%r242+1024], %rd505;
	st.shared.u64 	[%r242+1280], %rd506;
	st.shared.u64 	[%r242+1536], %rd507;
	st.shared.u64 	[%r242+1792], %rd508;
	st.shared.u64 	[%r242+2048], %rd509;
	bar.warp.sync 	-1;
	shl.b32 	%r243, %r339, 3;
	shl.b32 	%r342, %r339, 6;
	add.s32 	%r244, %r242, %r342;
	ld.shared.u64 	%rd116, [%r244];
	ld.shared.u64 	%rd117, [%r244+8];
	ld.shared.u64 	%rd118, [%r244+16];
	ld.shared.u64 	%rd119, [%r244+24];
	ld.shared.u64 	%rd120, [%r244+32];
	ld.shared.u64 	%rd121, [%r244+40];
	ld.shared.u64 	%rd122, [%r244+48];
	ld.shared.u64 	%rd123, [%r244+56];
	ld.shared.u64 	%rd124, [%r244+64];
	setp.ne.s32 	%p24, %r237, 0;
	mov.b64 	%rd511, 0;
	@%p24 bra 	$L__BB4_214;
	add.s64 	%rd168, %rd144, -8;
	// begin inline asm
	ld.global.nc.u64 %rd511, [%rd168];
	// end inline asm
$L__BB4_214:
	setp.eq.s32 	%p25, %r237, 0;
	bar.sync 	0;
	shl.b32 	%r343, %r241, 2;
	sub.s32 	%r344, %r242, %r343;
	st.shared.u32 	[%r344], %r1;
	st.shared.u32 	[%r344+128], %r1;
	st.shared.u32 	[%r344+256], %r1;
	st.shared.u32 	[%r344+384], %r1;
	st.shared.u32 	[%r344+512], %r1;
	st.shared.u32 	[%r344+640], %r1;
	st.shared.u32 	[%r344+768], %r1;
	st.shared.u32 	[%r344+896], %r1;
	st.shared.u32 	[%r344+1024], %r1;
	bar.warp.sync 	-1;
	add.s32 	%r345, %r241, %r243;
	shl.b32 	%r346, %r345, 2;
	sub.s32 	%r347, %r244, %r346;
	ld.shared.u32 	%r245, [%r347];
	ld.shared.u32 	%r246, [%r347+4];
	ld.shared.u32 	%r247, [%r347+8];
	ld.shared.u32 	%r248, [%r347+12];
	ld.shared.u32 	%r249, [%r347+16];
	ld.shared.u32 	%r250, [%r347+20];
	ld.shared.u32 	%r251, [%r347+24];
	ld.shared.u32 	%r252, [%r347+28];
	ld.shared.u32 	%r253, [%r347+32];
	bar.sync 	0;
	shl.b32 	%r348, %r237, 3;
	add.s32 	%r350, %r341, %r348;
	add.s32 	%r254, %r350, 2176;
	st.shared.u64 	[%r350+2176], %rd124;
	bar.sync 	0;
	@%p25 bra 	$L__BB4_216;
	ld.shared.u64 	%rd511, [%r254+-8];
$L__BB4_216:
	setp.ne.s64 	%p26, %rd511, %rd116;
	setp.ne.s64 	%p27, %rd116, %rd117;
	setp.ne.s64 	%p28, %rd117, %rd118;
	setp.ne.s64 	%p29, %rd118, %rd119;
	setp.ne.s64 	%p30, %rd119, %rd120;
	setp.ne.s64 	%p31, %rd120, %rd121;
	setp.ne.s64 	%p32, %rd121, %rd122;
	setp.ne.s64 	%p33, %rd122, %rd123;
	setp.ne.s64 	%p34, %rd123, %rd124;
	mul.lo.s32 	%r411, %r237, 9;
	setp.eq.s32 	%p35, %r411, %r4;
	or.pred  	%p36, %p35, %p26;
	selp.u32 	%r412, 1, 0, %p36;
	add.s32 	%r413, %r411, 1;
	setp.eq.s32 	%p37, %r413, %r4;
	or.pred  	%p38, %p37, %p27;
	selp.u32 	%r414, 1, 0, %p38;
	add.s32 	%r415, %r411, 2;
	setp.eq.s32 	%p39, %r415, %r4;
	or.pred  	%p40, %p39, %p28;
	selp.u32 	%r416, 1, 0, %p40;
	add.s32 	%r417, %r411, 3;
	setp.eq.s32 	%p41, %r417, %r4;
	or.pred  	%p6, %p41, %p29;
	selp.u32 	%r418, 1, 0, %p6;
	add.s32 	%r419, %r411, 4;
	setp.eq.s32 	%p42, %r419, %r4;
	or.pred  	%p7, %p42, %p30;
	selp.u32 	%r420, 1, 0, %p7;
	add.s32 	%r421, %r411, 5;
	setp.eq.s32 	%p43, %r421, %r4;
	or.pred  	%p8, %p43, %p31;
	selp.u32 	%r422, 1, 0, %p8;
	add.s32 	%r423, %r411, 6;
	setp.eq.s32 	%p44, %r423, %r4;
	or.pred  	%p45, %p44, %p32;
	selp.u32 	%r424, 1, 0, %p45;
	add.s32 	%r425, %r411, 7;
	setp.eq.s32 	%p46, %r425, %r4;
	or.pred  	%p47, %p46, %p33;
	selp.u32 	%r426, 1, 0, %p47;
	add.s32 	%r427, %r411, 8;
	setp.eq.s32 	%p48, %r427, %r4;
	or.pred  	%p49, %p48, %p34;
	selp.u32 	%r428, 1, 0, %p49;
	add.s32 	%r429, %r414, %r412;
	selp.b32 	%r430, 0, %r245, %p38;
	add.s32 	%r431, %r246, %r430;
	add.s32 	%r432, %r429, %r416;
	selp.b32 	%r433, 0, %r431, %p40;
	add.s32 	%r434, %r247, %r433;
	add.s32 	%r435, %r432, %r418;
	selp.b32 	%r436, 0, %r434, %p6;
	add.s32 	%r437, %r248, %r436;
	add.s32 	%r438, %r435, %r420;
	selp.b32 	%r439, 0, %r437, %p7;
	add.s32 	%r440, %r249, %r439;
	add.s32 	%r441, %r438, %r422;
	selp.b32 	%r442, 0, %r440, %p8;
	add.s32 	%r443, %r250, %r442;
	add.s32 	%r444, %r441, %r424;
	selp.b32 	%r445, 0, %r443, %p45;
	add.s32 	%r446, %r251, %r445;
	add.s32 	%r447, %r444, %r426;
	selp.b32 	%r448, 0, %r446, %p47;
	add.s32 	%r449, %r252, %r448;
	add.s32 	%r352, %r447, %r428;
	selp.b32 	%r450, 0, %r449, %p49;
	add.s32 	%r357, %r253, %r450;
	mov.b32 	%r408, 1;
	mov.b32 	%r409, 0;
	mov.b32 	%r410, -1;
	// begin inline asm
	shfl.sync.up.b32 %r351, %r352, %r408, %r409, %r410;
	// end inline asm
	// begin inline asm
	shfl.sync.up.b32 %r356, %r357, %r408, %r409, %r410;
	// end inline asm
	setp.eq.s32 	%p50, %r352, 0;
	selp.b32 	%r451, %r356, 0, %p50;
	setp.lt.s32 	%p51, %r339, 1;
	selp.b32 	%r452, 0, %r351, %p51;
	add.s32 	%r362, %r452, %r352;
	selp.b32 	%r453, 0, %r451, %p51;
	add.s32 	%r367, %r453, %r357;
	mov.b32 	%r368, 2;
	// begin inline asm
	shfl.sync.up.b32 %r361, %r362, %r368, %r409, %r410;
	// end inline asm
	// begin inline asm
	shfl.sync.up.b32 %r366, %r367, %r368, %r409, %r410;
	// end inline asm
	setp.eq.s32 	%p52, %r362, 0;
	selp.b32 	%r454, %r366, 0, %p52;
	setp.lt.s32 	%p53, %r339, 2;
	selp.b32 	%r455, 0, %r361, %p53;
	add.s32 	%r372, %r455, %r362;
	selp.b32 	%r456, 0, %r454, %p53;
	add.s32 	%r377, %r456, %r367;
	mov.b32 	%r378, 4;
	// begin inline asm
	shfl.sync.up.b32 %r371, %r372, %r378, %r409, %r410;
	// end inline asm
	// begin inline asm
	shfl.sync.up.b32 %r376, %r377, %r378, %r409, %r410;
	// end inline asm
	setp.eq.s32 	%p54, %r372, 0;
	selp.b32 	%r457, %r376, 0, %p54;
	setp.lt.s32 	%p55, %r339, 4;
	selp.b32 	%r458, 0, %r371, %p55;
	add.s32 	%r382, %r458, %r372;
	selp.b32 	%r459, 0, %r457, %p55;
	add.s32 	%r387, %r459, %r377;
	mov.b32 	%r388, 8;
	// begin inline asm
	shfl.sync.up.b32 %r381, %r382, %r388, %r409, %r410;
	// end inline asm
	// begin inline asm
	shfl.sync.up.b32 %r386, %r387, %r388, %r409, %r410;
	// end inline asm
	setp.eq.s32 	%p56, %r382, 0;
	selp.b32 	%r460, %r386, 0, %p56;
	setp.lt.s32 	%p57, %r339, 8;
	selp.b32 	%r461, 0, %r381, %p57;
	add.s32 	%r392, %r461, %r382;
	selp.b32 	%r462, 0, %r460, %p57;
	add.s32 	%r397, %r462, %r387;
	mov.b32 	%r398, 16;
	// begin inline asm
	shfl.sync.up.b32 %r391, %r392, %r398, %r409, %r410;
	// end inline asm
	// begin inline asm
	shfl.sync.up.b32 %r396, %r397, %r398, %r409, %r410;
	// end inline asm
	setp.eq.s32 	%p58, %r392, 0;
	selp.b32 	%r463, %r396, 0, %p58;
	setp.lt.s32 	%p59, %r339, 16;
	selp.b32 	%r464, 0, %r391, %p59;
	add.s32 	%r402, %r464, %r392;
	selp.b32 	%r465, 0, %r463, %p59;
	add.s32 	%r407, %r465, %r397;
	// begin inline asm
	shfl.sync.up.b32 %r1665, %r402, %r408, %r409, %r410;
	// end inline asm
	// begin inline asm
	shfl.sync.up.b32 %r1666, %r407, %r408, %r409, %r410;
	// end inline asm
	setp.ne.s32 	%p60, %r339, 31;
	@%p60 bra 	$L__BB4_218;
	shl.b32 	%r466, %r240, 3;
	mov.u32 	%r467, _ZN6thrust24THRUST_300001_SM_1000_NS8cuda_cub4core6detail5shmemE;
	add.s32 	%r468, %r467, %r466;
	st.shared.v2.u32 	[%r468], {%r402, %r407};
$L__BB4_218:
	bar.sync 	0;
	ld.shared.v4.u32 	{%r469, %r470, %r471, %r472}, [_ZN6thrust24THRUST_300001_SM_1000_NS8cuda_cub4core6detail5shmemE];
	add.s32 	%r473, %r471, %r469;
	setp.eq.s32 	%p61, %r471, 0;
	selp.b32 	%r474, %r470, 0, %p61;
	add.s32 	%r475, %r474, %r472;
	setp.eq.s32 	%p62, %r240, 2;
	selp.b32 	%r476, %r473, %r469, %p62;
	selp.b32 	%r477, %r475, %r470, %p62;
	ld.shared.v4.u32 	{%r478, %r479, %r480, %r481}, [_ZN6thrust24THRUST_300001_SM_1000_NS8cuda_cub4core6detail5shmemE+16];
	add.s32 	%r482, %r478, %r473;
	setp.eq.s32 	%p63, %r478, 0;
	selp.b32 	%r483, %r475, 0, %p63;
	add.s32 	%r484, %r483, %r479;
	setp.eq.s32 	%p64, %r240, 3;
	selp.b32 	%r485, %r482, %r476, %p64;
	selp.b32 	%r486, %r484, %r477, %p64;
	add.s32 	%r487, %r480, %r482;
	setp.eq.s32 	%p65, %r480, 0;
	selp.b32 	%r488, %r484, 0, %p65;
	add.s32 	%r489, %r488, %r481;
	setp.eq.s32 	%p66, %r240, 4;
	selp.b32 	%r490, %r487, %r485, %p66;
	selp.b32 	%r491, %r489, %r486, %p66;
	ld.shared.v4.u32 	{%r492, %r493, %r494, %r495}, [_ZN6thrust24THRUST_300001_SM_1000_NS8cuda_cub4core6detail5shmemE+32];
	add.s32 	%r496, %r492, %r487;
	setp.eq.s32 	%p67, %r492, 0;
	selp.b32 	%r497, %r489, 0, %p67;
	add.s32 	%r498, %r497, %r493;
	setp.eq.s32 	%p68, %r240, 5;
	selp.b32 	%r499, %r496, %r490, %p68;
	selp.b32 	%r500, %r498, %r491, %p68;
	add.s32 	%r501, %r494, %r496;
	setp.eq.s32 	%p69, %r494, 0;
	selp.b32 	%r502, %r498, 0, %p69;
	add.s32 	%r503, %r502, %r495;
	setp.eq.s32 	%p70, %r240, 6;
	selp.b32 	%r504, %r501, %r499, %p70;
	selp.b32 	%r505, %r503, %r500, %p70;
	ld.shared.v4.u32 	{%r506, %r507, %r508, %r509}, [_ZN6thrust24THRUST_300001_SM_1000_NS8cuda_cub4core6detail5shmemE+48];
	add.s32 	%r510, %r506, %r501;
	setp.eq.s32 	%p71, %r506, 0;
	selp.b32 	%r511, %r503, 0, %p71;
	add.s32 	%r512, %r511, %r507;
	setp.eq.s32 	%p72, %r240, 7;
	selp.b32 	%r259, %r510, %r504, %p72;
	selp.b32 	%r260, %r512, %r505, %p72;
	add.s32 	%r261, %r508, %r510;
	setp.eq.s32 	%p73, %r508, 0;
	selp.b32 	%r513, %r512, 0, %p73;
	add.s32 	%r262, %r513, %r509;
	setp.lt.u32 	%p74, %r237, 32;
	@%p74 bra 	$L__BB4_220;
	setp.eq.s32 	%p75, %r1665, 0;
	selp.b32 	%r514, %r260, 0, %p75;
	add.s32 	%r515, %r514, %r1666;
	setp.eq.s32 	%p76, %r339, 0;
	selp.b32 	%r516, 0, %r1665, %p76;
	add.s32 	%r1665, %r259, %r516;
	selp.b32 	%r1666, %r260, %r515, %p76;
	bra.uni 	$L__BB4_236;
$L__BB4_220:
	setp.ne.s32 	%p77, %r237, 0;
	mul.wide.u32 	%rd169, %r2, 16;
	add.s64 	%rd129, %rd3, %rd169;
	@%p77 bra 	$L__BB4_222;
	st.shared.u32 	[_ZN6thrust24THRUST_300001_SM_1000_NS8cuda_cub4core6detail5shmemE+116], %r261;
	st.shared.u32 	[_ZN6thrust24THRUST_300001_SM_1000_NS8cuda_cub4core6detail5shmemE+120], %r262;
	mov.b64 	%rd171, {%r261, %r262};
	add.s64 	%rd170, %rd129, 512;
	mov.b64 	%rd172, 100;
	// begin inline asm
	st.relaxed.gpu.v2.u64 [%rd170], {%rd171, %rd172};
	// end inline asm
$L__BB4_222:
	mov.u32 	%r517, %nctaid.x;
	setp.gt.u32 	%p78, %r517, 499;
	@%p78 bra 	$L__BB4_224;
	membar.cta;
	bra.uni 	$L__BB4_225;
$L__BB4_224:
	mov.b32 	%r518, 450;
	// begin inline asm
	nanosleep.u32 %r518;
	// end inline asm
$L__BB4_225:
	mul.wide.u32 	%rd173, %r237, 16;
	xor.b64  	%rd174, %rd173, -16;
	add.s64 	%rd175, %rd129, %rd174;
	add.s64 	%rd130, %rd175, 512;
$L__BB4_226:
	// begin inline asm
	ld.relaxed.gpu.v2.u64 {%rd176, %rd512}, [%rd130];
	// end inline asm
	setp.eq.s64 	%p79, %rd512, 99;
	mov.b32 	%r519, -1;
	vote.sync.any.pred 	%p80, %p79, %r519;
	@%p80 bra 	$L__BB4_226;
	mov.b64 	{%r523, %r528}, %rd176;
	setp.eq.s64 	%p81, %rd512, 101;
	mov.b32 	%r571, -1;
	vote.sync.ballot.b32 	%r572, %p81, %r571;
	// begin inline asm
	mov.u32 %r521, %lanemask_ge;
	// end inline asm
	and.b32  	%r573, %r572, %r521;
	or.b32  	%r574, %r573, -2147483648;
	add.s32 	%r575, %r574, -1;
	not.b32 	%r576, %r574;
	and.b32  	%r577, %r576, %r575;
	popc.b32 	%r525, %r577;
	mov.b32 	%r529, 1;
	// begin inline asm
	shfl.sync.down.b32 %r522, %r523, %r529, %r525, %r571;
	// end inline asm
	// begin inline asm
	shfl.sync.down.b32 %r527, %r528, %r529, %r525, %r571;
	// end inline asm
	setp.lt.s32 	%p83, %r339, %r525;
	setp.eq.s32 	%p84, %r523, 0;
	selp.b32 	%r578, %r522, 0, %p83;
	add.s32 	%r533, %r578, %r523;
	selp.b32 	%r579, %r527, 0, %p84;
	selp.b32 	%r580, %r579, 0, %p83;
	add.s32 	%r538, %r580, %r528;
	mov.b32 	%r539, 2;
	// begin inline asm
	shfl.sync.down.b32 %r532, %r533, %r539, %r525, %r571;
	// end inline asm
	// begin inline asm
	shfl.sync.down.b32 %r537, %r538, %r539, %r525, %r571;
	// end inline asm
	add.s32 	%r581, %r339, 2;
	setp.gt.s32 	%p85, %r581, %r525;
	setp.eq.s32 	%p86, %r533, 0;
	selp.b32 	%r582, %r537, 0, %p86;
	selp.b32 	%r583, 0, %r532, %p85;
	add.s32 	%r543, %r533, %r583;
	selp.b32 	%r584, 0, %r582, %p85;
	add.s32 	%r548, %r584, %r538;
	mov.b32 	%r549, 4;
	// begin inline asm
	shfl.sync.down.b32 %r542, %r543, %r549, %r525, %r571;
	// end inline asm
	// begin inline asm
	shfl.sync.down.b32 %r547, %r548, %r549, %r525, %r571;
	// end inline asm
	add.s32 	%r585, %r339, 4;
	setp.gt.s32 	%p87, %r585, %r525;
	setp.eq.s32 	%p88, %r543, 0;
	selp.b32 	%r586, %r547, 0, %p88;
	selp.b32 	%r587, 0, %r542, %p87;
	add.s32 	%r553, %r543, %r587;
	selp.b32 	%r588, 0, %r586, %p87;
	add.s32 	%r558, %r548, %r588;
	mov.b32 	%r559, 8;
	// begin inline asm
	shfl.sync.down.b32 %r552, %r553, %r559, %r525, %r571;
	// end inline asm
	// begin inline asm
	shfl.sync.down.b32 %r557, %r558, %r559, %r525, %r571;
	// end inline asm
	add.s32 	%r266, %r339, 8;
	setp.gt.s32 	%p89, %r266, %r525;
	setp.eq.s32 	%p90, %r553, 0;
	selp.b32 	%r589, %r557, 0, %p90;
	selp.b32 	%r590, 0, %r552, %p89;
	add.s32 	%r563, %r553, %r590;
	selp.b32 	%r591, 0, %r589, %p89;
	add.s32 	%r568, %r558, %r591;
	mov.b32 	%r569, 16;
	// begin inline asm
	shfl.sync.down.b32 %r562, %r563, %r569, %r525, %r571;
	// end inline asm
	// begin inline asm
	shfl.sync.down.b32 %r567, %r568, %r569, %r525, %r571;
	// end inline asm
	add.s32 	%r267, %r339, 16;
	setp.gt.s32 	%p91, %r267, %r525;
	setp.eq.s32 	%p92, %r563, 0;
	selp.b32 	%r592, %r567, 0, %p92;
	selp.b32 	%r593, 0, %r562, %p91;
	add.s32 	%r1662, %r593, %r563;
	selp.b32 	%r594, 0, %r592, %p91;
	add.s32 	%r1663, %r568, %r594;
	not.b32 	%r595, %r237;
	add.s32 	%r1664, %r2, %r595;
	add.s64 	%rd133, %rd3, 512;
$L__BB4_228:
	setp.ne.s64 	%p93, %rd512, 101;
	mov.b32 	%r596, -1;
	vote.sync.all.pred 	%p94, %p93, %r596;
	not.pred 	%p95, %p94;
	@%p95 bra 	$L__BB4_232;
	mul.wide.s32 	%rd239, %r1664, 16;
	add.s64 	%rd240, %rd133, %rd239;
	add.s64 	%rd238, %rd240, -512;
$L__BB4_230:
	// begin inline asm
	ld.relaxed.gpu.v2.u64 {%rd236, %rd512}, [%rd238];
	// end inline asm
	setp.eq.s64 	%p151, %rd512, 99;
	mov.b32 	%r686, -1;
	vote.sync.any.pred 	%p152, %p151, %r686;
	@%p152 bra 	$L__BB4_230;
	mov.b64 	{%r689, %r694}, %rd236;
	setp.eq.s64 	%p153, %rd512, 101;
	mov.b32 	%r737, -1;
	vote.sync.ballot.b32 	%r738, %p153, %r737;
	and.b32  	%r739, %r738, %r521;
	or.b32  	%r740, %r739, -2147483648;
	add.s32 	%r741, %r740, -1;
	not.b32 	%r742, %r740;
	and.b32  	%r743, %r742, %r741;
	popc.b32 	%r691, %r743;
	mov.b32 	%r695, 1;
	// begin inline asm
	shfl.sync.down.b32 %r688, %r689, %r695, %r691, %r737;
	// end inline asm
	// begin inline asm
	shfl.sync.down.b32 %r693, %r694, %r695, %r691, %r737;
	// end inline asm
	setp.lt.s32 	%p155, %r339, %r691;
	setp.eq.s32 	%p156, %r689, 0;
	selp.b32 	%r744, %r688, 0, %p155;
	add.s32 	%r699, %r744, %r689;
	selp.b32 	%r745, %r693, 0, %p156;
	selp.b32 	%r746, %r745, 0, %p155;
	add.s32 	%r704, %r746, %r694;
	mov.b32 	%r705, 2;
	// begin inline asm
	shfl.sync.down.b32 %r698, %r699, %r705, %r691, %r737;
	// end inline asm
	// begin inline asm
	shfl.sync.down.b32 %r703, %r704, %r705, %r691, %r737;
	// end inline asm
	add.s32 	%r747, %r339, 2;
	setp.gt.s32 	%p157, %r747, %r691;
	setp.eq.s32 	%p158, %r699, 0;
	selp.b32 	%r748, %r703, 0, %p158;
	selp.b32 	%r749, 0, %r698, %p157;
	add.s32 	%r709, %r699, %r749;
	selp.b32 	%r750, 0, %r748, %p157;
	add.s32 	%r714, %r750, %r704;
	mov.b32 	%r715, 4;
	// begin inline asm
	shfl.sync.down.b32 %r708, %r709, %r715, %r691, %r737;
	// end inline asm
	// begin inline asm
	shfl.sync.down.b32 %r713, %r714, %r715, %r691, %r737;
	// end inline asm
	add.s32 	%r751, %r339, 4;
	setp.gt.s32 	%p159, %r751, %r691;
	setp.eq.s32 	%p160, %r709, 0;
	selp.b32 	%r752, %r713, 0, %p160;
	selp.b32 	%r753, 0, %r708, %p159;
	add.s32 	%r719, %r709, %r753;
	selp.b32 	%r754, 0, %r752, %p159;
	add.s32 	%r724, %r714, %r754;
	mov.b32 	%r725, 8;
	// begin inline asm
	shfl.sync.down.b32 %r718, %r719, %r725, %r691, %r737;
	// end inline asm
	// begin inline asm
	shfl.sync.down.b32 %r723, %r724, %r725, %r691, %r737;
	// end inline asm
	setp.gt.s32 	%p161, %r266, %r691;
	setp.eq.s32 	%p162, %r719, 0;
	selp.b32 	%r755, %r723, 0, %p162;
	selp.b32 	%r756, 0, %r718, %p161;
	add.s32 	%r729, %r719, %r756;
	selp.b32 	%r757, 0, %r755, %p161;
	add.s32 	%r734, %r724, %r757;
	mov.b32 	%r735, 16;
	// begin inline asm
	shfl.sync.down.b32 %r728, %r729, %r735, %r691, %r737;
	// end inline asm
	// begin inline asm
	shfl.sync.down.b32 %r733, %r734, %r735, %r691, %r737;
	// end inline asm
	setp.gt.s32 	%p163, %r267, %r691;
	setp.eq.s32 	%p164, %r729, 0;
	selp.b32 	%r758, %r733, 0, %p164;
	selp.b32 	%r759, 0, %r728, %p163;
	selp.b32 	%r760, 0, %r758, %p163;
	add.s32 	%r761, %r734, %r760;
	add.s32 	%r762, %r759, %r1662;
	add.s32 	%r274, %r762, %r729;
	setp.eq.s32 	%p165, %r1662, 0;
	selp.b32 	%r763, %r761, 0, %p165;
	add.s32 	%r1663, %r763, %r1663;
	add.s32 	%r1664, %r1664, -32;
	mov.u32 	%r1662, %r274;
	bra.uni 	$L__BB4_228;
$L__BB4_232:
	@%p77 bra 	$L__BB4_234;
	add.s32 	%r598, %r1662, %r261;
	setp.eq.s32 	%p97, %r261, 0;
	selp.b32 	%r599, %r1663, 0, %p97;
	add.s32 	%r600, %r599, %r262;
	mov.b64 	%rd180, {%r598, %r600};
	add.s64 	%rd179, %rd129, 512;
	mov.b64 	%rd181, 101;
	// begin inline asm
	st.relaxed.gpu.v2.u64 [%rd179], {%rd180, %rd181};
	// end inline asm
	st.shared.u32 	[_ZN6thrust24THRUST_300001_SM_1000_NS8cuda_cub4core6detail5shmemE+100], %r1662;
	st.shared.v2.u32 	[_ZN6thrust24THRUST_300001_SM_1000_NS8cuda_cub4core6detail5shmemE+104], {%r1663, %r598};
	st.shared.u32 	[_ZN6thrust24THRUST_300001_SM_1000_NS8cuda_cub4core6detail5shmemE+112], %r600;
$L__BB4_234:
	setp.ne.s32 	%p98, %r339, 0;
	@%p98 bra 	$L__BB4_236;
	st.shared.v2.u32 	[_ZN6thrust24THRUST_300001_SM_1000_NS8cuda_cub4core6detail5shmemE+72], {%r1662, %r1663};
	mov.u32 	%r1665, %r1662;
	mov.u32 	%r1666, %r1663;
$L__BB4_236:
	setp.eq.s32 	%p99, %r237, 0;
	bar.sync 	0;
	@%p99 bra 	$L__BB4_238;
	ld.shared.v2.u32 	{%r601, %r602}, [_ZN6thrust24THRUST_300001_SM_1000_NS8cuda_cub4core6detail5shmemE+72];
	add.s32 	%r279, %r601, %r1665;
	setp.eq.s32 	%p100, %r1665, 0;
	selp.b32 	%r603, %r602, 0, %p100;
	add.s32 	%r1666, %r603, %r1666;
	mov.u32 	%r1665, %r279;
$L__BB4_238:
	mul.lo.s32 	%r604, %r237, 9;
	setp.eq.s32 	%p101, %r604, %r4;
	setp.ne.s64 	%p102, %rd511, %rd116;
	or.pred  	%p103, %p101, %p102;
	selp.u32 	%r605, 1, 0, %p103;
	add.s32 	%r283, %r1665, %r605;
	selp.b32 	%r606, 0, %r1666, %p103;
	add.s32 	%r284, %r606, %r245;
	add.s32 	%r607, %r604, 1;
	setp.eq.s32 	%p104, %r607, %r4;
	setp.ne.s64 	%p105, %rd116, %rd117;
	or.pred  	%p106, %p104, %p105;
	selp.u32 	%r608, 1, 0, %p106;
	add.s32 	%r609, %r608, %r605;
	add.s32 	%r285, %r609, %r1665;
	selp.b32 	%r610, 0, %r284, %p106;
	add.s32 	%r286, %r246, %r610;
	add.s32 	%r611, %r604, 2;
	setp.eq.s32 	%p107, %r611, %r4;
	setp.ne.s64 	%p108, %rd117, %rd118;
	or.pred  	%p9, %p107, %p108;
	selp.u32 	%r612, 1, 0, %p9;
	add.s32 	%r287, %r285, %r612;
	selp.b32 	%r613, 0, %r286, %p9;
	add.s32 	%r288, %r247, %r613;
	selp.u32 	%r614, 1, 0, %p6;
	add.s32 	%r289, %r287, %r614;
	selp.b32 	%r615, 0, %r288, %p6;
	add.s32 	%r290, %r248, %r615;
	selp.u32 	%r616, 1, 0, %p7;
	add.s32 	%r291, %r289, %r616;
	selp.b32 	%r617, 0, %r290, %p7;
	add.s32 	%r292, %r249, %r617;
	selp.u32 	%r618, 1, 0, %p8;
	add.s32 	%r293, %r291, %r618;
	selp.b32 	%r619, 0, %r292, %p8;
	add.s32 	%r294, %r250, %r619;
	add.s32 	%r620, %r604, 6;
	setp.eq.s32 	%p109, %r620, %r4;
	setp.ne.s64 	%p110, %rd121, %rd122;
	or.pred  	%p10, %p109, %p110;
	selp.u32 	%r621, 1, 0, %p10;
	add.s32 	%r295, %r293, %r621;
	selp.b32 	%r622, 0, %r294, %p10;
	add.s32 	%r296, %r251, %r622;
	add.s32 	%r623, %r604, 7;
	setp.eq.s32 	%p111, %r623, %r4;
	setp.ne.s64 	%p112, %rd122, %rd123;
	or.pred  	%p11, %p111, %p112;
	selp.u32 	%r624, 1, 0, %p11;
	add.s32 	%r297, %r295, %r624;
	selp.b32 	%r625, 0, %r296, %p11;
	add.s32 	%r298, %r252, %r625;
	ld.shared.v2.u32 	{%r299, %r300}, [_ZN6thrust24THRUST_300001_SM_1000_NS8cuda_cub4core6detail5shmemE+112];
	ld.shared.u32 	%r1676, [_ZN6thrust24THRUST_300001_SM_1000_NS8cuda_cub4core6detail5shmemE+108];
	ld.shared.u32 	%r302, [_ZN6thrust24THRUST_300001_SM_1000_NS8cuda_cub4core6detail5shmemE+100];
	setp.lt.s32 	%p113, %r300, 257;
	@%p113 bra 	$L__BB4_264;
	bar.sync 	0;
	mul.lo.s32 	%r629, %r237, 9;
	setp.ne.s32 	%p129, %r629, %r4;
	setp.eq.s64 	%p130, %rd511, %rd116;
	and.pred  	%p131, %p129, %p130;
	@%p131 bra 	$L__BB4_241;
	sub.s32 	%r630, %r1665, %r302;
	shl.b32 	%r631, %r630, 4;
	mov.u32 	%r632, _ZN6thrust24THRUST_300001_SM_1000_NS8cuda_cub4core6detail5shmemE;
	add.s32 	%r633, %r632, %r631;
	st.shared.u64 	[%r633], %rd511;
	st.shared.u32 	[%r633+8], %r1666;
$L__BB4_241:
	mad.lo.s32 	%r634, %r237, 9, 1;
	setp.ne.s32 	%p132, %r634, %r4;
	setp.eq.s64 	%p133, %rd116, %rd117;
	and.pred  	%p134, %p132, %p133;
	@%p134 bra 	$L__BB4_243;
	sub.s32 	%r635, %r283, %r302;
	shl.b32 	%r636, %r635, 4;
	mov.u32 	%r637, _ZN6thrust24THRUST_300001_SM_1000_NS8cuda_cub4core6detail5shmemE;
	add.s32 	%r638, %r637, %r636;
	st.shared.u64 	[%r638], %rd116;
	st.shared.u32 	[%r638+8], %r284;
$L__BB4_243:
	not.pred 	%p135, %p9;
	@%p135 bra 	$L__BB4_245;
	sub.s32 	%r639, %r285, %r302;
	shl.b32 	%r640, %r639, 4;
	mov.u32 	%r641, _ZN6thrust24THRUST_300001_SM_1000_NS8cuda_cub4core6detail5shmemE;
	add.s32 	%r642, %r641, %r640;
	st.shared.u64 	[%r642], %rd117;
	st.shared.u32 	[%r642+8], %r286;
$L__BB4_245:
	not.pred 	%p136, %p6;
	@%p136 bra 	$L__BB4_247;
	sub.s32 	%r643, %r287, %r302;
	shl.b32 	%r644, %r643, 4;
	mov.u32 	%r645, _ZN6thrust24THRUST_300001_SM_1000_NS8cuda_cub4core6detail5shmemE;
	add.s32 	%r646, %r645, %r644;
	st.shared.u64 	[%r646], %rd118;
	st.shared.u32 	[%r646+8], %r288;
$L__BB4_247:
	not.pred 	%p137, %p7;
	@%p137 bra 	$L__BB4_249;
	sub.s32 	%r647, %r289, %r302;
	shl.b32 	%r648, %r647, 4;
	mov.u32 	%r649, _ZN6thrust24THRUST_300001_SM_1000_NS8cuda_cub4core6detail5shmemE;
	add.s32 	%r650, %r649, %r648;
	st.shared.u64 	[%r650], %rd119;
	st.shared.u32 	[%r650+8], %r290;
$L__BB4_249:
	not.pred 	%p138, %p8;
	@%p138 bra 	$L__BB4_251;
	sub.s32 	%r651, %r291, %r302;
	shl.b32 	%r652, %r651, 4;
	mov.u32 	%r653, _ZN6thrust24THRUST_300001_SM_1000_NS8cuda_cub4core6detail5shmemE;
	add.s32 	%r654, %r653, %r652;
	st.shared.u64 	[%r654], %rd120;
	st.shared.u32 	[%r654+8], %r292;
$L__BB4_251:
	not.pred 	%p139, %p10;
	@%p139 bra 	$L__BB4_253;
	sub.s32 	%r655, %r293, %r302;
	shl.b32 	%r656, %r655, 4;
	mov.u32 	%r657, _ZN6thrust24THRUST_300001_SM_1000_NS8cuda_cub4core6detail5shmemE;
	add.s32 	%r658, %r657, %r656;
	st.shared.u64 	[%r658], %rd121;
	st.shared.u32 	[%r658+8], %r294;
$L__BB4_253:
	not.pred 	%p140, %p11;
	@%p140 bra 	$L__BB4_255;
	sub.s32 	%r659, %r295, %r302;
	shl.b32 	%r660, %r659, 4;
	mov.u32 	%r661, _ZN6thrust24THRUST_300001_SM_1000_NS8cuda_cub4core6detail5shmemE;
	add.s32 	%r662, %r661, %r660;
	st.shared.u64 	[%r662], %rd122;
	st.shared.u32 	[%r662+8], %r296;
$L__BB4_255:
	mad.lo.s32 	%r663, %r237, 9, 8;
	setp.ne.s32 	%p141, %r663, %r4;
	setp.eq.s64 	%p142, %rd123, %rd124;
	and.pred  	%p143, %p141, %p142;
	@%p143 bra 	$L__BB4_257;
	sub.s32 	%r664, %r297, %r302;
	shl.b32 	%r665, %r664, 4;
	mov.u32 	%r666, _ZN6thrust24THRUST_300001_SM_1000_NS8cuda_cub4core6detail5shmemE;
	add.s32 	%r667, %r666, %r665;
	st.shared.u64 	[%r667], %rd123;
	st.shared.u32 	[%r667+8], %r298;
$L__BB4_257:
	bar.sync 	0;
	setp.ge.s32 	%p144, %r237, %r300;
	@%p144 bra 	$L__BB4_282;
	not.b32 	%r668, %r237;
	add.s32 	%r303, %r300, %r668;
	and.b32  	%r669, %r303, 768;
	setp.eq.s32 	%p145, %r669, 768;
	mov.u32 	%r1675, %r237;
	@%p145 bra 	$L__BB4_261;
	shr.u32 	%r670, %r303, 8;
	add.s32 	%r671, %r670, 1;
	and.b32  	%r672, %r671, 3;
	shl.b32 	%r673, %r237, 4;
	mov.u32 	%r674, _ZN6thrust24THRUST_300001_SM_1000_NS8cuda_cub4core6detail5shmemE;
	add.s32 	%r675, %r673, %r674;
	add.s32 	%r1671, %r675, 8;
	add.s32 	%r1670, %r237, %r302;
	neg.s32 	%r1669, %r672;
	shl.b32 	%r676, %r671, 8;
	and.b32  	%r677, %r676, 768;
	add.s32 	%r1675, %r237, %r677;
$L__BB4_260:
	.pragma "nounroll";
	mul.wide.s32 	%rd218, %r1670, 4;
	add.s64 	%rd219, %rd1, %rd218;
	mul.wide.s32 	%rd220, %r1670, 8;
	add.s64 	%rd221, %rd2, %rd220;
	ld.shared.u64 	%rd222, [%r1671+-8];
	ld.shared.u32 	%r678, [%r1671];
	st.global.u64 	[%rd221], %rd222;
	st.global.u32 	[%rd219], %r678;
	add.s32 	%r1671, %r1671, 4096;
	add.s32 	%r1670, %r1670, 256;
	add.s32 	%r1669, %r1669, 1;
	setp.ne.s32 	%p146, %r1669, 0;
	@%p146 bra 	$L__BB4_260;
$L__BB4_261:
	setp.lt.u32 	%p147, %r303, 768;
	@%p147 bra 	$L__BB4_282;
	shl.b32 	%r679, %r1675, 4;
	mov.u32 	%r680, _ZN6thrust24THRUST_300001_SM_1000_NS8cuda_cub4core6detail5shmemE;
	add.s32 	%r681, %r679, %r680;
	add.s32 	%r1674, %r681, 8192;
	add.s64 	%rd137, %rd2, 4096;
	add.s32 	%r1673, %r1675, %r302;
	add.s64 	%rd138, %rd1, 2048;
$L__BB4_263:
	mul.wide.s32 	%rd223, %r1673, 8;
	add.s64 	%rd224, %rd137, %rd223;
	mul.wide.s32 	%rd225, %r1673, 4;
	add.s64 	%rd226, %rd138, %rd225;
	ld.shared.u64 	%rd227, [%r1674+-8192];
	ld.shared.u32 	%r682, [%r1674+-8184];
	st.global.u64 	[%rd224+-4096], %rd227;
	st.global.u32 	[%rd226+-2048], %r682;
	ld.shared.u64 	%rd228, [%r1674+-4096];
	ld.shared.u32 	%r683, [%r1674+-4088];
	st.global.u64 	[%rd224+-2048], %rd228;
	st.global.u32 	[%rd226+-1024], %r683;
	ld.shared.u64 	%rd229, [%r1674];
	ld.shared.u32 	%r684, [%r1674+8];
	st.global.u64 	[%rd224], %rd229;
	st.global.u32 	[%rd226], %r684;
	ld.shared.u64 	%rd230, [%r1674+4096];
	ld.shared.u32 	%r685, [%r1674+4104];
	st.global.u64 	[%rd224+2048], %rd230;
	st.global.u32 	[%rd226+1024], %r685;
	add.s32 	%r1675, %r1675, 1024;
	add.s32 	%r1674, %r1674, 16384;
	add.s32 	%r1673, %r1673, 1024;
	setp.lt.s32 	%p148, %r1675, %r300;
	@%p148 bra 	$L__BB4_263;
	bra.uni 	$L__BB4_282;
$L__BB4_264:
	mul.lo.s32 	%r626, %r237, 9;
	setp.ne.s32 	%p114, %r626, %r4;
	setp.eq.s64 	%p115, %rd511, %rd116;
	and.pred  	%p116, %p114, %p115;
	@%p116 bra 	$L__BB4_266;
	mul.wide.s32 	%rd182, %r1665, 8;
	add.s64 	%rd183, %rd2, %rd182;
	st.global.u64 	[%rd183], %rd511;
	mul.wide.s32 	%rd184, %r1665, 4;
	add.s64 	%rd185, %rd1, %rd184;
	st.global.u32 	[%rd185], %r1666;
$L__BB4_266:
	mad.lo.s32 	%r627, %r237, 9, 1;
	setp.ne.s32 	%p117, %r627, %r4;
	setp.eq.s64 	%p118, %rd116, %rd117;
	and.pred  	%p119, %p117, %p118;
	@%p119 bra 	$L__BB4_268;
	mul.wide.s32 	%rd186, %r283, 8;
	add.s64 	%rd187, %rd2, %rd186;
	st.global.u64 	[%rd187], %rd116;
	mul.wide.s32 	%rd188, %r283, 4;
	add.s64 	%rd189, %rd1, %rd188;
	st.global.u32 	[%rd189], %r284;
$L__BB4_268:
	not.pred 	%p120, %p9;
	@%p120 bra 	$L__BB4_270;
	mul.wide.s32 	%rd190, %r285, 8;
	add.s64 	%rd191, %rd2, %rd190;
	st.global.u64 	[%rd191], %rd117;
	mul.wide.s32 	%rd192, %r285, 4;
	add.s64 	%rd193, %rd1, %rd192;
	st.global.u32 	[%rd193], %r286;
$L__BB4_270:
	not.pred 	%p121, %p6;
	@%p121 bra 	$L__BB4_272;
	mul.wide.s32 	%rd194, %r287, 8;
	add.s64 	%rd195, %rd2, %rd194;
	st.global.u64 	[%rd195], %rd118;
	mul.wide.s32 	%rd196, %r287, 4;
	add.s64 	%rd197, %rd1, %rd196;
	st.global.u32 	[%rd197], %r288;
$L__BB4_272:
	not.pred 	%p122, %p7;
	@%p122 bra 	$L__BB4_274;
	mul.wide.s32 	%rd198, %r289, 8;
	add.s64 	%rd199, %rd2, %rd198;
	st.global.u64 	[%rd199], %rd119;
	mul.wide.s32 	%rd200, %r289, 4;
	add.s64 	%rd201, %rd1, %rd200;
	st.global.u32 	[%rd201], %r290;
$L__BB4_274:
	not.pred 	%p123, %p8;
	@%p123 bra 	$L__BB4_276;
	mul.wide.s32 	%rd202, %r291, 8;
	add.s64 	%rd203, %rd2, %rd202;
	st.global.u64 	[%rd203], %rd120;
	mul.wide.s32 	%rd204, %r291, 4;
	add.s64 	%rd205, %rd1, %rd204;
	st.global.u32 	[%rd205], %r292;
$L__BB4_276:
	not.pred 	%p124, %p10;
	@%p124 bra 	$L__BB4_278;
	mul.wide.s32 	%rd206, %r293, 8;
	add.s64 	%rd207, %rd2, %rd206;
	st.global.u64 	[%rd207], %rd121;
	mul.wide.s32 	%rd208, %r293, 4;
	add.s64 	%rd209, %rd1, %rd208;
	st.global.u32 	[%rd209], %r294;
$L__BB4_278:
	not.pred 	%p125, %p11;
	@%p125 bra 	$L__BB4_280;
	mul.wide.s32 	%rd210, %r295, 8;
	add.s64 	%rd211, %rd2, %rd210;
	st.global.u64 	[%rd211], %rd122;
	mul.wide.s32 	%rd212, %r295, 4;
	add.s64 	%rd213, %rd1, %rd212;
	st.global.u32 	[%rd213], %r296;
$L__BB4_280:
	mad.lo.s32 	%r628, %r237, 9, 8;
	setp.ne.s32 	%p126, %r628, %r4;
	setp.eq.s64 	%p127, %rd123, %rd124;
	and.pred  	%p128, %p126, %p127;
	@%p128 bra 	$L__BB4_282;
	mul.wide.s32 	%rd214, %r297, 8;
	add.s64 	%rd215, %rd2, %rd214;
	st.global.u64 	[%rd215], %rd123;
	mul.wide.s32 	%rd216, %r297, 4;
	add.s64 	%rd217, %rd1, %rd216;
	st.global.u32 	[%rd217], %r298;
$L__BB4_282:
	setp.ne.s32 	%p149, %r237, 255;
	@%p149 bra 	$L__BB4_286;
	setp.ne.s32 	%p150, %r4, 2304;
	@%p150 bra 	$L__BB4_285;
	mul.wide.s32 	%rd231, %r1676, 8;
	add.s64 	%rd232, %rd2, %rd231;
	st.global.u64 	[%rd232], %rd124;
	mul.wide.s32 	%rd233, %r1676, 4;
	add.s64 	%rd234, %rd1, %rd233;
	st.global.u32 	[%rd234], %r299;
	add.s32 	%r1676, %r1676, 1;
$L__BB4_285:
	ld.param.u64 	%rd477, [_ZN6thrust24THRUST_300001_SM_1000_NS8cuda_cub4core6detail13_kernel_agentINS1_15__reduce_by_key16ReduceByKeyAgentIPyNS0_17constant_iteratorIiNS0_11use_defaultES9_EES7_PiN4cuda3std3__48equal_toIyEENSE_4plusIiEESB_iEEJS7_SA_S7_SB_SB_N3cub18CUB_300001_SM_100024ReduceByKeyScanTileStateIiiLb1EEESG_SI_iiEEEvDpT0__param_4];
	cvta.to.global.u64 	%rd235, %rd477;
	st.global.u32 	[%rd235], %r1676;
$L__BB4_286:
	ret;

}
	// .globl	_ZN6thrust24THRUST_300001_SM_1000_NS8cuda_cub4core6detail13_kernel_agentINS1_15__reduce_by_key9InitAgentIN3cub18CUB_300001_SM_100024ReduceByKeyScanTileStateIilLb1EEElPlEEJSA_lSB_EEEvDpT0_
.visible .entry _ZN6thrust24THRUST_300001_SM_1000_NS8cuda_cub4core6detail13_kernel_agentINS1_15__reduce_by_key9InitAgentIN3cub18CUB_300001_SM_100024ReduceByKeyScanTileStateIilLb1EEElPlEEJSA_lSB_EEEvDpT0_(
	.param .align 8 .b8 _ZN6thrust24THRUST_300001_SM_1000_NS8cuda_cub4core6detail13_kernel_agentINS1_15__reduce_by_key9InitAgentIN3cub18CUB_300001_SM_100024ReduceByKeyScanTileStateIilLb1EEElPlEEJSA_lSB_EEEvDpT0__param_0[8],
	.param .u64 _ZN6thrust24THRUST_300001_SM_1000_NS8cuda_cub4core6detail13_kernel_agentINS1_15__reduce_by_key9InitAgentIN3cub18CUB_300001_SM_100024ReduceByKeyScanTileStateIilLb1EEElPlEEJSA_lSB_EEEvDpT0__param_1,
	.param .u64 .ptr .align 1 _ZN6thrust24THRUST_300001_SM_1000_NS8cuda_cub4core6detail13_kernel_agentINS1_15__reduce_by_key9InitAgentIN3cub18CUB_300001_SM_100024ReduceByKeyScanTileStateIilLb1EEElPlEEJSA_lSB_EEEvDpT0__param_2
)
.maxntid 128
{
	.reg .pred 	%p<6>;
	.reg .b32 	%r<16>;
	.reg .b64 	%rd<12>;

	ld.param.u64 	%rd3, [_ZN6thrust24THRUST_300001_SM_1000_NS8cuda_cub4core6detail13_kernel_agentINS1_15__reduce_by_key9InitAgentIN3cub18CUB_300001_SM_100024ReduceByKeyScanTileStateIilLb1EEElPlEEJSA_lSB_EEEvDpT0__param_0];
	ld.param.u32 	%r8, [_ZN6thrust24THRUST_300001_SM_1000_NS8cuda_cub4core6detail13_kernel_agentINS1_15__reduce_by_key9InitAgentIN3cub18CUB_300001_SM_100024ReduceByKeyScanTileStateIilLb1EEElPlEEJSA_lSB_EEEvDpT0__param_1];
	ld.param.u64 	%rd2, [_ZN6thrust24THRUST_300001_SM_1000_NS8cuda_cub4core6detail13_kernel_agentINS1_15__reduce_by_key9InitAgentIN3cub18CUB_300001_SM_100024ReduceByKeyScanTileStateIilLb1EEElPlEEJSA_lSB_EEEvDpT0__param_2];
	cvta.to.global.u64 	%rd1, %rd3;
	mov.u32 	%r1, %ctaid.x;
	mov.u32 	%r9, %ntid.x;
	mov.u32 	%r2, %tid.x;
	mad.lo.s32 	%r3, %r1, %r9, %r2;
	setp.ge.s32 	%p1, %r3, %r8;
	@%p1 bra 	$L__BB5_2;
	mul.wide.s32 	%rd4, %r3, 16;
	add.s64 	%rd5, %rd1, %rd4;
	mov.b64 	%rd6, 0;
	mov.b64 	%rd7, 425201762304;
	st.global.v2.u64 	[%rd5+512], {%rd7, %rd6};
$L__BB5_2:
	mov.b32 	%r15, 0;
	setp.ne.s32 	%p2, %r1, 0;
	setp.gt.u32 	%p3, %r2, 31;
	or.pred  	%p4, %p2, %p3;
	@%p4 bra 	$L__BB5_4;
	mul.wide.u32 	%rd8, %r2, 16;
	add.s64 	%rd9, %rd1, %rd8;
	st.global.v4.u32 	[%rd9], {%r15, %r15, %r15, %r15};
$L__BB5_4:
	or.b32  	%r14, %r1, %r2;
	setp.ne.s32 	%p5, %r14, 0;
	@%p5 bra 	$L__BB5_6;
	cvta.to.global.u64 	%rd10, %rd2;
	mov.b64 	%rd11, 0;
	st.global.u64 	[%rd10], %rd11;
$L__BB5_6:
	ret;

}
	// .globl	_ZN6thrust24THRUST_300001_SM_1000_NS8cuda_cub4core6detail13_kernel_agentINS1_15__reduce_by_key16ReduceByKeyAgentIPyNS0_17constant_iteratorIiNS0_11use_defaultES9_EES7_PiN4cuda3std3__48equal_toIyEENSE_4plusIiEEPllEEJS7_SA_S7_SB_SJ_N3cub18CUB_300001_SM_100024ReduceByKeyScanTileStateIilLb1EEESG_SI_llEEEvDpT0_
.visible .entry _ZN6thrust24THRUST_300001_SM_1000_NS8cuda_cub4core6detail13_kernel_agentINS1_15__reduce_by_key16ReduceByKeyAgentIPyNS0_17constant_iteratorIiNS0_11use_defaultES9_EES7_PiN4cuda3std3__48equal_toIyEENSE_4plusIiEEPllEEJS7_SA_S7_SB_SJ_N3cub18CUB_300001_SM_100024ReduceByKeyScanTileStateIilLb1EEESG_SI_llEEEvDpT0_(
	.param .u64 .ptr .align 1 _ZN6thrust24THRUST_300001_SM_1000_NS8cuda_cub4core6detail13_kernel_agentINS1_15__reduce_by_key16ReduceByKeyAgentIPyNS0_17constant_iteratorIiNS0_11use_defaultES9_EES7_PiN4cuda3std3__48equal_toIyEENSE_4plusIiEEPllEEJS7_SA_S7_SB_SJ_N3cub18CUB_300001_SM_100024ReduceByKeyScanTileStateIilLb1EEESG_SI_llEEEvDpT0__param_0,
	.param .align 8 .b8 _ZN6thrust24THRUST_300001_SM_1000_NS8cuda_cub4core6detail13_kernel_agentINS1_15__reduce_by_key16ReduceByKeyAgentIPyNS0_17constant_iteratorIiNS0_11use_defaultES9_EES7_PiN4cuda3std3__48equal_toIyEENSE_4plusIiEEPllEEJS7_SA_S7_SB_SJ_N3cub18CUB_300001_SM_100024ReduceByKeyScanTileStateIilLb1EEESG_SI_llEEEvDpT0__param_1[16],
	.param .u64 .ptr .align 1 _ZN6thrust24THRUST_300001_SM_1000_NS8cuda_cub4core6detail13_kernel_agentINS1_15__reduce_by_key16ReduceByKeyAgentIPyNS0_17constant_iteratorIiNS0_11use_defaultES9_EES7_PiN4cuda3std3__48equal_toIyEENSE_4plusIiEEPllEEJS7_SA_S7_SB_SJ_N3cub18CUB_300001_SM_100024ReduceByKeyScanTileStateIilLb1EEESG_SI_llEEEvDpT0__param_2,
	.param .u64 .ptr .align 1 _ZN6thrust24THRUST_300001_SM_1000_NS8cuda_cub4core6detail13_kernel_agentINS1_15__reduce_by_key16ReduceByKeyAgentIPyNS0_17constant_iteratorIiNS0_11use_defaultES9_EES7_PiN4cuda3std3__48equal_toIyEENSE_4plusIiEEPllEEJS7_SA_S7_SB_SJ_N3cub18CUB_300001_SM_100024ReduceByKeyScanTileStateIilLb1EEESG_SI_llEEEvDpT0__param_3,
	.param .u64 .ptr .align 1 _ZN6thrust24THRUST_300001_SM_1000_NS8cuda_cub4core6detail13_kernel_agentINS1_15__reduce_by_key16ReduceByKeyAgentIPyNS0_17constant_iteratorIiNS0_11use_defaultES9_EES7_PiN4cuda3std3__48equal_toIyEENSE_4plusIiEEPllEEJS7_SA_S7_SB_SJ_N3cub18CUB_300001_SM_100024ReduceByKeyScanTileStateIilLb1EEESG_SI_llEEEvDpT0__param_4,
	.param .align 8 .b8 _ZN6thrust24THRUST_300001_SM_1000_NS8cuda_cub4core6detail13_kernel_agentINS1_15__reduce_by_key16ReduceByKeyAgentIPyNS0_17constant_iteratorIiNS0_11use_defaultES9_EES7_PiN4cuda3std3__48equal_toIyEENSE_4plusIiEEPllEEJS7_SA_S7_SB_SJ_N3cub18CUB_300001_SM_100024ReduceByKeyScanTileStateIilLb1EEESG_SI_llEEEvDpT0__param_5[8],
	.param .align 1 .b8 _ZN6thrust24THRUST_300001_SM_1000_NS8cuda_cub4core6detail13_kernel_agentINS1_15__reduce_by_key16ReduceByKeyAgentIPyNS0_17constant_iteratorIiNS0_11use_defaultES9_EES7_PiN4cuda3std3__48equal_toIyEENSE_4plusIiEEPllEEJS7_SA_S7_SB_SJ_N3cub18CUB_300001_SM_100024ReduceByKeyScanTileStateIilLb1EEESG_SI_llEEEvDpT0__param_6[1],
	.param .align 1 .b8 _ZN6thrust24THRUST_300001_SM_1000_NS8cuda_cub4core6detail13_kernel_agentINS1_15__reduce_by_key16ReduceByKeyAgentIPyNS0_17constant_iteratorIiNS0_11use_defaultES9_EES7_PiN4cuda3std3__48equal_toIyEENSE_4plusIiEEPllEEJS7_SA_S7_SB_SJ_N3cub18CUB_300001_SM_100024ReduceByKeyScanTileStateIilLb1EEESG_SI_llEEEvDpT0__param_7[1],
	.param .u64 _ZN6thrust24THRUST_300001_SM_1000_NS8cuda_cub4core6detail13_kernel_agentINS1_15__reduce_by_key16ReduceByKeyAgentIPyNS0_17constant_iteratorIiNS0_11use_defaultES9_EES7_PiN4cuda3std3__48equal_toIyEENSE_4plusIiEEPllEEJS7_SA_S7_SB_SJ_N3cub18CUB_300001_SM_100024ReduceByKeyScanTileStateIilLb1EEESG_SI_llEEEvDpT0__param_8,
	.param .u64 _ZN6thrust24THRUST_300001_SM_1000_NS8cuda_cub4core6detail13_kernel_agentINS1_15__reduce_by_key16ReduceByKeyAgentIPyNS0_17constant_iteratorIiNS0_11use_defaultES9_EES7_PiN4cuda3std3__48equal_toIyEENSE_4plusIiEEPllEEJS7_SA_S7_SB_SJ_N3cub18CUB_300001_SM_100024ReduceByKeyScanTileStateIilLb1EEESG_SI_llEEEvDpT0__param_9
)
.maxntid 256
{
	.reg .pred 	%p<441>;
	.reg .b32 	%r<1880>;
	.reg .b64 	%rd<1008>;

	ld.param.u64 	%rd309, [_ZN6thrust24THRUST_300001_SM_1000_NS8cuda_cub4core6detail13_kernel_agentINS1_15__reduce_by_key16ReduceByKeyAgentIPyNS0_17constant_iteratorIiNS0_11use_defaultES9_EES7_PiN4cuda3std3__48equal_toIyEENSE_4plusIiEEPllEEJS7_SA_S7_SB_SJ_N3cub18CUB_300001_SM_100024ReduceByKeyScanTileStateIilLb1EEESG_SI_llEEEvDpT0__param_0];
	ld.param.u64 	%rd4, [_ZN6thrust24THRUST_300001_SM_1000_NS8cuda_cub4core6detail13_kernel_agentINS1_15__reduce_by_key16ReduceByKeyAgentIPyNS0_17constant_iteratorIiNS0_11use_defaultES9_EES7_PiN4cuda3std3__48equal_toIyEENSE_4plusIiEEPllEEJS7_SA_S7_SB_SJ_N3cub18CUB_300001_SM_100024ReduceByKeyScanTileStateIilLb1EEESG_SI_llEEEvDpT0__param_5];
	ld.param.u32 	%r1, [_ZN6thrust24THRUST_300001_SM_1000_NS8cuda_cub4core6detail13_kernel_agentINS1_15__reduce_by_key16ReduceByKeyAgentIPyNS0_17constant_iteratorIiNS0_11use_defaultES9_EES7_PiN4cuda3std3__48equal_toIyEENSE_4plusIiEEPllEEJS7_SA_S7_SB_SJ_N3cub18CUB_300001_SM_100024ReduceByKeyScanTileStateIilLb1EEESG_SI_llEEEvDpT0__param_1+8];
	ld.param.u64 	%rd312, [_ZN6thrust24THRUST_300001_SM_1000_NS8cuda_cub4core6detail13_kernel_agentINS1_15__reduce_by_key16ReduceByKeyAgentIPyNS0_17constant_iteratorIiNS0_11use_defaultES9_EES7_PiN4cuda3std3__48equal_toIyEENSE_4plusIiEEPllEEJS7_SA_S7_SB_SJ_N3cub18CUB_300001_SM_100024ReduceByKeyScanTileStateIilLb1EEESG_SI_llEEEvDpT0__param_2];
	ld.param.u64 	%rd313, [_ZN6thrust24THRUST_300001_SM_1000_NS8cuda_cub4core6detail13_kernel_agentINS1_15__reduce_by_key16ReduceByKeyAgentIPyNS0_17constant_iteratorIiNS0_11use_defaultES9_EES7_PiN4cuda3std3__48equal_toIyEENSE_4plusIiEEPllEEJS7_SA_S7_SB_SJ_N3cub18CUB_300001_SM_100024ReduceByKeyScanTileStateIilLb1EEESG_SI_llEEEvDpT0__param_3];
	ld.param.u64 	%rd310, [_ZN6thrust24THRUST_300001_SM_1000_NS8cuda_cub4core6detail13_kernel_agentINS1_15__reduce_by_key16ReduceByKeyAgentIPyNS0_17constant_iteratorIiNS0_11use_defaultES9_EES7_PiN4cuda3std3__48equal_toIyEENSE_4plusIiEEPllEEJS7_SA_S7_SB_SJ_N3cub18CUB_300001_SM_100024ReduceByKeyScanTileStateIilLb1EEESG_SI_llEEEvDpT0__param_4];
	ld.param.u64 	%rd311, [_ZN6thrust24THRUST_300001_SM_1000_NS8cuda_cub4core6detail13_kernel_agentINS1_15__reduce_by_key16ReduceByKeyAgentIPyNS0_17constant_iteratorIiNS0_11use_defaultES9_EES7_PiN4cuda3std3__48equal_toIyEENSE_4plusIiEEPllEEJS7_SA_S7_SB_SJ_N3cub18CUB_300001_SM_100024ReduceByKeyScanTileStateIilLb1EEESG_SI_llEEEvDpT0__param_8];
	cvta.to.global.u64 	%rd1, %rd310;
	cvta.to.global.u64 	%rd2, %rd313;
	cvta.to.global.u64 	%rd3, %rd312;
	mov.u32 	%r2, %ctaid.x;
	mul.wide.u32 	%rd5, %r2, 2304;
	sub.s64 	%rd6, %rd311, %rd5;
	setp.lt.s64 	%p12, %rd6, 2305;
	@%p12 bra 	$L__BB6_142;
	setp.ne.s32 	%p261, %r2, 0;
	@%p261 bra 	$L__BB6_52;
	mov.u32 	%r3, %tid.x;
	and.b32  	%r1593, %r3, 31;
	and.b32  	%r1594, %r3, 992;
	mul.lo.s32 	%r1595, %r1594, 9;
	or.b32  	%r1596, %r1595, %r1593;
	cvt.u64.u32 	%rd824, %r1596;
	add.s64 	%rd825, %rd5, %rd824;
	shl.b64 	%rd826, %rd825, 3;
	add.s64 	%rd805, %rd309, %rd826;
	// begin inline asm
	ld.global.nc.u64 %rd804, [%rd805];
	// end inline asm
	add.s64 	%rd807, %rd805, 256;
	// begin inline asm
	ld.global.nc.u64 %rd806, [%rd807];
	// end inline asm
	add.s64 	%rd809, %rd805, 512;
	// begin inline asm
	ld.global.nc.u64 %rd808, [%rd809];
	// end inline asm
	add.s64 	%rd811, %rd805, 768;
	// begin inline asm
	ld.global.nc.u64 %rd810, [%rd811];
	// end inline asm
	add.s64 	%rd813, %rd805, 1024;
	// begin inline asm
	ld.global.nc.u64 %rd812, [%rd813];
	// end inline asm
	add.s64 	%rd815, %rd805, 1280;
	// begin inline asm
	ld.global.nc.u64 %rd814, [%rd815];
	// end inline asm
	add.s64 	%rd817, %rd805, 1536;
	// begin inline asm
	ld.global.nc.u64 %rd816, [%rd817];
	// end inline asm
	add.s64 	%rd819, %rd805, 1792;
	// begin inline asm
	ld.global.nc.u64 %rd818, [%rd819];
	// end inline asm
	add.s64 	%rd821, %rd805, 2048;
	// begin inline asm
	ld.global.nc.u64 %rd820, [%rd821];
	// end inline asm
	// begin inline asm
	mov.u32 %r1592, %laneid;
	// end inline asm
	shr.u32 	%r5, %r3, 5;
	mad.lo.s32 	%r1597, %r5, 288, %r1592;
	shl.b32 	%r1598, %r1597, 3;
	mov.u32 	%r1599, _ZN6thrust24THRUST_300001_SM_1000_NS8cuda_cub4core6detail5shmemE;
	add.s32 	%r1600, %r1599, %r1598;
	st.shared.u64 	[%r1600], %rd804;
	st.shared.u64 	[%r1600+256], %rd806;
	st.shared.u64 	[%r1600+512], %rd808;
	st.shared.u64 	[%r1600+768], %rd810;
	st.shared.u64 	[%r1600+1024], %rd812;
	st.shared.u64 	[%r1600+1280], %rd814;
	st.shared.u64 	[%r1600+1536], %rd816;
	st.shared.u64 	[%r1600+1792], %rd818;
	st.shared.u64 	[%r1600+2048], %rd820;
	bar.warp.sync 	-1;
	shl.b32 	%r1601, %r1592, 3;
	add.s32 	%r1602, %r1597, %r1601;
	shl.b32 	%r1603, %r1592, 6;
	add.s32 	%r1604, %r1600, %r1603;
	ld.shared.u64 	%rd7, [%r1604];
	ld.shared.u64 	%rd8, [%r1604+8];
	ld.shared.u64 	%rd9, [%r1604+16];
	ld.shared.u64 	%rd10, [%r1604+24];
	ld.shared.u64 	%rd11, [%r1604+32];
	ld.shared.u64 	%rd12, [%r1604+40];
	ld.shared.u64 	%rd13, [%r1604+48];
	ld.shared.u64 	%rd14, [%r1604+56];
	ld.shared.u64 	%rd15, [%r1604+64];
	bar.sync 	0;
	shl.b32 	%r1605, %r1597, 2;
	sub.s32 	%r1606, %r1600, %r1605;
	st.shared.u32 	[%r1606], %r1;
	st.shared.u32 	[%r1606+128], %r1;
	st.shared.u32 	[%r1606+256], %r1;
	st.shared.u32 	[%r1606+384], %r1;
	st.shared.u32 	[%r1606+512], %r1;
	st.shared.u32 	[%r1606+640], %r1;
	st.shared.u32 	[%r1606+768], %r1;
	st.shared.u32 	[%r1606+896], %r1;
	st.shared.u32 	[%r1606+1024], %r1;
	bar.warp.sync 	-1;
	shl.b32 	%r1607, %r1602, 2;
	sub.s32 	%r1608, %r1604, %r1607;
	ld.shared.u32 	%r6, [%r1608];
	ld.shared.u32 	%r7, [%r1608+4];
	ld.shared.u32 	%r8, [%r1608+8];
	ld.shared.u32 	%r9, [%r1608+12];
	ld.shared.u32 	%r10, [%r1608+16];
	ld.shared.u32 	%r11, [%r1608+20];
	ld.shared.u32 	%r12, [%r1608+24];
	ld.shared.u32 	%r13, [%r1608+28];
	ld.shared.u32 	%r14, [%r1608+32];
	bar.sync 	0;
	shl.b32 	%r1609, %r3, 3;
	add.s32 	%r1610, %r1599, %r1609;
	add.s32 	%r15, %r1610, 2264;
	st.shared.u64 	[%r1610+2264], %rd15;
	bar.sync 	0;
	setp.eq.s32 	%p371, %r3, 0;
	mov.b64 	%rd934, 0;
	@%p371 bra 	$L__BB6_4;
	ld.shared.u64 	%rd935, [%r15+-8];
	setp.ne.s64 	%p372, %rd935, %rd7;
	selp.u64 	%rd934, 1, 0, %p372;
$L__BB6_4:
	setp.ne.s64 	%p373, %rd7, %rd8;
	selp.u64 	%rd827, 1, 0, %p373;
	setp.ne.s64 	%p374, %rd8, %rd9;
	selp.u64 	%rd828, 1, 0, %p374;
	setp.ne.s64 	%p375, %rd9, %rd10;
	selp.u64 	%rd829, 1, 0, %p375;
	setp.ne.s64 	%p376, %rd10, %rd11;
	selp.u64 	%rd830, 1, 0, %p376;
	setp.ne.s64 	%p377, %rd11, %rd12;
	selp.u64 	%rd831, 1, 0, %p377;
	setp.ne.s64 	%p378, %rd12, %rd13;
	selp.u64 	%rd832, 1, 0, %p378;
	setp.ne.s64 	%p379, %rd13, %rd14;
	selp.u64 	%rd833, 1, 0, %p379;
	setp.ne.s64 	%p380, %rd14, %rd15;
	selp.u64 	%rd834, 1, 0, %p380;
	add.s64 	%rd20, %rd934, %rd827;
	selp.b32 	%r1731, 0, %r6, %p373;
	add.s32 	%r1732, %r7, %r1731;
	add.s64 	%rd21, %rd20, %rd828;
	selp.b32 	%r1733, 0, %r1732, %p374;
	add.s32 	%r1734, %r8, %r1733;
	add.s64 	%rd22, %rd21, %rd829;
	selp.b32 	%r1735, 0, %r1734, %p375;
	add.s32 	%r1736, %r9, %r1735;
	add.s64 	%rd23, %rd22, %rd830;
	selp.b32 	%r1737, 0, %r1736, %p376;
	add.s32 	%r1738, %r10, %r1737;
	add.s64 	%rd24, %rd23, %rd831;
	selp.b32 	%r1739, 0, %r1738, %p377;
	add.s32 	%r1740, %r11, %r1739;
	add.s64 	%rd25, %rd24, %rd832;
	selp.b32 	%r1741, 0, %r1740, %p378;
	add.s32 	%r1742, %r12, %r1741;
	add.s64 	%rd26, %rd25, %rd833;
	selp.b32 	%r1743, 0, %r1742, %p379;
	add.s32 	%r1744, %r13, %r1743;
	add.s64 	%rd835, %rd26, %rd834;
	mov.b64 	{%r1612, %r1617}, %rd835;
	selp.b32 	%r1745, 0, %r1744, %p380;
	add.s32 	%r1622, %r14, %r1745;
	mov.b32 	%r1728, 1;
	mov.b32 	%r1729, 0;
	mov.b32 	%r1730, -1;
	// begin inline asm
	shfl.sync.up.b32 %r1611, %r1612, %r1728, %r1729, %r1730;
	// end inline asm
	// begin inline asm
	shfl.sync.up.b32 %r1616, %r1617, %r1728, %r1729, %r1730;
	// end inline asm
	mov.b64 	%rd836, {%r1611, %r1616};
	// begin inline asm
	shfl.sync.up.b32 %r1621, %r1622, %r1728, %r1729, %r1730;
	// end inline asm
	// begin inline asm
	shfl.sync.up.b32 %r1626, %r1627, %r1728, %r1729, %r1730;
	// end inline asm
	setp.eq.s64 	%p381, %rd835, 0;
	selp.b32 	%r1746, %r1621, 0, %p381;
	setp.lt.s32 	%p382, %r1592, 1;
	selp.b64 	%rd837, 0, %rd836, %p382;
	add.s64 	%rd838, %rd837, %rd835;
	mov.b64 	{%r1632, %r1637}, %rd838;
	selp.b32 	%r1747, 0, %r1746, %p382;
	add.s32 	%r1642, %r1747, %r1622;
	mov.b32 	%r1648, 2;
	// begin inline asm
	shfl.sync.up.b32 %r1631, %r1632, %r1648, %r1729, %r1730;
	// end inline asm
	// begin inline asm
	shfl.sync.up.b32 %r1636, %r1637, %r1648, %r1729, %r1730;
	// end inline asm
	mov.b64 	%rd839, {%r1631, %r1636};
	// begin inline asm
	shfl.sync.up.b32 %r1641, %r1642, %r1648, %r1729, %r1730;
	// end inline asm
	// begin inline asm
	shfl.sync.up.b32 %r1646, %r1647, %r1648, %r1729, %r1730;
	// end inline asm
	setp.eq.s64 	%p383, %rd838, 0;
	selp.b32 	%r1748, %r1641, 0, %p383;
	setp.lt.s32 	%p384, %r1592, 2;
	selp.b64 	%rd840, 0, %rd839, %p384;
	add.s64 	%rd841, %rd840, %rd838;
	mov.b64 	{%r1652, %r1657}, %rd841;
	selp.b32 	%r1749, 0, %r1748, %p384;
	add.s32 	%r1662, %r1749, %r1642;
	mov.b32 	%r1668, 4;
	// begin inline asm
	shfl.sync.up.b32 %r1651, %r1652, %r1668, %r1729, %r1730;
	// end inline asm
	// begin inline asm
	shfl.sync.up.b32 %r1656, %r1657, %r1668, %r1729, %r1730;
	// end inline asm
	mov.b64 	%rd842, {%r1651, %r1656};
	// begin inline asm
	shfl.sync.up.b32 %r1661, %r1662, %r1668, %r1729, %r1730;
	// end inline asm
	// begin inline asm
	shfl.sync.up.b32 %r1666, %r1667, %r1668, %r1729, %r1730;
	// end inline asm
	setp.eq.s64 	%p385, %rd841, 0;
	selp.b32 	%r1750, %r1661, 0, %p385;
	setp.lt.s32 	%p386, %r1592, 4;
	selp.b64 	%rd843, 0, %rd842, %p386;
	add.s64 	%rd844, %rd843, %rd841;
	mov.b64 	{%r1672, %r1677}, %rd844;
	selp.b32 	%r1751, 0, %r1750, %p386;
	add.s32 	%r1682, %r1751, %r1662;
	mov.b32 	%r1688, 8;
	// begin inline asm
	shfl.sync.up.b32 %r1671, %r1672, %r1688, %r1729, %r1730;
	// end inline asm
	// begin inline asm
	shfl.sync.up.b32 %r1676, %r1677, %r1688, %r1729, %r1730;
	// end inline asm
	mov.b64 	%rd845, {%r1671, %r1676};
	// begin inline asm
	shfl.sync.up.b32 %r1681, %r1682, %r1688, %r1729, %r1730;
	// end inline asm
	// begin inline asm
	shfl.sync.up.b32 %r1686, %r1687, %r1688, %r1729, %r1730;
	// end inline asm
	setp.eq.s64 	%p387, %rd844, 0;
	selp.b32 	%r1752, %r1681, 0, %p387;
	setp.lt.s32 	%p388, %r1592, 8;
	selp.b64 	%rd846, 0, %rd845, %p388;
	add.s64 	%rd847, %rd846, %rd844;
	mov.b64 	{%r1692, %r1697}, %rd847;
	selp.b32 	%r1753, 0, %r1752, %p388;
	add.s32 	%r1702, %r1753, %r1682;
	mov.b32 	%r1708, 16;
	// begin inline asm
	shfl.sync.up.b32 %r1691, %r1692, %r1708, %r1729, %r1730;
	// end inline asm
	// begin inline asm
	shfl.sync.up.b32 %r1696, %r1697, %r1708, %r1729, %r1730;
	// end inline asm
	mov.b64 	%rd848, {%r1691, %r1696};
	// begin inline asm
	shfl.sync.up.b32 %r1701, %r1702, %r1708, %r1729, %r1730;
	// end inline asm
	// begin inline asm
	shfl.sync.up.b32 %r1706, %r1707, %r1708, %r1729, %r1730;
	// end inline asm
	setp.eq.s64 	%p389, %rd847, 0;
	selp.b32 	%r1754, %r1701, 0, %p389;
	setp.lt.s32 	%p390, %r1592, 16;
	selp.b64 	%rd849, 0, %rd848, %p390;
	add.s64 	%rd27, %rd849, %rd847;
	mov.b64 	{%r1712, %r1717}, %rd27;
	selp.b32 	%r1755, 0, %r1754, %p390;
	add.s32 	%r1722, %r1755, %r1702;
	// begin inline asm
	shfl.sync.up.b32 %r1711, %r1712, %r1728, %r1729, %r1730;
	// end inline asm
	// begin inline asm
	shfl.sync.up.b32 %r1716, %r1717, %r1728, %r1729, %r1730;
	// end inline asm
	// begin inline asm
	shfl.sync.up.b32 %r1721, %r1722, %r1728, %r1729, %r1730;
	// end inline asm
	// begin inline asm
	shfl.sync.up.b32 %r1726, %r1727, %r1728, %r1729, %r1730;
	// end inline asm
	setp.ne.s32 	%p391, %r1592, 31;
	@%p391 bra 	$L__BB6_6;
	shl.b32 	%r1756, %r5, 4;
	mov.u32 	%r1757, _ZN6thrust24THRUST_300001_SM_1000_NS8cuda_cub4core6detail5shmemE;
	add.s32 	%r1758, %r1757, %r1756;
	st.shared.u64 	[%r1758], %rd27;
	st.shared.u32 	[%r1758+8], %r1722;
$L__BB6_6:
	mov.b64 	%rd850, {%r1711, %r1716};
	setp.ne.s64 	%p392, %rd13, %rd14;
	setp.ne.s64 	%p393, %rd12, %rd13;
	setp.ne.s64 	%p394, %rd11, %rd12;
	setp.ne.s64 	%p395, %rd10, %rd11;
	setp.ne.s64 	%p396, %rd9, %rd10;
	setp.ne.s64 	%p397, %rd8, %rd9;
	setp.ne.s64 	%p398, %rd7, %rd8;
	setp.ne.s32 	%p399, %r3, 0;
	bar.sync 	0;
	ld.shared.u64 	%rd851, [_ZN6thrust24THRUST_300001_SM_1000_NS8cuda_cub4core6detail5shmemE];
	ld.shared.u32 	%r1759, [_ZN6thrust24THRUST_300001_SM_1000_NS8cuda_cub4core6detail5shmemE+8];
	ld.shared.u64 	%rd852, [_ZN6thrust24THRUST_300001_SM_1000_NS8cuda_cub4core6detail5shmemE+16];
	ld.shared.u32 	%r1760, [_ZN6thrust24THRUST_300001_SM_1000_NS8cuda_cub4core6detail5shmemE+24];
	add.s64 	%rd853, %rd852, %rd851;
	setp.eq.s64 	%p400, %rd852, 0;
	selp.b32 	%r1761, %r1759, 0, %p400;
	add.s32 	%r1762, %r1761, %r1760;
	setp.eq.s32 	%p401, %r5, 2;
	selp.b64 	%rd854, %rd853, %rd851, %p401;
	selp.b32 	%r1763, %r1762, %r1759, %p401;
	ld.shared.u64 	%rd855, [_ZN6thrust24THRUST_300001_SM_1000_NS8cuda_cub4core6detail5shmemE+32];
	ld.shared.u32 	%r1764, [_ZN6thrust24THRUST_300001_SM_1000_NS8cuda_cub4core6detail5shmemE+40];
	add.s64 	%rd856, %rd855, %rd853;
	setp.eq.s64 	%p402, %rd855, 0;
	selp.b32 	%r1765, %r1762, 0, %p402;
	add.s32 	%r1766, %r1765, %r1764;
	setp.eq.s32 	%p403, %r5, 3;
	selp.b64 	%rd857, %rd856, %rd854, %p403;
	selp.b32 	%r1767, %r1766, %r1763, %p403;
	ld.shared.u64 	%rd858, [_ZN6thrust24THRUST_300001_SM_1000_NS8cuda_cub4core6detail5shmemE+48];
	ld.shared.u32 	%r1768, [_ZN6thrust24THRUST_300001_SM_1000_NS8cuda_cub4core6detail5shmemE+56];
	add.s64 	%rd859, %rd858, %rd856;
	setp.eq.s64 	%p404, %rd858, 0;
	selp.b32 	%r1769, %r1766, 0, %p404;
	add.s32 	%r1770, %r1769, %r1768;
	setp.eq.s32 	%p405, %r5, 4;
	selp.b64 	%rd860, %rd859, %rd857, %p405;
	selp.b32 	%r1771, %r1770, %r1767, %p405;
	ld.shared.u64 	%rd861, [_ZN6thrust24THRUST_300001_SM_1000_NS8cuda_cub4core6detail5shmemE+64];
	ld.shared.u32 	%r1772, [_ZN6thrust24THRUST_300001_SM_1000_NS8cuda_cub4core6detail5shmemE+72];
	add.s64 	%rd862, %rd861, %rd859;
	setp.eq.s64 	%p406, %rd861, 0;
	selp.b32 	%r1773, %r1770, 0, %p406;
	add.s32 	%r1774, %r1773, %r1772;
	setp.eq.s32 	%p407, %r5, 5;
	selp.b64 	%rd863, %rd862, %rd860, %p407;
	selp.b32 	%r1775, %r1774, %r1771, %p407;
	ld.shared.u64 	%rd864, [_ZN6thrust24THRUST_300001_SM_1000_NS8cuda_cub4core6detail5shmemE+80];
	ld.shared.u32 	%r1776, [_ZN6thrust24THRUST_300001_SM_1000_NS8cuda_cub4core6detail5shmemE+88];
	add.s64 	%rd865, %rd864, %rd862;
	setp.eq.s64 	%p408, %rd864, 0;
	selp.b32 	%r1777, %r1774, 0, %p408;
	add.s32 	%r1778, %r1777, %r1776;
	setp.eq.s32 	%p409, %r5, 6;
	selp.b64 	%rd866, %rd865, %rd863, %p409;
	selp.b32 	%r1779, %r1778, %r1775, %p409;
	ld.shared.u64 	%rd867, [_ZN6thrust24THRUST_300001_SM_1000_NS8cuda_cub4core6detail5shmemE+96];
	ld.shared.u32 	%r1780, [_ZN6thrust24THRUST_300001_SM_1000_NS8cuda_cub4core6detail5shmemE+104];
	add.s64 	%rd868, %rd867, %rd865;
	setp.eq.s64 	%p410, %rd867, 0;
	selp.b32 	%r1781, %r1778, 0, %p410;
	add.s32 	%r1782, %r1781, %r1780;
	setp.eq.s32 	%p411, %r5, 7;
	selp.b64 	%rd869, %rd868, %rd866, %p411;
	selp.b32 	%r1783, %r1782, %r1779, %p411;
	ld.shared.u64 	%rd870, [_ZN6thrust24THRUST_300001_SM_1000_NS8cuda_cub4core6detail5shmemE+112];
	ld.shared.u32 	%r1784, [_ZN6thrust24THRUST_300001_SM_1000_NS8cuda_cub4core6detail5shmemE+120];
	add.s64 	%rd28, %rd870, %rd868;
	setp.eq.s64 	%p412, %rd870, 0;
	selp.b32 	%r1785, %r1782, 0, %p412;
	add.s32 	%r20, %r1785, %r1784;
	setp.lt.u32 	%p413, %r3, 32;
	selp.b64 	%rd871, 0, %rd869, %p413;
	selp.b32 	%r1786, 0, %r1783, %p413;
	setp.eq.s64 	%p414, %rd850, 0;
	selp.b32 	%r1787, %r1786, 0, %p414;
	add.s32 	%r1788, %r1787, %r1721;
	setp.eq.s32 	%p415, %r1592, 0;
	selp.b32 	%r21, %r1786, %r1788, %p415;
	selp.b64 	%rd872, 0, %rd850, %p415;
	add.s64 	%rd29, %rd871, %rd872;
	add.s64 	%rd30, %rd29, %rd934;
	setp.eq.s64 	%p416, %rd934, 0;
	selp.b32 	%r1789, %r21, 0, %p416;
	add.s32 	%r22, %r1789, %r6;
	add.s64 	%rd31, %rd20, %rd29;
	selp.b32 	%r1790, 0, %r22, %p398;
	add.s32 	%r23, %r7, %r1790;
	add.s64 	%rd32, %rd21, %rd29;
	selp.b32 	%r1791, 0, %r23, %p397;
	add.s32 	%r24, %r8, %r1791;
	add.s64 	%rd33, %rd22, %rd29;
	selp.b32 	%r1792, 0, %r24, %p396;
	add.s32 	%r25, %r9, %r1792;
	add.s64 	%rd34, %rd23, %rd29;
	selp.b32 	%r1793, 0, %r25, %p395;
	add.s32 	%r26, %r10, %r1793;
	add.s64 	%rd35, %rd24, %rd29;
	selp.b32 	%r1794, 0, %r26, %p394;
	add.s32 	%r27, %r11, %r1794;
	add.s64 	%rd36, %rd25, %rd29;
	selp.b32 	%r1795, 0, %r27, %p393;
	add.s32 	%r28, %r12, %r1795;
	add.s64 	%rd37, %rd26, %rd29;
	selp.b32 	%r1796, 0, %r28, %p392;
	add.s32 	%r29, %r13, %r1796;
	@%p399 bra 	$L__BB6_8;
	mov.b32 	%r1797, 101;
	mov.b64 	%rd874, {%r20, %r1797};
	add.s64 	%rd873, %rd4, 512;
	// begin inline asm
	st.relaxed.gpu.v2.u64 [%rd873], {%rd874, %rd28};
	// end inline asm
$L__BB6_8:
	setp.lt.s64 	%p417, %rd28, 257;
	@%p417 bra 	$L__BB6_34;
	bar.sync 	0;
	@%p416 bra 	$L__BB6_11;
	cvt.u32.u64 	%r1798, %rd29;
	shl.b32 	%r1799, %r1798, 4;
	mov.u32 	%r1800, _ZN6thrust24THRUST_300001_SM_1000_NS8cuda_cub4core6detail5shmemE;
	add.s32 	%r1801, %r1800, %r1799;
	st.shared.u64 	[%r1801], %rd935;
	st.shared.u32 	[%r1801+8], %r21;
$L__BB6_11:
	setp.eq.s64 	%p428, %rd7, %rd8;
	@%p428 bra 	$L__BB6_13;
	cvt.u32.u64 	%r1802, %rd30;
	shl.b32 	%r1803, %r1802, 4;
	mov.u32 	%r1804, _ZN6thrust24THRUST_300001_SM_1000_NS8cuda_cub4core6detail5shmemE;
	add.s32 	%r1805, %r1804, %r1803;
	st.shared.u64 	[%r1805], %rd7;
	st.shared.u32 	[%r1805+8], %r22;
$L__BB6_13:
	setp.eq.s64 	%p429, %rd8, %rd9;
	@%p429 bra 	$L__BB6_15;
	cvt.u32.u64 	%r1806, %rd31;
	shl.b32 	%r1807, %r1806, 4;
	mov.u32 	%r1808, _ZN6thrust24THRUST_300001_SM_1000_NS8cuda_cub4core6detail5shmemE;
	add.s32 	%r1809, %r1808, %r1807;
	st.shared.u64 	[%r1809], %rd8;
	st.shared.u32 	[%r1809+8], %r23;
$L__BB6_15:
	setp.eq.s64 	%p430, %rd9, %rd10;
	@%p430 bra 	$L__BB6_17;
	cvt.u32.u64 	%r1810, %rd32;
	shl.b32 	%r1811, %r1810, 4;
	mov.u32 	%r1812, _ZN6thrust24THRUST_300001_SM_1000_NS8cuda_cub4core6detail5shmemE;
	add.s32 	%r1813, %r1812, %r1811;
	st.shared.u64 	[%r1813], %rd9;
	st.shared.u32 	[%r1813+8], %r24;
$L__BB6_17:
	setp.eq.s64 	%p431, %rd10, %rd11;
	@%p431 bra 	$L__BB6_19;
	cvt.u32.u64 	%r1814, %rd33;
	shl.b32 	%r1815, %r1814, 4;
	mov.u32 	%r1816, _ZN6thrust24THRUST_300001_SM_1000_NS8cuda_cub4core6detail5shmemE;
	add.s32 	%r1817, %r1816, %r1815;
	st.shared.u64 	[%r1817], %rd10;
	st.shared.u32 	[%r1817+8], %r25;
$L__BB6_19:
	setp.eq.s64 	%p432, %rd11, %rd12;
	@%p432 bra 	$L__BB6_21;
	cvt.u32.u64 	%r1818, %rd34;
	shl.b32 	%r1819, %r1818, 4;
	mov.u32 	%r1820, _ZN6thrust24THRUST_300001_SM_1000_NS8cuda_cub4core6detail5shmemE;
	add.s32 	%r1821, %r1820, %r1819;
	st.shared.u64 	[%r1821], %rd11;
	st.shared.u32 	[%r1821+8], %r26;
$L__BB6_21:
	setp.eq.s64 	%p433, %rd12, %rd13;
	@%p433 bra 	$L__BB6_23;
	cvt.u32.u64 	%r1822, %rd35;
	shl.b32 	%r1823, %r1822, 4;
	mov.u32 	%r1824, _ZN6thrust24THRUST_300001_SM_1000_NS8cuda_cub4core6detail5shmemE;
	add.s32 	%r1825, %r1824, %r1823;
	st.shared.u64 	[%r1825], %rd12;
	st.shared.u32 	[%r1825+8], %r27;
$L__BB6_23:
	setp.eq.s64 	%p434, %rd13, %rd14;
	@%p434 bra 	$L__BB6_25;
	cvt.u32.u64 	%r1826, %rd36;
	shl.b32 	%r1827, %r1826, 4;
	mov.u32 	%r1828, _ZN6thrust24THRUST_300001_SM_1000_NS8cuda_cub4core6detail5shmemE;
	add.s32 	%r1829, %r1828, %r1827;
	st.shared.u64 	[%r1829], %rd13;
	st.shared.u32 	[%r1829+8], %r28;
$L__BB6_25:
	setp.eq.s64 	%p435, %rd14, %rd15;
	@%p435 bra 	$L__BB6_27;
	cvt.u32.u64 	%r1830, %rd37;
	shl.b32 	%r1831, %r1830, 4;
	mov.u32 	%r1832, _ZN6thrust24THRUST_300001_SM_1000_NS8cuda_cub4core6detail5shmemE;
	add.s32 	%r1833, %r1832, %r1831;
	st.shared.u64 	[%r1833], %rd14;
	st.shared.u32 	[%r1833+8], %r29;
$L__BB6_27:
	bar.sync 	0;
	cvt.u64.u32 	%rd940, %r3;
	setp.le.u64 	%p436, %rd28, %rd940;
	@%p436 bra 	$L__BB6_326;
	not.b64 	%rd912, %rd940;
	add.s64 	%rd39, %rd28, %rd912;
	shr.u64 	%rd913, %rd39, 8;
	add.s64 	%rd914, %rd913, 1;
	and.b64  	%rd936, %rd914, 3;
	and.b64  	%rd915, %rd39, 768;
	setp.eq.s64 	%p437, %rd915, 768;
	@%p437 bra 	$L__BB6_31;
	shl.b64 	%rd916, %rd940, 2;
	add.s64 	%rd938, %rd2, %rd916;
	shl.b64 	%rd917, %rd940, 3;
	add.s64 	%rd937, %rd3, %rd917;
	shl.b32 	%r1834, %r3, 4;
	mov.u32 	%r1835, _ZN6thrust24THRUST_300001_SM_1000_NS8cuda_cub4core6detail5shmemE;
	add.s32 	%r1836, %r1834, %r1835;
	add.s32 	%r1846, %r1836, 8;
	shl.b64 	%rd918, %rd936, 8;
	add.s64 	%rd940, %rd918, %rd940;
$L__BB6_30:
	.pragma "nounroll";
	ld.shared.u64 	%rd919, [%r1846+-8];
	ld.shared.u32 	%r1837, [%r1846];
	st.global.u64 	[%rd937], %rd919;
	st.global.u32 	[%rd938], %r1837;
	add.s64 	%rd938, %rd938, 1024;
	add.s64 	%rd937, %rd937, 2048;
	add.s32 	%r1846, %r1846, 4096;
	add.s64 	%rd936, %rd936, -1;
	setp.ne.s64 	%p438, %rd936, 0;
	@%p438 bra 	$L__BB6_30;
$L__BB6_31:
	setp.lt.u64 	%p439, %rd39, 768;
	@%p439 bra 	$L__BB6_326;
	mov.u32 	%r1840, _ZN6thrust24THRUST_300001_SM_1000_NS8cuda_cub4core6detail5shmemE;
$L__BB6_33:
	cvt.u32.u64 	%r1838, %rd940;
	shl.b32 	%r1839, %r1838, 4;
	add.s32 	%r1841, %r1840, %r1839;
	ld.shared.u64 	%rd920, [%r1841];
	ld.shared.u32 	%r1842, [%r1841+8];
	shl.b64 	%rd921, %rd940, 3;
	add.s64 	%rd922, %rd3, %rd921;
	st.global.u64 	[%rd922], %rd920;
	shl.b64 	%rd923, %rd940, 2;
	add.s64 	%rd924, %rd2, %rd923;
	st.global.u32 	[%rd924], %r1842;
	ld.shared.u64 	%rd925, [%r1841+4096];
	ld.shared.u32 	%r1843, [%r1841+4104];
	and.b64  	%rd926, %rd921, 34359738360;
	add.s64 	%rd927, %rd3, %rd926;
	st.global.u64 	[%rd927+2048], %rd925;
	and.b64  	%rd928, %rd923, 17179869180;
	add.s64 	%rd929, %rd2, %rd928;
	st.global.u32 	[%rd929+1024], %r1843;
	ld.shared.u64 	%rd930, [%r1841+8192];
	ld.shared.u32 	%r1844, [%r1841+8200];
	st.global.u64 	[%rd927+4096], %rd930;
	st.global.u32 	[%rd929+2048], %r1844;
	ld.shared.u64 	%rd931, [%r1841+12288];
	ld.shared.u32 	%r1845, [%r1841+12296];
	st.global.u64 	[%rd927+6144], %rd931;
	st.global.u32 	[%rd929+3072], %r1845;
	add.s64 	%rd932, %rd940, 1024;
	and.b64  	%rd940, %rd932, 4294967295;
	setp.gt.u64 	%p440, %rd28, %rd940;
	@%p440 bra 	$L__BB6_33;
	bra.uni 	$L__BB6_326;
$L__BB6_34:
	@%p416 bra 	$L__BB6_36;
	shl.b64 	%rd876, %rd29, 3;
	add.s64 	%rd877, %rd3, %rd876;
	st.global.u64 	[%rd877], %rd935;
	shl.b64 	%rd878, %rd29, 2;
	add.s64 	%rd879, %rd2, %rd878;
	st.global.u32 	[%rd879], %r21;
$L__BB6_36:
	setp.eq.s64 	%p419, %rd7, %rd8;
	@%p419 bra 	$L__BB6_38;
	shl.b64 	%rd880, %rd30, 3;
	add.s64 	%rd881, %rd3, %rd880;
	st.global.u64 	[%rd881], %rd7;
	shl.b64 	%rd882, %rd30, 2;
	add.s64 	%rd883, %rd2, %rd882;
	st.global.u32 	[%rd883], %r22;
$L__BB6_38:
	setp.eq.s64 	%p420, %rd8, %rd9;
	@%p420 bra 	$L__BB6_40;
	shl.b64 	%rd884, %rd31, 3;
	add.s64 	%rd885, %rd3, %rd884;
	st.global.u64 	[%rd885], %rd8;
	shl.b64 	%rd886, %rd31, 2;
	add.s64 	%rd887, %rd2, %rd886;
	st.global.u32 	[%rd887], %r23;
$L__BB6_40:
	setp.eq.s64 	%p421, %rd9, %rd10;
	@%p421 bra 	$L__BB6_42;
	shl.b64 	%rd888, %rd32, 3;
	add.s64 	%rd889, %rd3, %rd888;
	st.global.u64 	[%rd889], %rd9;
	shl.b64 	%rd890, %rd32, 2;
	add.s64 	%rd891, %rd2, %rd890;
	st.global.u32 	[%rd891], %r24;
$L__BB6_42:
	setp.eq.s64 	%p422, %rd10, %rd11;
	@%p422 bra 	$L__BB6_44;
	shl.b64 	%rd892, %rd33, 3;
	add.s64 	%rd893, %rd3, %rd892;
	st.global.u64 	[%rd893], %rd10;
	shl.b64 	%rd894, %rd33, 2;
	add.s64 	%rd895, %rd2, %rd894;
	st.global.u32 	[%rd895], %r25;
$L__BB6_44:
	setp.eq.s64 	%p423, %rd11, %rd12;
	@%p423 bra 	$L__BB6_46;
	shl.b64 	%rd896, %rd34, 3;
	add.s64 	%rd897, %rd3, %rd896;
	st.global.u64 	[%rd897], %rd11;
	shl.b64 	%rd898, %rd34, 2;
	add.s64 	%rd899, %rd2, %rd898;
	st.global.u32 	[%rd899], %r26;
$L__BB6_46:
	setp.eq.s64 	%p424, %rd12, %rd13;
	@%p424 bra 	$L__BB6_48;
	shl.b64 	%rd900, %rd35, 3;
	add.s64 	%rd901, %rd3, %rd900;
	st.global.u64 	[%rd901], %rd12;
	shl.b64 	%rd902, %rd35, 2;
	add.s64 	%rd903, %rd2, %rd902;
	st.global.u32 	[%rd903], %r27;
$L__BB6_48:
	setp.eq.s64 	%p425, %rd13, %rd14;
	@%p425 bra 	$L__BB6_50;
	shl.b64 	%rd904, %rd36, 3;
	add.s64 	%rd905, %rd3, %rd904;
	st.global.u64 	[%rd905], %rd13;
	shl.b64 	%rd906, %rd36, 2;
	add.s64 	%rd907, %rd2, %rd906;
	st.global.u32 	[%rd907], %r28;
$L__BB6_50:
	setp.eq.s64 	%p426, %rd14, %rd15;
	@%p426 bra 	$L__BB6_326;
	shl.b64 	%rd908, %rd37, 3;
	add.s64 	%rd909, %rd3, %rd908;
	st.global.u64 	[%rd909], %rd14;
	shl.b64 	%rd910, %rd37, 2;
	add.s64 	%rd911, %rd2, %rd910;
	st.global.u32 	[%rd911], %r29;
	bra.uni 	$L__BB6_326;
$L__BB6_52:
	mov.u32 	%r33, %tid.x;
	and.b32  	%r1089, %r33, 31;
	and.b32  	%r1090, %r33, 992;
	mul.lo.s32 	%r1091, %r1090, 9;
	or.b32  	%r1092, %r1091, %r1089;
	cvt.u64.u32 	%rd665, %r1092;
	add.s64 	%rd666, %rd5, %rd665;
	shl.b64 	%rd667, %rd666, 3;
	add.s64 	%rd647, %rd309, %rd667;
	// begin inline asm
	ld.global.nc.u64 %rd646, [%rd647];
	// end inline asm
	add.s64 	%rd649, %rd647, 256;
	// begin inline asm
	ld.global.nc.u64 %rd648, [%rd649];
	// end inline asm
	add.s64 	%rd651, %rd647, 512;
	// begin inline asm
	ld.global.nc.u64 %rd650, [%rd651];
	// end inline asm
	add.s64 	%rd653, %rd647, 768;
	// begin inline asm
	ld.global.nc.u64 %rd652, [%rd653];
	// end inline asm
	add.s64 	%rd655, %rd647, 1024;
	// begin inline asm
	ld.global.nc.u64 %rd654, [%rd655];
	// end inline asm
	add.s64 	%rd657, %rd647, 1280;
	// begin inline asm
	ld.global.nc.u64 %rd656, [%rd657];
	// end inline asm
	add.s64 	%rd659, %rd647, 1536;
	// begin inline asm
	ld.global.nc.u64 %rd658, [%rd659];
	// end inline asm
	add.s64 	%rd661, %rd647, 1792;
	// begin inline asm
	ld.global.nc.u64 %rd660, [%rd661];
	// end inline asm
	add.s64 	%rd663, %rd647, 2048;
	// begin inline asm
	ld.global.nc.u64 %rd662, [%rd663];
	// end inline asm
	// begin inline asm
	mov.u32 %r1088, %laneid;
	// end inline asm
	shr.u32 	%r35, %r33, 5;
	mad.lo.s32 	%r36, %r35, 288, %r1088;
	shl.b32 	%r1093, %r36, 3;
	mov.u32 	%r1094, _ZN6thrust24THRUST_300001_SM_1000_NS8cuda_cub4core6detail5shmemE;
	add.s32 	%r37, %r1094, %r1093;
	st.shared.u64 	[%r37], %rd646;
	st.shared.u64 	[%r37+256], %rd648;
	st.shared.u64 	[%r37+512], %rd650;
	st.shared.u64 	[%r37+768], %rd652;
	st.shared.u64 	[%r37+1024], %rd654;
	st.shared.u64 	[%r37+1280], %rd656;
	st.shared.u64 	[%r37+1536], %rd658;
	st.shared.u64 	[%r37+1792], %rd660;
	st.shared.u64 	[%r37+2048], %rd662;
	bar.warp.sync 	-1;
	shl.b32 	%r38, %r1088, 3;
	shl.b32 	%r1095, %r1088, 6;
	add.s32 	%r39, %r37, %r1095;
	ld.shared.u64 	%rd53, [%r39];
	ld.shared.u64 	%rd54, [%r39+8];
	ld.shared.u64 	%rd55, [%r39+16];
	ld.shared.u64 	%rd56, [%r39+24];
	ld.shared.u64 	%rd57, [%r39+32];
	ld.shared.u64 	%rd58, [%r39+40];
	ld.shared.u64 	%rd59, [%r39+48];
	ld.shared.u64 	%rd60, [%r39+56];
	ld.shared.u64 	%rd61, [%r39+64];
	setp.ne.s32 	%p262, %r33, 0;
	mov.b64 	%rd942, 0;
	@%p262 bra 	$L__BB6_54;
	shl.b64 	%rd670, %rd5, 3;
	add.s64 	%rd671, %rd309, %rd670;
	add.s64 	%rd669, %rd671, -8;
	// begin inline asm
	ld.global.nc.u64 %rd942, [%rd669];
	// end inline asm
$L__BB6_54:
	setp.eq.s32 	%p263, %r33, 0;
	bar.sync 	0;
	shl.b32 	%r1096, %r36, 2;
	sub.s32 	%r1097, %r37, %r1096;
	st.shared.u32 	[%r1097], %r1;
	st.shared.u32 	[%r1097+128], %r1;
	st.shared.u32 	[%r1097+256], %r1;
	st.shared.u32 	[%r1097+384], %r1;
	st.shared.u32 	[%r1097+512], %r1;
	st.shared.u32 	[%r1097+640], %r1;
	st.shared.u32 	[%r1097+768], %r1;
	st.shared.u32 	[%r1097+896], %r1;
	st.shared.u32 	[%r1097+1024], %r1;
	bar.warp.sync 	-1;
	add.s32 	%r1098, %r36, %r38;
	shl.b32 	%r1099, %r1098, 2;
	sub.s32 	%r1100, %r39, %r1099;
	ld.shared.u32 	%r40, [%r1100];
	ld.shared.u32 	%r41, [%r1100+4];
	ld.shared.u32 	%r42, [%r1100+8];
	ld.shared.u32 	%r43, [%r1100+12];
	ld.shared.u32 	%r44, [%r1100+16];
	ld.shared.u32 	%r45, [%r1100+20];
	ld.shared.u32 	%r46, [%r1100+24];
	ld.shared.u32 	%r47, [%r1100+28];
	ld.shared.u32 	%r48, [%r1100+32];
	bar.sync 	0;
	shl.b32 	%r1101, %r33, 3;
	add.s32 	%r1103, %r1094, %r1101;
	add.s32 	%r49, %r1103, 2264;
	st.shared.u64 	[%r1103+2264], %rd61;
	bar.sync 	0;
	@%p263 bra 	$L__BB6_56;
	ld.shared.u64 	%rd942, [%r49+-8];
$L__BB6_56:
	setp.ne.s64 	%p264, %rd942, %rd53;
	selp.u64 	%rd66, 1, 0, %p264;
	setp.ne.s64 	%p265, %rd53, %rd54;
	selp.u64 	%rd672, 1, 0, %p265;
	setp.ne.s64 	%p266, %rd54, %rd55;
	selp.u64 	%rd673, 1, 0, %p266;
	setp.ne.s64 	%p267, %rd55, %rd56;
	selp.u64 	%rd674, 1, 0, %p267;
	setp.ne.s64 	%p268, %rd56, %rd57;
	selp.u64 	%rd675, 1, 0, %p268;
	setp.ne.s64 	%p269, %rd57, %rd58;
	selp.u64 	%rd676, 1, 0, %p269;
	setp.ne.s64 	%p270, %rd58, %rd59;
	selp.u64 	%rd677, 1, 0, %p270;
	setp.ne.s64 	%p271, %rd59, %rd60;
	selp.u64 	%rd678, 1, 0, %p271;
	setp.ne.s64 	%p272, %rd60, %rd61;
	selp.u64 	%rd679, 1, 0, %p272;
	add.s64 	%rd67, %rd672, %rd66;
	selp.b32 	%r1224, 0, %r40, %p265;
	add.s32 	%r1225, %r41, %r1224;
	add.s64 	%rd68, %rd67, %rd673;
	selp.b32 	%r1226, 0, %r1225, %p266;
	add.s32 	%r1227, %r42, %r1226;
	add.s64 	%rd69, %rd68, %rd674;
	selp.b32 	%r1228, 0, %r1227, %p267;
	add.s32 	%r1229, %r43, %r1228;
	add.s64 	%rd70, %rd69, %rd675;
	selp.b32 	%r1230, 0, %r1229, %p268;
	add.s32 	%r1231, %r44, %r1230;
	add.s64 	%rd71, %rd70, %rd676;
	selp.b32 	%r1232, 0, %r1231, %p269;
	add.s32 	%r1233, %r45, %r1232;
	add.s64 	%rd72, %rd71, %rd677;
	selp.b32 	%r1234, 0, %r1233, %p270;
	add.s32 	%r1235, %r46, %r1234;
	add.s64 	%rd73, %rd72, %rd678;
	selp.b32 	%r1236, 0, %r1235, %p271;
	add.s32 	%r1237, %r47, %r1236;
	add.s64 	%rd680, %rd73, %rd679;
	mov.b64 	{%r1105, %r1110}, %rd680;
	selp.b32 	%r1238, 0, %r1237, %p272;
	add.s32 	%r1115, %r48, %r1238;
	mov.b32 	%r1221, 1;
	mov.b32 	%r1222, 0;
	mov.b32 	%r1223, -1;
	// begin inline asm
	shfl.sync.up.b32 %r1104, %r1105, %r1221, %r1222, %r1223;
	// end inline asm
	// begin inline asm
	shfl.sync.up.b32 %r1109, %r1110, %r1221, %r1222, %r1223;
	// end inline asm
	mov.b64 	%rd681, {%r1104, %r1109};
	// begin inline asm
	shfl.sync.up.b32 %r1114, %r1115, %r1221, %r1222, %r1223;
	// end inline asm
	// begin inline asm
	shfl.sync.up.b32 %r1119, %r1120, %r1221, %r1222, %r1223;
	// end inline asm
	setp.eq.s64 	%p273, %rd680, 0;
	selp.b32 	%r1239, %r1114, 0, %p273;
	setp.lt.s32 	%p274, %r1088, 1;
	selp.b64 	%rd682, 0, %rd681, %p274;
	add.s64 	%rd683, %rd682, %rd680;
	mov.b64 	{%r1125, %r1130}, %rd683;
	selp.b32 	%r1240, 0, %r1239, %p274;
	add.s32 	%r1135, %r1240, %r1115;
	mov.b32 	%r1141, 2;
	// begin inline asm
	shfl.sync.up.b32 %r1124, %r1125, %r1141, %r1222, %r1223;
	// end inline asm
	// begin inline asm
	shfl.sync.up.b32 %r1129, %r1130, %r1141, %r1222, %r1223;
	// end inline asm
	mov.b64 	%rd684, {%r1124, %r1129};
	// begin inline asm
	shfl.sync.up.b32 %r1134, %r1135, %r1141, %r1222, %r1223;
	// end inline asm
	// begin inline asm
	shfl.sync.up.b32 %r1139, %r1140, %r1141, %r1222, %r1223;
	// end inline asm
	setp.eq.s64 	%p275, %rd683, 0;
	selp.b32 	%r1241, %r1134, 0, %p275;
	setp.lt.s32 	%p276, %r1088, 2;
	selp.b64 	%rd685, 0, %rd684, %p276;
	add.s64 	%rd686, %rd685, %rd683;
	mov.b64 	{%r1145, %r1150}, %rd686;
	selp.b32 	%r1242, 0, %r1241, %p276;
	add.s32 	%r1155, %r1242, %r1135;
	mov.b32 	%r1161, 4;
	// begin inline asm
	shfl.sync.up.b32 %r1144, %r1145, %r1161, %r1222, %r1223;
	// end inline asm
	// begin inline asm
	shfl.sync.up.b32 %r1149, %r1150, %r1161, %r1222, %r1223;
	// end inline asm
	mov.b64 	%rd687, {%r1144, %r1149};
	// begin inline asm
	shfl.sync.up.b32 %r1154, %r1155, %r1161, %r1222, %r1223;
	// end inline asm
	// begin inline asm
	shfl.sync.up.b32 %r1159, %r1160, %r1161, %r1222, %r1223;
	// end inline asm
	setp.eq.s64 	%p277, %rd686, 0;
	selp.b32 	%r1243, %r1154, 0, %p277;
	setp.lt.s32 	%p278, %r1088, 4;
	selp.b64 	%rd688, 0, %rd687, %p278;
	add.s64 	%rd689, %rd688, %rd686;
	mov.b64 	{%r1165, %r1170}, %rd689;
	selp.b32 	%r1244, 0, %r1243, %p278;
	add.s32 	%r1175, %r1244, %r1155;
	mov.b32 	%r1181, 8;
	// begin inline asm
	shfl.sync.up.b32 %r1164, %r1165, %r1181, %r1222, %r1223;
	// end inline asm
	// begin inline asm
	shfl.sync.up.b32 %r1169, %r1170, %r1181, %r1222, %r1223;
	// end inline asm
	mov.b64 	%rd690, {%r1164, %r1169};
	// begin inline asm
	shfl.sync.up.b32 %r1174, %r1175, %r1181, %r1222, %r1223;
	// end inline asm
	// begin inline asm
	shfl.sync.up.b32 %r1179, %r1180, %r1181, %r1222, %r1223;
	// end inline asm
	setp.eq.s64 	%p279, %rd689, 0;
	selp.b32 	%r1245, %r1174, 0, %p279;
	setp.lt.s32 	%p280, %r1088, 8;
	selp.b64 	%rd691, 0, %rd690, %p280;
	add.s64 	%rd692, %rd691, %rd689;
	mov.b64 	{%r1185, %r1190}, %rd692;
	selp.b32 	%r1246, 0, %r1245, %p280;
	add.s32 	%r1195, %r1246, %r1175;
	mov.b32 	%r1201, 16;
	// begin inline asm
	shfl.sync.up.b32 %r1184, %r1185, %r1201, %r1222, %r1223;
	// end inline asm
	// begin inline asm
	shfl.sync.up.b32 %r1189, %r1190, %r1201, %r1222, %r1223;
	// end inline asm
	mov.b64 	%rd693, {%r1184, %r1189};
	// begin inline asm
	shfl.sync.up.b32 %r1194, %r1195, %r1201, %r1222, %r1223;
	// end inline asm
	// begin inline asm
	shfl.sync.up.b32 %r1199, %r1200, %r1201, %r1222, %r1223;
	// end inline asm
	setp.eq.s64 	%p281, %rd692, 0;
	selp.b32 	%r1247, %r1194, 0, %p281;
	setp.lt.s32 	%p282, %r1088, 16;
	selp.b64 	%rd694, 0, %rd693, %p282;
	add.s64 	%rd74, %rd694, %rd692;
	mov.b64 	{%r1205, %r1210}, %rd74;
	selp.b32 	%r1248, 0, %r1247, %p282;
	add.s32 	%r1215, %r1248, %r1195;
	// begin inline asm
	shfl.sync.up.b32 %r1204, %r1205, %r1221, %r1222, %r1223;
	// end inline asm
	// begin inline asm
	shfl.sync.up.b32 %r1209, %r1210, %r1221, %r1222, %r1223;
	// end inline asm
	mov.b64 	%rd954, {%r1204, %r1209};
	// begin inline asm
	shfl.sync.up.b32 %r1860, %r1215, %r1221, %r1222, %r1223;
	// end inline asm
	// begin inline asm
	shfl.sync.up.b32 %r1219, %r1220, %r1221, %r1222, %r1223;
	// end inline asm
	setp.ne.s32 	%p283, %r1088, 31;
	@%p283 bra 	$L__BB6_58;
	shl.b32 	%r1249, %r35, 4;
	mov.u32 	%r1250, _ZN6thrust24THRUST_300001_SM_1000_NS8cuda_cub4core6detail5shmemE;
	add.s32 	%r1251, %r1250, %r1249;
	st.shared.u64 	[%r1251], %rd74;
	st.shared.u32 	[%r1251+8], %r1215;
$L__BB6_58:
	bar.sync 	0;
	ld.shared.u64 	%rd695, [_ZN6thrust24THRUST_300001_SM_1000_NS8cuda_cub4core6detail5shmemE];
	ld.shared.u32 	%r1252, [_ZN6thrust24THRUST_300001_SM_1000_NS8cuda_cub4core6detail5shmemE+8];
	ld.shared.u64 	%rd696, [_ZN6thrust24THRUST_300001_SM_1000_NS8cuda_cub4core6detail5shmemE+16];
	ld.shared.u32 	%r1253, [_ZN6thrust24THRUST_300001_SM_1000_NS8cuda_cub4core6detail5shmemE+24];
	add.s64 	%rd697, %rd696, %rd695;
	setp.eq.s64 	%p284, %rd696, 0;
	selp.b32 	%r1254, %r1252, 0, %p284;
	add.s32 	%r1255, %r1254, %r1253;
	setp.eq.s32 	%p285, %r35, 2;
	selp.b64 	%rd698, %rd697, %rd695, %p285;
	selp.b32 	%r1256, %r1255, %r1252, %p285;
	ld.shared.u64 	%rd699, [_ZN6thrust24THRUST_300001_SM_1000_NS8cuda_cub4core6detail5shmemE+32];
	ld.shared.u32 	%r1257, [_ZN6thrust24THRUST_300001_SM_1000_NS8cuda_cub4core6detail5shmemE+40];
	add.s64 	%rd700, %rd699, %rd697;
	setp.eq.s64 	%p286, %rd699, 0;
	selp.b32 	%r1258, %r1255, 0, %p286;
	add.s32 	%r1259, %r1258, %r1257;
	setp.eq.s32 	%p287, %r35, 3;
	selp.b64 	%rd701, %rd700, %rd698, %p287;
	selp.b32 	%r1260, %r1259, %r1256, %p287;
	ld.shared.u64 	%rd702, [_ZN6thrust24THRUST_300001_SM_1000_NS8cuda_cub4core6detail5shmemE+48];
	ld.shared.u32 	%r1261, [_ZN6thrust24THRUST_300001_SM_1000_NS8cuda_cub4core6detail5shmemE+56];
	add.s64 	%rd703, %rd702, %rd700;
	setp.eq.s64 	%p288, %rd702, 0;
	selp.b32 	%r1262, %r1259, 0, %p288;
	add.s32 	%r1263, %r1262, %r1261;
	setp.eq.s32 	%p289, %r35, 4;
	selp.b64 	%rd704, %rd703, %rd701, %p289;
	selp.b32 	%r1264, %r1263, %r1260, %p289;
	ld.shared.u64 	%rd705, [_ZN6thrust24THRUST_300001_SM_1000_NS8cuda_cub4core6detail5shmemE+64];
	ld.shared.u32 	%r1265, [_ZN6thrust24THRUST_300001_SM_1000_NS8cuda_cub4core6detail5shmemE+72];
	add.s64 	%rd706, %rd705, %rd703;
	setp.eq.s64 	%p290, %rd705, 0;
	selp.b32 	%r1266, %r1263, 0, %p290;
	add.s32 	%r1267, %r1266, %r1265;
	setp.eq.s32 	%p291, %r35, 5;
	selp.b64 	%rd707, %rd706, %rd704, %p291;
	selp.b32 	%r1268, %r1267, %r1264, %p291;
	ld.shared.u64 	%rd708, [_ZN6thrust24THRUST_300001_SM_1000_NS8cuda_cub4core6detail5shmemE+80];
	ld.shared.u32 	%r1269, [_ZN6thrust24THRUST_300001_SM_1000_NS8cuda_cub4core6detail5shmemE+88];
	add.s64 	%rd709, %rd708, %rd706;
	setp.eq.s64 	%p292, %rd708, 0;
	selp.b32 	%r1270, %r1267, 0, %p292;
	add.s32 	%r1271, %r1270, %r1269;
	setp.eq.s32 	%p293, %r35, 6;
	selp.b64 	%rd710, %rd709, %rd707, %p293;
	selp.b32 	%r1272, %r1271, %r1268, %p293;
	ld.shared.u64 	%rd711, [_ZN6thrust24THRUST_300001_SM_1000_NS8cuda_cub4core6detail5shmemE+96];
	ld.shared.u32 	%r1273, [_ZN6thrust24THRUST_300001_SM_1000_NS8cuda_cub4core6detail5shmemE+104];
	add.s64 	%rd712, %rd711, %rd709;
	setp.eq.s64 	%p294, %rd711, 0;
	selp.b32 	%r1274, %r1271, 0, %p294;
	add.s32 	%r1275, %r1274, %r1273;
	setp.eq.s32 	%p295, %r35, 7;
	selp.b64 	%rd76, %rd712, %rd710, %p295;
	selp.b32 	%r52, %r1275, %r1272, %p295;
	ld.shared.u64 	%rd713, [_ZN6thrust24THRUST_300001_SM_1000_NS8cuda_cub4core6detail5shmemE+112];
	ld.shared.u32 	%r1276, [_ZN6thrust24THRUST_300001_SM_1000_NS8cuda_cub4core6detail5shmemE+120];
	add.s64 	%rd77, %rd713, %rd712;
	setp.eq.s64 	%p296, %rd713, 0;
	selp.b32 	%r1277, %r1275, 0, %p296;
	add.s32 	%r53, %r1277, %r1276;
	setp.lt.u32 	%p297, %r33, 32;
	@%p297 bra 	$L__BB6_60;
	setp.eq.s64 	%p298, %rd954, 0;
	selp.b32 	%r1278, %r52, 0, %p298;
	add.s32 	%r1279, %r1278, %r1860;
	setp.eq.s32 	%p299, %r1088, 0;
	selp.b64 	%rd714, 0, %rd954, %p299;
	add.s64 	%rd954, %rd76, %rd714;
	selp.b32 	%r1860, %r52, %r1279, %p299;
	bra.uni 	$L__BB6_96;
$L__BB6_60:
	setp.ne.s32 	%p300, %r33, 0;
	mul.wide.u32 	%rd715, %r2, 16;
	add.s64 	%rd79, %rd4, %rd715;
	@%p300 bra 	$L__BB6_62;
	st.shared.u64 	[_ZN6thrust24THRUST_300001_SM_1000_NS8cuda_cub4core6detail5shmemE+200], %rd77;
	st.shared.u32 	[_ZN6thrust24THRUST_300001_SM_1000_NS8cuda_cub4core6detail5shmemE+208], %r53;
	mov.b32 	%r1280, 100;
	mov.b64 	%rd717, {%r53, %r1280};
	add.s64 	%rd716, %rd79, 512;
	// begin inline asm
	st.relaxed.gpu.v2.u64 [%rd716], {%rd717, %rd77};
	// end inline asm
$L__BB6_62:
	not.b32 	%r55, %r33;
	mov.u32 	%r1281, %nctaid.x;
	setp.gt.u32 	%p301, %r1281, 499;
	@%p301 bra 	$L__BB6_64;
	membar.cta;
	bra.uni 	$L__BB6_65;
$L__BB6_64:
	mov.b32 	%r1282, 450;
	// begin inline asm
	nanosleep.u32 %r1282;
	// end inline asm
$L__BB6_65:
	mul.wide.s32 	%rd719, %r55, 16;
	add.s64 	%rd720, %rd79, %rd719;
	add.s64 	%rd80, %rd720, 512;
$L__BB6_66:
	// begin inline asm
	ld.relaxed.gpu.v2.u64 {%rd721, %rd944}, [%rd80];
	// end inline asm
	mov.b64 	{%r1848, %r1853}, %rd721;
	setp.eq.s32 	%p302, %r1853, 99;
	mov.b32 	%r1283, -1;
	vote.sync.any.pred 	%p303, %p302, %r1283;
	@%p303 bra 	$L__BB6_66;
	setp.eq.s32 	%p304, %r1853, 101;
	mov.b32 	%r1305, -1;
	vote.sync.ballot.b32 	%r1306, %p304, %r1305;
	// begin inline asm
	mov.u32 %r1285, %lanemask_ge;
	// end inline asm
	and.b32  	%r1307, %r1306, %r1285;
	or.b32  	%r1308, %r1307, -2147483648;
	add.s32 	%r1309, %r1308, -1;
	not.b32 	%r1310, %r1308;
	and.b32  	%r1311, %r1310, %r1309;
	popc.b32 	%r59, %r1311;
	mov.b64 	{%r1287, %r1292}, %rd944;
	mov.b32 	%r1303, 1;
	// begin inline asm
	shfl.sync.down.b32 %r1286, %r1287, %r1303, %r59, %r1305;
	// end inline asm
	// begin inline asm
	shfl.sync.down.b32 %r1291, %r1292, %r1303, %r59, %r1305;
	// end inline asm
	// begin inline asm
	shfl.sync.down.b32 %r1296, %r1848, %r1303, %r59, %r1305;
	// end inline asm
	// begin inline asm
	shfl.sync.down.b32 %r1301, %r1302, %r1303, %r59, %r1305;
	// end inline asm
	setp.ge.s32 	%p306, %r1088, %r59;
	@%p306 bra 	$L__BB6_69;
	mov.b64 	%rd724, {%r1286, %r1291};
	add.s64 	%rd82, %rd944, %rd724;
	setp.eq.s64 	%p307, %rd944, 0;
	selp.b32 	%r1312, %r1296, 0, %p307;
	add.s32 	%r1848, %r1312, %r1848;
	mov.u64 	%rd944, %rd82;
$L__BB6_69:
	mov.b64 	{%r1314, %r1319}, %rd944;
	mov.b32 	%r1330, 2;
	mov.b32 	%r1332, -1;
	// begin inline asm
	shfl.sync.down.b32 %r1313, %r1314, %r1330, %r59, %r1332;
	// end inline asm
	// begin inline asm
	shfl.sync.down.b32 %r1318, %r1319, %r1330, %r59, %r1332;
	// end inline asm
	// begin inline asm
	shfl.sync.down.b32 %r1323, %r1848, %r1330, %r59, %r1332;
	// end inline asm
	// begin inline asm
	shfl.sync.down.b32 %r1328, %r1329, %r1330, %r59, %r1332;
	// end inline asm
	add.s32 	%r68, %r1088, 2;
	setp.gt.s32 	%p308, %r68, %r59;
	@%p308 bra 	$L__BB6_71;
	mov.b64 	%rd725, {%r1313, %r1318};
	add.s64 	%rd84, %rd944, %rd725;
	setp.eq.s64 	%p309, %rd944, 0;
	selp.b32 	%r1333, %r1323, 0, %p309;
	add.s32 	%r1848, %r1333, %r1848;
	mov.u64 	%rd944, %rd84;
$L__BB6_71:
	mov.b64 	{%r1335, %r1340}, %rd944;
	mov.b32 	%r1351, 4;
	mov.b32 	%r1353, -1;
	// begin inline asm
	shfl.sync.down.b32 %r1334, %r1335, %r1351, %r59, %r1353;
	// end inline asm
	// begin inline asm
	shfl.sync.down.b32 %r1339, %r1340, %r1351, %r59, %r1353;
	// end inline asm
	// begin inline asm
	shfl.sync.down.b32 %r1344, %r1848, %r1351, %r59, %r1353;
	// end inline asm
	// begin inline asm
	shfl.sync.down.b32 %r1349, %r1350, %r1351, %r59, %r1353;
	// end inline asm
	add.s32 	%r74, %r1088, 4;
	setp.gt.s32 	%p310, %r74, %r59;
	@%p310 bra 	$L__BB6_73;
	mov.b64 	%rd726, {%r1334, %r1339};
	add.s64 	%rd86, %rd944, %rd726;
	setp.eq.s64 	%p311, %rd944, 0;
	selp.b32 	%r1354, %r1344, 0, %p311;
	add.s32 	%r1848, %r1354, %r1848;
	mov.u64 	%rd944, %rd86;
$L__BB6_73:
	mov.b64 	{%r1356, %r1361}, %rd944;
	mov.b32 	%r1372, 8;
	mov.b32 	%r1374, -1;
	// begin inline asm
	shfl.sync.down.b32 %r1355, %r1356, %r1372, %r59, %r1374;
	// end inline asm
	// begin inline asm
	shfl.sync.down.b32 %r1360, %r1361, %r1372, %r59, %r1374;
	// end inline asm
	// begin inline asm
	shfl.sync.down.b32 %r1365, %r1848, %r1372, %r59, %r1374;
	// end inline asm
	// begin inline asm
	shfl.sync.down.b32 %r1370, %r1371, %r1372, %r59, %r1374;
	// end inline asm
	add.s32 	%r80, %r1088, 8;
	setp.gt.s32 	%p312, %r80, %r59;
	@%p312 bra 	$L__BB6_75;
	mov.b64 	%rd727, {%r1355, %r1360};
	add.s64 	%rd88, %rd944, %rd727;
	setp.eq.s64 	%p313, %rd944, 0;
	selp.b32 	%r1375, %r1365, 0, %p313;
	add.s32 	%r1848, %r1375, %r1848;
	mov.u64 	%rd944, %rd88;
$L__BB6_75:
	mov.b64 	{%r1377, %r1382}, %rd944;
	mov.b32 	%r1393, 16;
	mov.b32 	%r1395, -1;
	// begin inline asm
	shfl.sync.down.b32 %r1376, %r1377, %r1393, %r59, %r1395;
	// end inline asm
	// begin inline asm
	shfl.sync.down.b32 %r1381, %r1382, %r1393, %r59, %r1395;
	// end inline asm
	// begin inline asm
	shfl.sync.down.b32 %r1386, %r1848, %r1393, %r59, %r1395;
	// end inline asm
	// begin inline asm
	shfl.sync.down.b32 %r1391, %r1392, %r1393, %r59, %r1395;
	// end inline asm
	add.s32 	%r86, %r1088, 16;
	setp.gt.s32 	%p314, %r86, %r59;
	@%p314 bra 	$L__BB6_77;
	mov.b64 	%rd728, {%r1376, %r1381};
	add.s64 	%rd90, %rd944, %rd728;
	setp.eq.s64 	%p315, %rd944, 0;
	selp.b32 	%r1396, %r1386, 0, %p315;
	add.s32 	%r1848, %r1396, %r1848;
	mov.u64 	%rd944, %rd90;
$L__BB6_77:
	add.s32 	%r1854, %r2, %r55;
	add.s64 	%rd92, %rd4, 512;
$L__BB6_78:
	setp.ne.s32 	%p316, %r1853, 101;
	mov.b32 	%r1397, -1;
	vote.sync.all.pred 	%p317, %p316, %r1397;
	not.pred 	%p318, %p317;
	@%p318 bra 	$L__BB6_92;
	mul.wide.s32 	%rd794, %r1854, 16;
	add.s64 	%rd795, %rd92, %rd794;
	add.s64 	%rd94, %rd795, -512;
$L__BB6_80:
	// begin inline asm
	ld.relaxed.gpu.v2.u64 {%rd796, %rd950}, [%rd94];
	// end inline asm
	mov.b64 	{%r1856, %r1853}, %rd796;
	setp.eq.s32 	%p356, %r1853, 99;
	mov.b32 	%r1478, -1;
	vote.sync.any.pred 	%p357, %p356, %r1478;
	@%p357 bra 	$L__BB6_80;
	setp.eq.s32 	%p358, %r1853, 101;
	mov.b32 	%r1499, -1;
	vote.sync.ballot.b32 	%r1500, %p358, %r1499;
	and.b32  	%r1501, %r1500, %r1285;
	or.b32  	%r1502, %r1501, -2147483648;
	add.s32 	%r1503, %r1502, -1;
	not.b32 	%r1504, %r1502;
	and.b32  	%r1505, %r1504, %r1503;
	popc.b32 	%r95, %r1505;
	mov.b64 	{%r1481, %r1486}, %rd950;
	mov.b32 	%r1497, 1;
	// begin inline asm
	shfl.sync.down.b32 %r1480, %r1481, %r1497, %r95, %r1499;
	// end inline asm
	// begin inline asm
	shfl.sync.down.b32 %r1485, %r1486, %r1497, %r95, %r1499;
	// end inline asm
	// begin inline asm
	shfl.sync.down.b32 %r1490, %r1856, %r1497, %r95, %r1499;
	// end inline asm
	// begin inline asm
	shfl.sync.down.b32 %r1495, %r1496, %r1497, %r95, %r1499;
	// end inline asm
	setp.ge.s32 	%p360, %r1088, %r95;
	@%p360 bra 	$L__BB6_83;
	mov.b64 	%rd799, {%r1480, %r1485};
	add.s64 	%rd96, %rd950, %rd799;
	setp.eq.s64 	%p361, %rd950, 0;
	selp.b32 	%r1506, %r1490, 0, %p361;
	add.s32 	%r1856, %r1506, %r1856;
	mov.u64 	%rd950, %rd96;
$L__BB6_83:
	mov.b64 	{%r1508, %r1513}, %rd950;
	mov.b32 	%r1524, 2;
	mov.b32 	%r1526, -1;
	// begin inline asm
	shfl.sync.down.b32 %r1507, %r1508, %r1524, %r95, %r1526;
	// end inline asm
	// begin inline asm
	shfl.sync.down.b32 %r1512, %r1513, %r1524, %r95, %r1526;
	// end inline asm
	// begin inline asm
	shfl.sync.down.b32 %r1517, %r1856, %r1524, %r95, %r1526;
	// end inline asm
	// begin inline asm
	shfl.sync.down.b32 %r1522, %r1523, %r1524, %r95, %r1526;
	// end inline asm
	setp.gt.s32 	%p362, %r68, %r95;
	@%p362 bra 	$L__BB6_85;
	mov.b64 	%rd800, {%r1507, %r1512};
	add.s64 	%rd98, %rd950, %rd800;
	setp.eq.s64 	%p363, %rd950, 0;
	selp.b32 	%r1527, %r1517, 0, %p363;
	add.s32 	%r1856, %r1527, %r1856;
	mov.u64 	%rd950, %rd98;
$L__BB6_85:
	mov.b64 	{%r1529, %r1534}, %rd950;
	mov.b32 	%r1545, 4;
	mov.b32 	%r1547, -1;
	// begin inline asm
	shfl.sync.down.b32 %r1528, %r1529, %r1545, %r95, %r1547;
	// end inline asm
	// begin inline asm
	shfl.sync.down.b32 %r1533, %r1534, %r1545, %r95, %r1547;
	// end inline asm
	// begin inline asm
	shfl.sync.down.b32 %r1538, %r1856, %r1545, %r95, %r1547;
	// end inline asm
	// begin inline asm
	shfl.sync.down.b32 %r1543, %r1544, %r1545, %r95, %r1547;
	// end inline asm
	setp.gt.s32 	%p364, %r74, %r95;
	@%p364 bra 	$L__BB6_87;
	mov.b64 	%rd801, {%r1528, %r1533};
	add.s64 	%rd100, %rd950, %rd801;
	setp.eq.s64 	%p365, %rd950, 0;
	selp.b32 	%r1548, %r1538, 0, %p365;
	add.s32 	%r1856, %r1548, %r1856;
	mov.u64 	%rd950, %rd100;
$L__BB6_87:
	mov.b64 	{%r1550, %r1555}, %rd950;
	mov.b32 	%r1566, 8;
	mov.b32 	%r1568, -1;
	// begin inline asm
	shfl.sync.down.b32 %r1549, %r1550, %r1566, %r95, %r1568;
	// end inline asm
	// begin inline asm
	shfl.sync.down.b32 %r1554, %r1555, %r1566, %r95, %r1568;
	// end inline asm
	// begin inline asm
	shfl.sync.down.b32 %r1559, %r1856, %r1566, %r95, %r1568;
	// end inline asm
	// begin inline asm
	shfl.sync.down.b32 %r1564, %r1565, %r1566, %r95, %r1568;
	// end inline asm
	setp.gt.s32 	%p366, %r80, %r95;
	@%p366 bra 	$L__BB6_89;
	mov.b64 	%rd802, {%r1549, %r1554};
	add.s64 	%rd102, %rd950, %rd802;
	setp.eq.s64 	%p367, %rd950, 0;
	selp.b32 	%r1569, %r1559, 0, %p367;
	add.s32 	%r1856, %r1569, %r1856;
	mov.u64 	%rd950, %rd102;
$L__BB6_89:
	mov.b64 	{%r1571, %r1576}, %rd950;
	mov.b32 	%r1587, 16;
	mov.b32 	%r1589, -1;
	// begin inline asm
	shfl.sync.down.b32 %r1570, %r1571, %r1587, %r95, %r1589;
	// end inline asm
	// begin inline asm
	shfl.sync.down.b32 %r1575, %r1576, %r1587, %r95, %r1589;
	// end inline asm
	// begin inline asm
	shfl.sync.down.b32 %r1580, %r1856, %r1587, %r95, %r1589;
	// end inline asm
	// begin inline asm
	shfl.sync.down.b32 %r1585, %r1586, %r1587, %r95, %r1589;
	// end inline asm
	setp.gt.s32 	%p368, %r86, %r95;
	@%p368 bra 	$L__BB6_91;
	mov.b64 	%rd803, {%r1570, %r1575};
	add.s64 	%rd104, %rd950, %rd803;
	setp.eq.s64 	%p369, %rd950, 0;
	selp.b32 	%r1590, %r1580, 0, %p369;
	add.s32 	%r1856, %r1590, %r1856;
	mov.u64 	%rd950, %rd104;
$L__BB6_91:
	add.s64 	%rd106, %rd950, %rd944;
	setp.eq.s64 	%p370, %rd944, 0;
	selp.b32 	%r1591, %r1856, 0, %p370;
	add.s32 	%r1848, %r1591, %r1848;
	add.s32 	%r1854, %r1854, -32;
	mov.u64 	%rd944, %rd106;
	bra.uni 	$L__BB6_78;
$L__BB6_92:
	@%p300 bra 	$L__BB6_94;
	add.s64 	%rd731, %rd944, %rd77;
	setp.eq.s64 	%p320, %rd77, 0;
	selp.b32 	%r1399, %r1848, 0, %p320;
	add.s32 	%r1400, %r1399, %r53;
	mov.b32 	%r1401, 101;
	mov.b64 	%rd730, {%r1400, %r1401};
	add.s64 	%rd729, %rd79, 512;
	// begin inline asm
	st.relaxed.gpu.v2.u64 [%rd729], {%rd730, %rd731};
	// end inline asm
	st.shared.u64 	[_ZN6thrust24THRUST_300001_SM_1000_NS8cuda_cub4core6detail5shmemE+168], %rd944;
	st.shared.u32 	[_ZN6thrust24THRUST_300001_SM_1000_NS8cuda_cub4core6detail5shmemE+176], %r1848;
	st.shared.u64 	[_ZN6thrust24THRUST_300001_SM_1000_NS8cuda_cub4core6detail5shmemE+184], %rd731;
	st.shared.u32 	[_ZN6thrust24THRUST_300001_SM_1000_NS8cuda_cub4core6detail5shmemE+192], %r1400;
$L__BB6_94:
	setp.ne.s32 	%p321, %r1088, 0;
	@%p321 bra 	$L__BB6_96;
	st.shared.u64 	[_ZN6thrust24THRUST_300001_SM_1000_NS8cuda_cub4core6detail5shmemE+136], %rd944;
	st.shared.u32 	[_ZN6thrust24THRUST_300001_SM_1000_NS8cuda_cub4core6detail5shmemE+144], %r1848;
	mov.u64 	%rd954, %rd944;
	mov.u32 	%r1860, %r1848;
$L__BB6_96:
	setp.eq.s32 	%p322, %r33, 0;
	bar.sync 	0;
	@%p322 bra 	$L__BB6_98;
	ld.shared.u32 	%r1402, [_ZN6thrust24THRUST_300001_SM_1000_NS8cuda_cub4core6detail5shmemE+144];
	ld.shared.u64 	%rd732, [_ZN6thrust24THRUST_300001_SM_1000_NS8cuda_cub4core6detail5shmemE+136];
	add.s64 	%rd108, %rd732, %rd954;
	setp.eq.s64 	%p323, %rd954, 0;
	selp.b32 	%r1403, %r1402, 0, %p323;
	add.s32 	%r1860, %r1403, %r1860;
	mov.u64 	%rd954, %rd108;
$L__BB6_98:
	setp.ne.s64 	%p324, %rd59, %rd60;
	setp.ne.s64 	%p325, %rd58, %rd59;
	setp.ne.s64 	%p326, %rd57, %rd58;
	setp.ne.s64 	%p327, %rd56, %rd57;
	setp.ne.s64 	%p328, %rd55, %rd56;
	setp.ne.s64 	%p329, %rd54, %rd55;
	setp.ne.s64 	%p330, %rd53, %rd54;
	setp.ne.s64 	%p331, %rd942, %rd53;
	add.s64 	%rd110, %rd954, %rd66;
	selp.b32 	%r1404, 0, %r1860, %p331;
	add.s32 	%r126, %r1404, %r40;
	add.s64 	%rd111, %rd67, %rd954;
	selp.b32 	%r1405, 0, %r126, %p330;
	add.s32 	%r127, %r41, %r1405;
	add.s64 	%rd112, %rd68, %rd954;
	selp.b32 	%r1406, 0, %r127, %p329;
	add.s32 	%r128, %r42, %r1406;
	add.s64 	%rd113, %rd69, %rd954;
	selp.b32 	%r1407, 0, %r128, %p328;
	add.s32 	%r129, %r43, %r1407;
	add.s64 	%rd114, %rd70, %rd954;
	selp.b32 	%r1408, 0, %r129, %p327;
	add.s32 	%r130, %r44, %r1408;
	add.s64 	%rd115, %rd71, %rd954;
	selp.b32 	%r1409, 0, %r130, %p326;
	add.s32 	%r131, %r45, %r1409;
	add.s64 	%rd116, %rd72, %rd954;
	selp.b32 	%r1410, 0, %r131, %p325;
	add.s32 	%r132, %r46, %r1410;
	add.s64 	%rd117, %rd73, %rd954;
	selp.b32 	%r1411, 0, %r132, %p324;
	add.s32 	%r133, %r47, %r1411;
	ld.shared.u64 	%rd118, [_ZN6thrust24THRUST_300001_SM_1000_NS8cuda_cub4core6detail5shmemE+200];
	ld.shared.u64 	%rd119, [_ZN6thrust24THRUST_300001_SM_1000_NS8cuda_cub4core6detail5shmemE+168];
	setp.lt.s64 	%p332, %rd118, 257;
	@%p332 bra 	$L__BB6_124;
	setp.eq.s64 	%p342, %rd942, %rd53;
	bar.sync 	0;
	@%p342 bra 	$L__BB6_101;
	cvt.u32.u64 	%r1412, %rd119;
	cvt.u32.u64 	%r1413, %rd954;
	sub.s32 	%r1414, %r1413, %r1412;
	shl.b32 	%r1415, %r1414, 4;
	mov.u32 	%r1416, _ZN6thrust24THRUST_300001_SM_1000_NS8cuda_cub4core6detail5shmemE;
	add.s32 	%r1417, %r1416, %r1415;
	st.shared.u64 	[%r1417], %rd942;
	st.shared.u32 	[%r1417+8], %r1860;
$L__BB6_101:
	setp.eq.s64 	%p343, %rd53, %rd54;
	@%p343 bra 	$L__BB6_103;
	cvt.u32.u64 	%r1418, %rd119;
	cvt.u32.u64 	%r1419, %rd110;
	sub.s32 	%r1420, %r1419, %r1418;
	shl.b32 	%r1421, %r1420, 4;
	mov.u32 	%r1422, _ZN6thrust24THRUST_300001_SM_1000_NS8cuda_cub4core6detail5shmemE;
	add.s32 	%r1423, %r1422, %r1421;
	st.shared.u64 	[%r1423], %rd53;
	st.shared.u32 	[%r1423+8], %r126;
$L__BB6_103:
	setp.eq.s64 	%p344, %rd54, %rd55;
	@%p344 bra 	$L__BB6_105;
	cvt.u32.u64 	%r1424, %rd119;
	cvt.u32.u64 	%r1425, %rd111;
	sub.s32 	%r1426, %r1425, %r1424;
	shl.b32 	%r1427, %r1426, 4;
	mov.u32 	%r1428, _ZN6thrust24THRUST_300001_SM_1000_NS8cuda_cub4core6detail5shmemE;
	add.s32 	%r1429, %r1428, %r1427;
	st.shared.u64 	[%r1429], %rd54;
	st.shared.u32 	[%r1429+8], %r127;
$L__BB6_105:
	setp.eq.s64 	%p345, %rd55, %rd56;
	@%p345 bra 	$L__BB6_107;
	cvt.u32.u64 	%r1430, %rd119;
	cvt.u32.u64 	%r1431, %rd112;
	sub.s32 	%r1432, %r1431, %r1430;
	shl.b32 	%r1433, %r1432, 4;
	mov.u32 	%r1434, _ZN6thrust24THRUST_300001_SM_1000_NS8cuda_cub4core6detail5shmemE;
	add.s32 	%r1435, %r1434, %r1433;
	st.shared.u64 	[%r1435], %rd55;
	st.shared.u32 	[%r1435+8], %r128;
$L__BB6_107:
	setp.eq.s64 	%p346, %rd56, %rd57;
	@%p346 bra 	$L__BB6_109;
	cvt.u32.u64 	%r1436, %rd119;
	cvt.u32.u64 	%r1437, %rd113;
	sub.s32 	%r1438, %r1437, %r1436;
	shl.b32 	%r1439, %r1438, 4;
	mov.u32 	%r1440, _ZN6thrust24THRUST_300001_SM_1000_NS8cuda_cub4core6detail5shmemE;
	add.s32 	%r1441, %r1440, %r1439;
	st.shared.u64 	[%r1441], %rd56;
	st.shared.u32 	[%r1441+8], %r129;
$L__BB6_109:
	setp.eq.s64 	%p347, %rd57, %rd58;
	@%p347 bra 	$L__BB6_111;
	cvt.u32.u64 	%r1442, %rd119;
	cvt.u32.u64 	%r1443, %rd114;
	sub.s32 	%r1444, %r1443, %r1442;
	shl.b32 	%r1445, %r1444, 4;
	mov.u32 	%r1446, _ZN6thrust24THRUST_300001_SM_1000_NS8cuda_cub4core6detail5shmemE;
	add.s32 	%r1447, %r1446, %r1445;
	st.shared.u64 	[%r1447], %rd57;
	st.shared.u32 	[%r1447+8], %r130;
$L__BB6_111:
	setp.eq.s64 	%p348, %rd58, %rd59;
	@%p348 bra 	$L__BB6_113;
	cvt.u32.u64 	%r1448, %rd119;
	cvt.u32.u64 	%r1449, %rd115;
	sub.s32 	%r1450, %r1449, %r1448;
	shl.b32 	%r1451, %r1450, 4;
	mov.u32 	%r1452, _ZN6thrust24THRUST_300001_SM_1000_NS8cuda_cub4core6detail5shmemE;
	add.s32 	%r1453, %r1452, %r1451;
	st.shared.u64 	[%r1453], %rd58;
	st.shared.u32 	[%r1453+8], %r131;
$L__BB6_113:
	setp.eq.s64 	%p349, %rd59, %rd60;
	@%p349 bra 	$L__BB6_115;
	cvt.u32.u64 	%r1454, %rd119;
	cvt.u32.u64 	%r1455, %rd116;
	sub.s32 	%r1456, %r1455, %r1454;
	shl.b32 	%r1457, %r1456, 4;
	mov.u32 	%r1458, _ZN6thrust24THRUST_300001_SM_1000_NS8cuda_cub4core6detail5shmemE;
	add.s32 	%r1459, %r1458, %r1457;
	st.shared.u64 	[%r1459], %rd59;
	st.shared.u32 	[%r1459+8], %r132;
$L__BB6_115:
	setp.eq.s64 	%p350, %rd60, %rd61;
	@%p350 bra 	$L__BB6_117;
	cvt.u32.u64 	%r1460, %rd119;
	cvt.u32.u64 	%r1461, %rd117;
	sub.s32 	%r1462, %r1461, %r1460;
	shl.b32 	%r1463, %r1462, 4;
	mov.u32 	%r1464, _ZN6thrust24THRUST_300001_SM_1000_NS8cuda_cub4core6detail5shmemE;
	add.s32 	%r1465, %r1464, %r1463;
	st.shared.u64 	[%r1465], %rd60;
	st.shared.u32 	[%r1465+8], %r133;
$L__BB6_117:
	bar.sync 	0;
	cvt.u64.u32 	%rd960, %r33;
	setp.le.u64 	%p351, %rd118, %rd960;
	@%p351 bra 	$L__BB6_326;
	not.b64 	%rd769, %rd960;
	add.s64 	%rd121, %rd118, %rd769;
	shr.u64 	%rd770, %rd121, 8;
	add.s64 	%rd771, %rd770, 1;
	and.b64  	%rd956, %rd771, 3;
	and.b64  	%rd772, %rd121, 768;
	setp.eq.s64 	%p352, %rd772, 768;
	@%p352 bra 	$L__BB6_121;
	add.s64 	%rd773, %rd119, %rd960;
	shl.b64 	%rd774, %rd773, 2;
	add.s64 	%rd958, %rd2, %rd774;
	shl.b64 	%rd775, %rd773, 3;
	add.s64 	%rd957, %rd3, %rd775;
	shl.b32 	%r1466, %r33, 4;
	mov.u32 	%r1467, _ZN6thrust24THRUST_300001_SM_1000_NS8cuda_cub4core6detail5shmemE;
	add.s32 	%r1468, %r1466, %r1467;
	add.s32 	%r1862, %r1468, 8;
	shl.b64 	%rd776, %rd956, 8;
	add.s64 	%rd960, %rd776, %rd960;
$L__BB6_120:
	.pragma "nounroll";
	ld.shared.u64 	%rd777, [%r1862+-8];
	ld.shared.u32 	%r1469, [%r1862];
	st.global.u64 	[%rd957], %rd777;
	st.global.u32 	[%rd958], %r1469;
	add.s64 	%rd958, %rd958, 1024;
	add.s64 	%rd957, %rd957, 2048;
	add.s32 	%r1862, %r1862, 4096;
	add.s64 	%rd956, %rd956, -1;
	setp.ne.s64 	%p353, %rd956, 0;
	@%p353 bra 	$L__BB6_120;
$L__BB6_121:
	setp.lt.u64 	%p354, %rd121, 768;
	@%p354 bra 	$L__BB6_326;
	mov.u32 	%r1472, _ZN6thrust24THRUST_300001_SM_1000_NS8cuda_cub4core6detail5shmemE;
$L__BB6_123:
	cvt.u32.u64 	%r1470, %rd960;
	add.s64 	%rd778, %rd960, %rd119;
	shl.b32 	%r1471, %r1470, 4;
	add.s32 	%r1473, %r1472, %r1471;
	ld.shared.u64 	%rd779, [%r1473];
	ld.shared.u32 	%r1474, [%r1473+8];
	shl.b64 	%rd780, %rd778, 3;
	add.s64 	%rd781, %rd3, %rd780;
	st.global.u64 	[%rd781], %rd779;
	shl.b64 	%rd782, %rd778, 2;
	add.s64 	%rd783, %rd2, %rd782;
	st.global.u32 	[%rd783], %r1474;
	and.b64  	%rd784, %rd960, 4294967295;
	add.s64 	%rd785, %rd119, %rd784;
	ld.shared.u64 	%rd786, [%r1473+4096];
	ld.shared.u32 	%r1475, [%r1473+4104];
	shl.b64 	%rd787, %rd785, 3;
	add.s64 	%rd788, %rd3, %rd787;
	st.global.u64 	[%rd788+2048], %rd786;
	shl.b64 	%rd789, %rd785, 2;
	add.s64 	%rd790, %rd2, %rd789;
	st.global.u32 	[%rd790+1024], %r1475;
	ld.shared.u64 	%rd791, [%r1473+8192];
	ld.shared.u32 	%r1476, [%r1473+8200];
	st.global.u64 	[%rd788+4096], %rd791;
	st.global.u32 	[%rd790+2048], %r1476;
	ld.shared.u64 	%rd792, [%r1473+12288];
	ld.shared.u32 	%r1477, [%r1473+12296];
	st.global.u64 	[%rd788+6144], %rd792;
	st.global.u32 	[%rd790+3072], %r1477;
	add.s64 	%rd793, %rd960, 1024;
	and.b64  	%rd960, %rd793, 4294967295;
	setp.gt.u64 	%p355, %rd118, %rd960;
	@%p355 bra 	$L__BB6_123;
	bra.uni 	$L__BB6_326;
$L__BB6_124:
	setp.eq.s64 	%p333, %rd942, %rd53;
	@%p333 bra 	$L__BB6_126;
	shl.b64 	%rd733, %rd954, 3;
	add.s64 	%rd734, %rd3, %rd733;
	st.global.u64 	[%rd734], %rd942;
	shl.b64 	%rd735, %rd954, 2;
	add.s64 	%rd736, %rd2, %rd735;
	st.global.u32 	[%rd736], %r1860;
$L__BB6_126:
	setp.eq.s64 	%p334, %rd53, %rd54;
	@%p334 bra 	$L__BB6_128;
	shl.b64 	%rd737, %rd110, 3;
	add.s64 	%rd738, %rd3, %rd737;
	st.global.u64 	[%rd738], %rd53;
	shl.b64 	%rd739, %rd110, 2;
	add.s64 	%rd740, %rd2, %rd739;
	st.global.u32 	[%rd740], %r126;
$L__BB6_128:
	setp.eq.s64 	%p335, %rd54, %rd55;
	@%p335 bra 	$L__BB6_130;
	shl.b64 	%rd741, %rd111, 3;
	add.s64 	%rd742, %rd3, %rd741;
	st.global.u64 	[%rd742], %rd54;
	shl.b64 	%rd743, %rd111, 2;
	add.s64 	%rd744, %rd2, %rd743;
	st.global.u32 	[%rd744], %r127;
$L__BB6_130:
	setp.eq.s64 	%p336, %rd55, %rd56;
	@%p336 bra 	$L__BB6_132;
	shl.b64 	%rd745, %rd112, 3;
	add.s64 	%rd746, %rd3, %rd745;
	st.global.u64 	[%rd746], %rd55;
	shl.b64 	%rd747, %rd112, 2;
	add.s64 	%rd748, %rd2, %rd747;
	st.global.u32 	[%rd748], %r128;
$L__BB6_132:
	setp.eq.s64 	%p337, %rd56, %rd57;
	@%p337 bra 	$L__BB6_134;
	shl.b64 	%rd749, %rd113, 3;
	add.s64 	%rd750, %rd3, %rd749;
	st.global.u64 	[%rd750], %rd56;
	shl.b64 	%rd751, %rd113, 2;
	add.s64 	%rd752, %rd2, %rd751;
	st.global.u32 	[%rd752], %r129;
$L__BB6_134:
	setp.eq.s64 	%p338, %rd57, %rd58;
	@%p338 bra 	$L__BB6_136;
	shl.b64 	%rd753, %rd114, 3;
	add.s64 	%rd754, %rd3, %rd753;
	st.global.u64 	[%rd754], %rd57;
	shl.b64 	%rd755, %rd114, 2;
	add.s64 	%rd756, %rd2, %rd755;
	st.global.u32 	[%rd756], %r130;
$L__BB6_136:
	setp.eq.s64 	%p339, %rd58, %rd59;
	@%p339 bra 	$L__BB6_138;
	shl.b64 	%rd757, %rd115, 3;
	add.s64 	%rd758, %rd3, %rd757;
	st.global.u64 	[%rd758], %rd58;
	shl.b64 	%rd759, %rd115, 2;
	add.s64 	%rd760, %rd2, %rd759;
	st.global.u32 	[%rd760], %r131;
$L__BB6_138:
	setp.eq.s64 	%p340, %rd59, %rd60;
	@%p340 bra 	$L__BB6_140;
	shl.b64 	%rd761, %rd116, 3;
	add.s64 	%rd762, %rd3, %rd761;
	st.global.u64 	[%rd762], %rd59;
	shl.b64 	%rd763, %rd116, 2;
	add.s64 	%rd764, %rd2, %rd763;
	st.global.u32 	[%rd764], %r132;
$L__BB6_140:
	setp.eq.s64 	%p341, %rd60, %rd61;
	@%p341 bra 	$L__BB6_326;
	shl.b64 	%rd765, %rd117, 3;
	add.s64 	%rd766, %rd3, %rd765;
	st.global.u64 	[%rd766], %rd60;
	shl.b64 	%rd767, %rd117, 2;
	add.s64 	%rd768, %rd2, %rd767;
	st.global.u32 	[%rd768], %r133;
	bra.uni 	$L__BB6_326;
$L__BB6_142:
	setp.lt.s64 	%p13, %rd6, 1;
	@%p13 bra 	$L__BB6_326;
	setp.ne.s32 	%p14, %r2, 0;
	@%p14 bra 	$L__BB6_214;
	cvt.u32.u64 	%r137, %rd311;
	shl.b64 	%rd498, %rd5, 3;
	add.s64 	%rd497, %rd309, %rd498;
	// begin inline asm
	ld.global.nc.u64 %rd969, [%rd497];
	// end inline asm
	mov.u32 	%r138, %tid.x;
	and.b32  	%r807, %r138, 31;
	and.b32  	%r808, %r138, 992;
	mul.lo.s32 	%r809, %r808, 9;
	or.b32  	%r139, %r809, %r807;
	setp.ge.s32 	%p159, %r139, %r137;
	shl.b32 	%r810, %r139, 3;
	cvt.u64.u32 	%rd499, %r810;
	add.s64 	%rd136, %rd497, %rd499;
	mov.u64 	%rd961, %rd969;
	@%p159 bra 	$L__BB6_146;
	// begin inline asm
	ld.global.nc.u64 %rd961, [%rd136];
	// end inline asm
$L__BB6_146:
	add.s32 	%r811, %r139, 32;
	setp.ge.s32 	%p160, %r811, %r137;
	mov.u64 	%rd962, %rd969;
	@%p160 bra 	$L__BB6_148;
	add.s64 	%rd503, %rd136, 256;
	// begin inline asm
	ld.global.nc.u64 %rd962, [%rd503];
	// end inline asm
$L__BB6_148:
	add.s32 	%r812, %r139, 64;
	setp.ge.s32 	%p161, %r812, %r137;
	mov.u64 	%rd963, %rd969;
	@%p161 bra 	$L__BB6_150;
	add.s64 	%rd505, %rd136, 512;
	// begin inline asm
	ld.global.nc.u64 %rd963, [%rd505];
	// end inline asm
$L__BB6_150:
	add.s32 	%r813, %r139, 96;
	setp.ge.s32 	%p162, %r813, %r137;
	mov.u64 	%rd964, %rd969;
	@%p162 bra 	$L__BB6_152;
	add.s64 	%rd507, %rd136, 768;
	// begin inline asm
	ld.global.nc.u64 %rd964, [%rd507];
	// end inline asm
$L__BB6_152:
	add.s32 	%r814, %r139, 128;
	setp.ge.s32 	%p163, %r814, %r137;
	mov.u64 	%rd965, %rd969;
	@%p163 bra 	$L__BB6_154;
	add.s64 	%rd509, %rd136, 1024;
	// begin inline asm
	ld.global.nc.u64 %rd965, [%rd509];
	// end inline asm
$L__BB6_154:
	add.s32 	%r815, %r139, 160;
	setp.ge.s32 	%p164, %r815, %r137;
	mov.u64 	%rd966, %rd969;
	@%p164 bra 	$L__BB6_156;
	add.s64 	%rd511, %rd136, 1280;
	// begin inline asm
	ld.global.nc.u64 %rd966, [%rd511];
	// end inline asm
$L__BB6_156:
	add.s32 	%r816, %r139, 192;
	setp.ge.s32 	%p165, %r816, %r137;
	mov.u64 	%rd967, %rd969;
	@%p165 bra 	$L__BB6_158;
	add.s64 	%rd513, %rd136, 1536;
	// begin inline asm
	ld.global.nc.u64 %rd967, [%rd513];
	// end inline asm
$L__BB6_158:
	add.s32 	%r817, %r139, 224;
	setp.ge.s32 	%p166, %r817, %r137;
	mov.u64 	%rd968, %rd969;
	@%p166 bra 	$L__BB6_160;
	add.s64 	%rd515, %rd136, 1792;
	// begin inline asm
	ld.global.nc.u64 %rd968, [%rd515];
	// end inline asm
$L__BB6_160:
	add.s32 	%r818, %r139, 256;
	setp.ge.s32 	%p167, %r818, %r137;
	@%p167 bra 	$L__BB6_162;
	add.s64 	%rd517, %rd136, 2048;
	// begin inline asm
	ld.global.nc.u64 %rd969, [%rd517];
	// end inline asm
$L__BB6_162:
	// begin inline asm
	mov.u32 %r819, %laneid;
	// end inline asm
	shr.u32 	%r141, %r138, 5;
	mad.lo.s32 	%r820, %r141, 288, %r819;
	shl.b32 	%r821, %r820, 3;
	mov.u32 	%r822, _ZN6thrust24THRUST_300001_SM_1000_NS8cuda_cub4core6detail5shmemE;
	add.s32 	%r823, %r822, %r821;
	st.shared.u64 	[%r823], %rd961;
	st.shared.u64 	[%r823+256], %rd962;
	st.shared.u64 	[%r823+512], %rd963;
	st.shared.u64 	[%r823+768], %rd964;
	st.shared.u64 	[%r823+1024], %rd965;
	st.shared.u64 	[%r823+1280], %rd966;
	st.shared.u64 	[%r823+1536], %rd967;
	st.shared.u64 	[%r823+1792], %rd968;
	st.shared.u64 	[%r823+2048], %rd969;
	bar.warp.sync 	-1;
	shl.b32 	%r824, %r819, 3;
	add.s32 	%r825, %r820, %r824;
	shl.b32 	%r826, %r819, 6;
	add.s32 	%r827, %r823, %r826;
	ld.shared.u64 	%rd155, [%r827];
	ld.shared.u64 	%rd156, [%r827+8];
	ld.shared.u64 	%rd157, [%r827+16];
	ld.shared.u64 	%rd158, [%r827+24];
	ld.shared.u64 	%rd159, [%r827+32];
	ld.shared.u64 	%rd160, [%r827+40];
	ld.shared.u64 	%rd161, [%r827+48];
	ld.shared.u64 	%rd162, [%r827+56];
	ld.shared.u64 	%rd163, [%r827+64];
	bar.sync 	0;
	shl.b32 	%r828, %r820, 2;
	sub.s32 	%r829, %r823, %r828;
	st.shared.u32 	[%r829], %r1;
	st.shared.u32 	[%r829+128], %r1;
	st.shared.u32 	[%r829+256], %r1;
	st.shared.u32 	[%r829+384], %r1;
	st.shared.u32 	[%r829+512], %r1;
	st.shared.u32 	[%r829+640], %r1;
	st.shared.u32 	[%r829+768], %r1;
	st.shared.u32 	[%r829+896], %r1;
	st.shared.u32 	[%r829+1024], %r1;
	bar.warp.sync 	-1;
	shl.b32 	%r830, %r825, 2;
	sub.s32 	%r831, %r827, %r830;
	ld.shared.u32 	%r142, [%r831];
	ld.shared.u32 	%r143, [%r831+4];
	ld.shared.u32 	%r144, [%r831+8];
	ld.shared.u32 	%r145, [%r831+12];
	ld.shared.u32 	%r146, [%r831+16];
	ld.shared.u32 	%r147, [%r831+20];
	ld.shared.u32 	%r148, [%r831+24];
	ld.shared.u32 	%r149, [%r831+28];
	ld.shared.u32 	%r150, [%r831+32];
	bar.sync 	0;
	shl.b32 	%r832, %r138, 3;
	add.s32 	%r833, %r822, %r832;
	add.s32 	%r151, %r833, 2264;
	st.shared.u64 	[%r833+2264], %rd163;
	bar.sync 	0;
	setp.eq.s32 	%p168, %r138, 0;
	mov.b64 	%rd971, 1;
	@%p168 bra 	$L__BB6_164;
	ld.shared.u64 	%rd970, [%r151+-8];
	setp.ne.s64 	%p169, %rd970, %rd155;
	selp.u64 	%rd971, 1, 0, %p169;
$L__BB6_164:
	setp.eq.s32 	%p170, %r138, 0;
	setp.ne.s64 	%p171, %rd155, %rd156;
	setp.ne.s64 	%p172, %rd156, %rd157;
	setp.ne.s64 	%p173, %rd157, %rd158;
	setp.ne.s64 	%p174, %rd158, %rd159;
	setp.ne.s64 	%p175, %rd159, %rd160;
	setp.ne.s64 	%p176, %rd160, %rd161;
	setp.ne.s64 	%p177, %rd161, %rd162;
	setp.ne.s64 	%p178, %rd162, %rd163;
	mul.lo.s32 	%r954, %r138, 9;
	cvt.u64.u32 	%rd520, %r954;
	setp.eq.s64 	%p179, %rd6, %rd520;
	selp.u64 	%rd521, 1, 0, %p179;
	selp.b64 	%rd522, %rd521, %rd971, %p179;
	selp.b64 	%rd168, %rd521, %rd522, %p170;
	add.s32 	%r955, %r954, 1;
	cvt.u64.u32 	%rd523, %r955;
	setp.eq.s64 	%p180, %rd6, %rd523;
	or.pred  	%p1, %p180, %p171;
	selp.u64 	%rd524, 1, 0, %p1;
	add.s32 	%r956, %r954, 2;
	cvt.u64.u32 	%rd525, %r956;
	setp.eq.s64 	%p181, %rd6, %rd525;
	or.pred  	%p2, %p181, %p172;
	selp.u64 	%rd526, 1, 0, %p2;
	add.s32 	%r957, %r954, 3;
	cvt.u64.u32 	%rd527, %r957;
	setp.eq.s64 	%p182, %rd6, %rd527;
	or.pred  	%p3, %p182, %p173;
	selp.u64 	%rd528, 1, 0, %p3;
	add.s32 	%r958, %r954, 4;
	cvt.u64.u32 	%rd529, %r958;
	setp.eq.s64 	%p183, %rd6, %rd529;
	or.pred  	%p4, %p183, %p174;
	selp.u64 	%rd530, 1, 0, %p4;
	add.s32 	%r959, %r954, 5;
	cvt.u64.u32 	%rd531, %r959;
	setp.eq.s64 	%p184, %rd6, %rd531;
	or.pred  	%p185, %p184, %p175;
	selp.u64 	%rd532, 1, 0, %p185;
	add.s32 	%r960, %r954, 6;
	cvt.u64.u32 	%rd533, %r960;
	setp.eq.s64 	%p186, %rd6, %rd533;
	or.pred  	%p5, %p186, %p176;
	selp.u64 	%rd534, 1, 0, %p5;
	add.s32 	%r961, %r954, 7;
	cvt.u64.u32 	%rd535, %r961;
	setp.eq.s64 	%p187, %rd6, %rd535;
	or.pred  	%p188, %p187, %p177;
	selp.u64 	%rd536, 1, 0, %p188;
	add.s32 	%r962, %r954, 8;
	cvt.u64.u32 	%rd537, %r962;
	setp.eq.s64 	%p189, %rd6, %rd537;
	or.pred  	%p190, %p189, %p178;
	selp.u64 	%rd538, 1, 0, %p190;
	add.s64 	%rd169, %rd168, %rd524;
	selp.b32 	%r963, 0, %r142, %p1;
	add.s32 	%r964, %r143, %r963;
	add.s64 	%rd170, %rd169, %rd526;
	selp.b32 	%r965, 0, %r964, %p2;
	add.s32 	%r966, %r144, %r965;
	add.s64 	%rd171, %rd170, %rd528;
	selp.b32 	%r967, 0, %r966, %p3;
	add.s32 	%r968, %r145, %r967;
	add.s64 	%rd172, %rd171, %rd530;
	selp.b32 	%r969, 0, %r968, %p4;
	add.s32 	%r970, %r146, %r969;
	add.s64 	%rd173, %rd172, %rd532;
	selp.b32 	%r971, 0, %r970, %p185;
	add.s32 	%r972, %r147, %r971;
	add.s64 	%rd174, %rd173, %rd534;
	selp.b32 	%r973, 0, %r972, %p5;
	add.s32 	%r974, %r148, %r973;
	add.s64 	%rd175, %rd174, %rd536;
	selp.b32 	%r975, 0, %r974, %p188;
	add.s32 	%r976, %r149, %r975;
	add.s64 	%rd539, %rd175, %rd538;
	mov.b64 	{%r835, %r840}, %rd539;
	selp.b32 	%r977, 0, %r976, %p190;
	add.s32 	%r845, %r150, %r977;
	mov.b32 	%r951, 1;
	mov.b32 	%r952, 0;
	mov.b32 	%r953, -1;
	// begin inline asm
	shfl.sync.up.b32 %r834, %r835, %r951, %r952, %r953;
	// end inline asm
	// begin inline asm
	shfl.sync.up.b32 %r839, %r840, %r951, %r952, %r953;
	// end inline asm
	mov.b64 	%rd540, {%r834, %r839};
	// begin inline asm
	shfl.sync.up.b32 %r844, %r845, %r951, %r952, %r953;
	// end inline asm
	// begin inline asm
	shfl.sync.up.b32 %r849, %r850, %r951, %r952, %r953;
	// end inline asm
	setp.eq.s64 	%p191, %rd539, 0;
	selp.b32 	%r978, %r844, 0, %p191;
	setp.lt.s32 	%p192, %r819, 1;
	selp.b64 	%rd541, 0, %rd540, %p192;
	add.s64 	%rd542, %rd541, %rd539;
	mov.b64 	{%r855, %r860}, %rd542;
	selp.b32 	%r979, 0, %r978, %p192;
	add.s32 	%r865, %r979, %r845;
	mov.b32 	%r871, 2;
	// begin inline asm
	shfl.sync.up.b32 %r854, %r855, %r871, %r952, %r953;
	// end inline asm
	// begin inline asm
	shfl.sync.up.b32 %r859, %r860, %r871, %r952, %r953;
	// end inline asm
	mov.b64 	%rd543, {%r854, %r859};
	// begin inline asm
	shfl.sync.up.b32 %r864, %r865, %r871, %r952, %r953;
	// end inline asm
	// begin inline asm
	shfl.sync.up.b32 %r869, %r870, %r871, %r952, %r953;
	// end inline asm
	setp.eq.s64 	%p193, %rd542, 0;
	selp.b32 	%r980, %r864, 0, %p193;
	setp.lt.s32 	%p194, %r819, 2;
	selp.b64 	%rd544, 0, %rd543, %p194;
	add.s64 	%rd545, %rd544, %rd542;
	mov.b64 	{%r875, %r880}, %rd545;
	selp.b32 	%r981, 0, %r980, %p194;
	add.s32 	%r885, %r981, %r865;
	mov.b32 	%r891, 4;
	// begin inline asm
	shfl.sync.up.b32 %r874, %r875, %r891, %r952, %r953;
	// end inline asm
	// begin inline asm
	shfl.sync.up.b32 %r879, %r880, %r891, %r952, %r953;
	// end inline asm
	mov.b64 	%rd546, {%r874, %r879};
	// begin inline asm
	shfl.sync.up.b32 %r884, %r885, %r891, %r952, %r953;
	// end inline asm
	// begin inline asm
	shfl.sync.up.b32 %r889, %r890, %r891, %r952, %r953;
	// end inline asm
	setp.eq.s64 	%p195, %rd545, 0;
	selp.b32 	%r982, %r884, 0, %p195;
	setp.lt.s32 	%p196, %r819, 4;
	selp.b64 	%rd547, 0, %rd546, %p196;
	add.s64 	%rd548, %rd547, %rd545;
	mov.b64 	{%r895, %r900}, %rd548;
	selp.b32 	%r983, 0, %r982, %p196;
	add.s32 	%r905, %r983, %r885;
	mov.b32 	%r911, 8;
	// begin inline asm
	shfl.sync.up.b32 %r894, %r895, %r911, %r952, %r953;
	// end inline asm
	// begin inline asm
	shfl.sync.up.b32 %r899, %r900, %r911, %r952, %r953;
	// end inline asm
	mov.b64 	%rd549, {%r894, %r899};
	// begin inline asm
	shfl.sync.up.b32 %r904, %r905, %r911, %r952, %r953;
	// end inline asm
	// begin inline asm
	shfl.sync.up.b32 %r909, %r910, %r911, %r952, %r953;
	// end inline asm
	setp.eq.s64 	%p197, %rd548, 0;
	selp.b32 	%r984, %r904, 0, %p197;
	setp.lt.s32 	%p198, %r819, 8;
	selp.b64 	%rd550, 0, %rd549, %p198;
	add.s64 	%rd551, %rd550, %rd548;
	mov.b64 	{%r915, %r920}, %rd551;
	selp.b32 	%r985, 0, %r984, %p198;
	add.s32 	%r925, %r985, %r905;
	mov.b32 	%r931, 16;
	// begin inline asm
	shfl.sync.up.b32 %r914, %r915, %r931, %r952, %r953;
	// end inline asm
	// begin inline asm
	shfl.sync.up.b32 %r919, %r920, %r931, %r952, %r953;
	// end inline asm
	mov.b64 	%rd552, {%r914, %r919};
	// begin inline asm
	shfl.sync.up.b32 %r924, %r925, %r931, %r952, %r953;
	// end inline asm
	// begin inline asm
	shfl.sync.up.b32 %r929, %r930, %r931, %r952, %r953;
	// end inline asm
	setp.eq.s64 	%p199, %rd551, 0;
	selp.b32 	%r986, %r924, 0, %p199;
	setp.lt.s32 	%p200, %r819, 16;
	selp.b64 	%rd553, 0, %rd552, %p200;
	add.s64 	%rd176, %rd553, %rd551;
	mov.b64 	{%r935, %r940}, %rd176;
	selp.b32 	%r987, 0, %r986, %p200;
	add.s32 	%r945, %r987, %r925;
	// begin inline asm
	shfl.sync.up.b32 %r934, %r935, %r951, %r952, %r953;
	// end inline asm
	// begin inline asm
	shfl.sync.up.b32 %r939, %r940, %r951, %r952, %r953;
	// end inline asm
	// begin inline asm
	shfl.sync.up.b32 %r944, %r945, %r951, %r952, %r953;
	// end inline asm
	// begin inline asm
	shfl.sync.up.b32 %r949, %r950, %r951, %r952, %r953;
	// end inline asm
	setp.ne.s32 	%p201, %r819, 31;
	@%p201 bra 	$L__BB6_166;
	shl.b32 	%r988, %r141, 4;
	mov.u32 	%r989, _ZN6thrust24THRUST_300001_SM_1000_NS8cuda_cub4core6detail5shmemE;
	add.s32 	%r990, %r989, %r988;
	st.shared.u64 	[%r990], %rd176;
	st.shared.u32 	[%r990+8], %r945;
$L__BB6_166:
	mov.b64 	%rd554, {%r934, %r939};
	bar.sync 	0;
	ld.shared.u64 	%rd555, [_ZN6thrust24THRUST_300001_SM_1000_NS8cuda_cub4core6detail5shmemE];
	ld.shared.u32 	%r991, [_ZN6thrust24THRUST_300001_SM_1000_NS8cuda_cub4core6detail5shmemE+8];
	ld.shared.u64 	%rd556, [_ZN6thrust24THRUST_300001_SM_1000_NS8cuda_cub4core6detail5shmemE+16];
	ld.shared.u32 	%r992, [_ZN6thrust24THRUST_300001_SM_1000_NS8cuda_cub4core6detail5shmemE+24];
	add.s64 	%rd557, %rd556, %rd555;
	setp.eq.s64 	%p202, %rd556, 0;
	selp.b32 	%r993, %r991, 0, %p202;
	add.s32 	%r994, %r993, %r992;
	setp.eq.s32 	%p203, %r141, 2;
	selp.b64 	%rd558, %rd557, %rd555, %p203;
	selp.b32 	%r995, %r994, %r991, %p203;
	ld.shared.u64 	%rd559, [_ZN6thrust24THRUST_300001_SM_1000_NS8cuda_cub4core6detail5shmemE+32];
	ld.shared.u32 	%r996, [_ZN6thrust24THRUST_300001_SM_1000_NS8cuda_cub4core6detail5shmemE+40];
	add.s64 	%rd560, %rd559, %rd557;
	setp.eq.s64 	%p204, %rd559, 0;
	selp.b32 	%r997, %r994, 0, %p204;
	add.s32 	%r998, %r997, %r996;
	setp.eq.s32 	%p205, %r141, 3;
	selp.b64 	%rd561, %rd560, %rd558, %p205;
	selp.b32 	%r999, %r998, %r995, %p205;
	ld.shared.u64 	%rd562, [_ZN6thrust24THRUST_300001_SM_1000_NS8cuda_cub4core6detail5shmemE+48];
	ld.shared.u32 	%r1000, [_ZN6thrust24THRUST_300001_SM_1000_NS8cuda_cub4core6detail5shmemE+56];
	add.s64 	%rd563, %rd562, %rd560;
	setp.eq.s64 	%p206, %rd562, 0;
	selp.b32 	%r1001, %r998, 0, %p206;
	add.s32 	%r1002, %r1001, %r1000;
	setp.eq.s32 	%p207, %r141, 4;
	selp.b64 	%rd564, %rd563, %rd561, %p207;
	selp.b32 	%r1003, %r1002, %r999, %p207;
	ld.shared.u64 	%rd565, [_ZN6thrust24THRUST_300001_SM_1000_NS8cuda_cub4core6detail5shmemE+64];
	ld.shared.u32 	%r1004, [_ZN6thrust24THRUST_300001_SM_1000_NS8cuda_cub4core6detail5shmemE+72];
	add.s64 	%rd566, %rd565, %rd563;
	setp.eq.s64 	%p208, %rd565, 0;
	selp.b32 	%r1005, %r1002, 0, %p208;
	add.s32 	%r1006, %r1005, %r1004;
	setp.eq.s32 	%p209, %r141, 5;
	selp.b64 	%rd567, %rd566, %rd564, %p209;
	selp.b32 	%r1007, %r1006, %r1003, %p209;
	ld.shared.u64 	%rd568, [_ZN6thrust24THRUST_300001_SM_1000_NS8cuda_cub4core6detail5shmemE+80];
	ld.shared.u32 	%r1008, [_ZN6thrust24THRUST_300001_SM_1000_NS8cuda_cub4core6detail5shmemE+88];
	add.s64 	%rd569, %rd568, %rd566;
	setp.eq.s64 	%p210, %rd568, 0;
	selp.b32 	%r1009, %r1006, 0, %p210;
	add.s32 	%r1010, %r1009, %r1008;
	setp.eq.s32 	%p211, %r141, 6;
	selp.b64 	%rd570, %rd569, %rd567, %p211;
	selp.b32 	%r1011, %r1010, %r1007, %p211;
	ld.shared.u64 	%rd571, [_ZN6thrust24THRUST_300001_SM_1000_NS8cuda_cub4core6detail5shmemE+96];
	ld.shared.u32 	%r1012, [_ZN6thrust24THRUST_300001_SM_1000_NS8cuda_cub4core6detail5shmemE+104];
	add.s64 	%rd572, %rd571, %rd569;
	setp.eq.s64 	%p212, %rd571, 0;
	selp.b32 	%r1013, %r1010, 0, %p212;
	add.s32 	%r1014, %r1013, %r1012;
	setp.eq.s32 	%p213, %r141, 7;
	selp.b64 	%rd573, %rd572, %rd570, %p213;
	selp.b32 	%r1015, %r1014, %r1011, %p213;
	ld.shared.u64 	%rd574, [_ZN6thrust24THRUST_300001_SM_1000_NS8cuda_cub4core6detail5shmemE+112];
	ld.shared.u32 	%r1016, [_ZN6thrust24THRUST_300001_SM_1000_NS8cuda_cub4core6detail5shmemE+120];
	add.s64 	%rd977, %rd574, %rd572;
	setp.eq.s64 	%p214, %rd574, 0;
	selp.b32 	%r1017, %r1014, 0, %p214;
	add.s32 	%r156, %r1017, %r1016;
	setp.lt.u32 	%p215, %r138, 32;
	selp.b64 	%rd575, 0, %rd573, %p215;
	selp.b32 	%r1018, 0, %r1015, %p215;
	setp.eq.s64 	%p216, %rd554, 0;
	selp.b32 	%r1019, %r1018, 0, %p216;
	add.s32 	%r1020, %r1019, %r944;
	setp.eq.s32 	%p217, %r819, 0;
	selp.b64 	%rd576, 0, %rd554, %p217;
	add.s64 	%rd178, %rd575, %rd576;
	selp.b32 	%r157, %r1018, %r1020, %p217;
	add.s64 	%rd179, %rd178, %rd168;
	setp.eq.s64 	%p218, %rd168, 0;
	selp.b32 	%r1021, %r157, 0, %p218;
	add.s32 	%r158, %r1021, %r142;
	add.s64 	%rd180, %rd169, %rd178;
	selp.b32 	%r1022, 0, %r158, %p1;
	add.s32 	%r159, %r143, %r1022;
	add.s64 	%rd181, %rd170, %rd178;
	selp.b32 	%r1023, 0, %r159, %p2;
	add.s32 	%r160, %r144, %r1023;
	add.s64 	%rd182, %rd171, %rd178;
	selp.b32 	%r1024, 0, %r160, %p3;
	add.s32 	%r161, %r145, %r1024;
	add.s64 	%rd183, %rd172, %rd178;
	selp.b32 	%r1025, 0, %r161, %p4;
	add.s32 	%r162, %r146, %r1025;
	add.s64 	%rd184, %rd173, %rd178;
	mul.lo.s32 	%r1026, %r138, 9;
	add.s32 	%r1027, %r1026, 5;
	cvt.u64.u32 	%rd577, %r1027;
	setp.eq.s64 	%p219, %rd6, %rd577;
	setp.ne.s64 	%p220, %rd159, %rd160;
	selp.b32 	%r1028, 0, %r162, %p220;
	selp.b32 	%r1029, 0, %r1028, %p219;
	add.s32 	%r163, %r147, %r1029;
	add.s64 	%rd185, %rd174, %rd178;
	selp.b32 	%r1030, 0, %r163, %p5;
	add.s32 	%r164, %r148, %r1030;
	add.s64 	%rd186, %rd175, %rd178;
	add.s32 	%r1031, %r1026, 7;
	cvt.u64.u32 	%rd578, %r1031;
	setp.eq.s64 	%p221, %rd6, %rd578;
	setp.ne.s64 	%p222, %rd161, %rd162;
	selp.b32 	%r1032, 0, %r164, %p222;
	selp.b32 	%r1033, 0, %r1032, %p221;
	add.s32 	%r165, %r149, %r1033;
	setp.lt.s64 	%p223, %rd977, 257;
	@%p223 bra 	$L__BB6_192;
	bar.sync 	0;
	@%p218 bra 	$L__BB6_169;
	cvt.u32.u64 	%r1037, %rd178;
	shl.b32 	%r1038, %r1037, 4;
	mov.u32 	%r1039, _ZN6thrust24THRUST_300001_SM_1000_NS8cuda_cub4core6detail5shmemE;
	add.s32 	%r1040, %r1039, %r1038;
	st.shared.u64 	[%r1040], %rd970;
	st.shared.u32 	[%r1040+8], %r157;
$L__BB6_169:
	not.pred 	%p240, %p1;
	@%p240 bra 	$L__BB6_171;
	cvt.u32.u64 	%r1041, %rd179;
	shl.b32 	%r1042, %r1041, 4;
	mov.u32 	%r1043, _ZN6thrust24THRUST_300001_SM_1000_NS8cuda_cub4core6detail5shmemE;
	add.s32 	%r1044, %r1043, %r1042;
	st.shared.u64 	[%r1044], %rd155;
	st.shared.u32 	[%r1044+8], %r158;
$L__BB6_171:
	not.pred 	%p241, %p2;
	@%p241 bra 	$L__BB6_173;
	cvt.u32.u64 	%r1045, %rd180;
	shl.b32 	%r1046, %r1045, 4;
	mov.u32 	%r1047, _ZN6thrust24THRUST_300001_SM_1000_NS8cuda_cub4core6detail5shmemE;
	add.s32 	%r1048, %r1047, %r1046;
	st.shared.u64 	[%r1048], %rd156;
	st.shared.u32 	[%r1048+8], %r159;
$L__BB6_173:
	not.pred 	%p242, %p3;
	@%p242 bra 	$L__BB6_175;
	cvt.u32.u64 	%r1049, %rd181;
	shl.b32 	%r1050, %r1049, 4;
	mov.u32 	%r1051, _ZN6thrust24THRUST_300001_SM_1000_NS8cuda_cub4core6detail5shmemE;
	add.s32 	%r1052, %r1051, %r1050;
	st.shared.u64 	[%r1052], %rd157;
	st.shared.u32 	[%r1052+8], %r160;
$L__BB6_175:
	not.pred 	%p243, %p4;
	@%p243 bra 	$L__BB6_177;
	cvt.u32.u64 	%r1053, %rd182;
	shl.b32 	%r1054, %r1053, 4;
	mov.u32 	%r1055, _ZN6thrust24THRUST_300001_SM_1000_NS8cuda_cub4core6detail5shmemE;
	add.s32 	%r1056, %r1055, %r1054;
	st.shared.u64 	[%r1056], %rd158;
	st.shared.u32 	[%r1056+8], %r161;
$L__BB6_177:
	mad.lo.s32 	%r1057, %r138, 9, 5;
	cvt.u64.u32 	%rd618, %r1057;
	setp.ne.s64 	%p244, %rd6, %rd618;
	setp.eq.s64 	%p245, %rd159, %rd160;
	and.pred  	%p246, %p244, %p245;
	@%p246 bra 	$L__BB6_179;
	cvt.u32.u64 	%r1058, %rd183;
	shl.b32 	%r1059, %r1058, 4;
	mov.u32 	%r1060, _ZN6thrust24THRUST_300001_SM_1000_NS8cuda_cub4core6detail5shmemE;
	add.s32 	%r1061, %r1060, %r1059;
	st.shared.u64 	[%r1061], %rd159;
	st.shared.u32 	[%r1061+8], %r162;
$L__BB6_179:
	not.pred 	%p247, %p5;
	@%p247 bra 	$L__BB6_181;
	cvt.u32.u64 	%r1062, %rd184;
	shl.b32 	%r1063, %r1062, 4;
	mov.u32 	%r1064, _ZN6thrust24THRUST_300001_SM_1000_NS8cuda_cub4core6detail5shmemE;
	add.s32 	%r1065, %r1064, %r1063;
	st.shared.u64 	[%r1065], %rd160;
	st.shared.u32 	[%r1065+8], %r163;
$L__BB6_181:
	mad.lo.s32 	%r1066, %r138, 9, 7;
	cvt.u64.u32 	%rd619, %r1066;
	setp.ne.s64 	%p248, %rd6, %rd619;
	setp.eq.s64 	%p249, %rd161, %rd162;
	and.pred  	%p250, %p248, %p249;
	@%p250 bra 	$L__BB6_183;
	cvt.u32.u64 	%r1067, %rd185;
	shl.b32 	%r1068, %r1067, 4;
	mov.u32 	%r1069, _ZN6thrust24THRUST_300001_SM_1000_NS8cuda_cub4core6detail5shmemE;
	add.s32 	%r1070, %r1069, %r1068;
	st.shared.u64 	[%r1070], %rd161;
	st.shared.u32 	[%r1070+8], %r164;
$L__BB6_183:
	mad.lo.s32 	%r1071, %r138, 9, 8;
	cvt.u64.u32 	%rd620, %r1071;
	setp.ne.s64 	%p251, %rd6, %rd620;
	setp.eq.s64 	%p252, %rd162, %rd163;
	and.pred  	%p253, %p251, %p252;
	@%p253 bra 	$L__BB6_185;
	cvt.u32.u64 	%r1072, %rd186;
	shl.b32 	%r1073, %r1072, 4;
	mov.u32 	%r1074, _ZN6thrust24THRUST_300001_SM_1000_NS8cuda_cub4core6detail5shmemE;
	add.s32 	%r1075, %r1074, %r1073;
	st.shared.u64 	[%r1075], %rd162;
	st.shared.u32 	[%r1075+8], %r165;
$L__BB6_185:
	bar.sync 	0;
	cvt.u64.u32 	%rd976, %r138;
	setp.le.u64 	%p254, %rd977, %rd976;
	@%p254 bra 	$L__BB6_210;
	not.b64 	%rd621, %rd976;
	add.s64 	%rd188, %rd977, %rd621;
	shr.u64 	%rd622, %rd188, 8;
	add.s64 	%rd623, %rd622, 1;
	and.b64  	%rd972, %rd623, 3;
	and.b64  	%rd624, %rd188, 768;
	setp.eq.s64 	%p255, %rd624, 768;
	@%p255 bra 	$L__BB6_189;
	shl.b64 	%rd625, %rd976, 2;
	add.s64 	%rd974, %rd2, %rd625;
	shl.b64 	%rd626, %rd976, 3;
	add.s64 	%rd973, %rd3, %rd626;
	shl.b32 	%r1076, %r138, 4;
	mov.u32 	%r1077, _ZN6thrust24THRUST_300001_SM_1000_NS8cuda_cub4core6detail5shmemE;
	add.s32 	%r1078, %r1076, %r1077;
	add.s32 	%r1863, %r1078, 8;
	shl.b64 	%rd627, %rd972, 8;
	add.s64 	%rd976, %rd627, %rd976;
$L__BB6_188:
	.pragma "nounroll";
	ld.shared.u64 	%rd628, [%r1863+-8];
	ld.shared.u32 	%r1079, [%r1863];
	st.global.u64 	[%rd973], %rd628;
	st.global.u32 	[%rd974], %r1079;
	add.s64 	%rd974, %rd974, 1024;
	add.s64 	%rd973, %rd973, 2048;
	add.s32 	%r1863, %r1863, 4096;
	add.s64 	%rd972, %rd972, -1;
	setp.ne.s64 	%p256, %rd972, 0;
	@%p256 bra 	$L__BB6_188;
$L__BB6_189:
	setp.lt.u64 	%p257, %rd188, 768;
	@%p257 bra 	$L__BB6_210;
	mov.u32 	%r1082, _ZN6thrust24THRUST_300001_SM_1000_NS8cuda_cub4core6detail5shmemE;
$L__BB6_191:
	cvt.u32.u64 	%r1080, %rd976;
	shl.b32 	%r1081, %r1080, 4;
	add.s32 	%r1083, %r1082, %r1081;
	ld.shared.u64 	%rd629, [%r1083];
	ld.shared.u32 	%r1084, [%r1083+8];
	shl.b64 	%rd630, %rd976, 3;
	add.s64 	%rd631, %rd3, %rd630;
	st.global.u64 	[%rd631], %rd629;
	shl.b64 	%rd632, %rd976, 2;
	add.s64 	%rd633, %rd2, %rd632;
	st.global.u32 	[%rd633], %r1084;
	ld.shared.u64 	%rd634, [%r1083+4096];
	ld.shared.u32 	%r1085, [%r1083+4104];
	and.b64  	%rd635, %rd630, 34359738360;
	add.s64 	%rd636, %rd3, %rd635;
	st.global.u64 	[%rd636+2048], %rd634;
	and.b64  	%rd637, %rd632, 17179869180;
	add.s64 	%rd638, %rd2, %rd637;
	st.global.u32 	[%rd638+1024], %r1085;
	ld.shared.u64 	%rd639, [%r1083+8192];
	ld.shared.u32 	%r1086, [%r1083+8200];
	st.global.u64 	[%rd636+4096], %rd639;
	st.global.u32 	[%rd638+2048], %r1086;
	ld.shared.u64 	%rd640, [%r1083+12288];
	ld.shared.u32 	%r1087, [%r1083+12296];
	st.global.u64 	[%rd636+6144], %rd640;
	st.global.u32 	[%rd638+3072], %r1087;
	add.s64 	%rd641, %rd976, 1024;
	and.b64  	%rd976, %rd641, 4294967295;
	setp.gt.u64 	%p258, %rd977, %rd976;
	@%p258 bra 	$L__BB6_191;
	bra.uni 	$L__BB6_210;
$L__BB6_192:
	@%p218 bra 	$L__BB6_194;
	shl.b64 	%rd579, %rd178, 3;
	add.s64 	%rd580, %rd3, %rd579;
	st.global.u64 	[%rd580], %rd970;
	shl.b64 	%rd581, %rd178, 2;
	add.s64 	%rd582, %rd2, %rd581;
	st.global.u32 	[%rd582], %r157;
$L__BB6_194:
	not.pred 	%p225, %p1;
	@%p225 bra 	$L__BB6_196;
	shl.b64 	%rd583, %rd179, 3;
	add.s64 	%rd584, %rd3, %rd583;
	st.global.u64 	[%rd584], %rd155;
	shl.b64 	%rd585, %rd179, 2;
	add.s64 	%rd586, %rd2, %rd585;
	st.global.u32 	[%rd586], %r158;
$L__BB6_196:
	not.pred 	%p226, %p2;
	@%p226 bra 	$L__BB6_198;
	shl.b64 	%rd587, %rd180, 3;
	add.s64 	%rd588, %rd3, %rd587;
	st.global.u64 	[%rd588], %rd156;
	shl.b64 	%rd589, %rd180, 2;
	add.s64 	%rd590, %rd2, %rd589;
	st.global.u32 	[%rd590], %r159;
$L__BB6_198:
	not.pred 	%p227, %p3;
	@%p227 bra 	$L__BB6_200;
	shl.b64 	%rd591, %rd181, 3;
	add.s64 	%rd592, %rd3, %rd591;
	st.global.u64 	[%rd592], %rd157;
	shl.b64 	%rd593, %rd181, 2;
	add.s64 	%rd594, %rd2, %rd593;
	st.global.u32 	[%rd594], %r160;
$L__BB6_200:
	not.pred 	%p228, %p4;
	@%p228 bra 	$L__BB6_202;
	shl.b64 	%rd595, %rd182, 3;
	add.s64 	%rd596, %rd3, %rd595;
	st.global.u64 	[%rd596], %rd158;
	shl.b64 	%rd597, %rd182, 2;
	add.s64 	%rd598, %rd2, %rd597;
	st.global.u32 	[%rd598], %r161;
$L__BB6_202:
	mad.lo.s32 	%r1034, %r138, 9, 5;
	cvt.u64.u32 	%rd599, %r1034;
	setp.ne.s64 	%p229, %rd6, %rd599;
	setp.eq.s64 	%p230, %rd159, %rd160;
	and.pred  	%p231, %p229, %p230;
	@%p231 bra 	$L__BB6_204;
	shl.b64 	%rd600, %rd183, 3;
	add.s64 	%rd601, %rd3, %rd600;
	st.global.u64 	[%rd601], %rd159;
	shl.b64 	%rd602, %rd183, 2;
	add.s64 	%rd603, %rd2, %rd602;
	st.global.u32 	[%rd603], %r162;
$L__BB6_204:
	not.pred 	%p232, %p5;
	@%p232 bra 	$L__BB6_206;
	shl.b64 	%rd604, %rd184, 3;
	add.s64 	%rd605, %rd3, %rd604;
	st.global.u64 	[%rd605], %rd160;
	shl.b64 	%rd606, %rd184, 2;
	add.s64 	%rd607, %rd2, %rd606;
	st.global.u32 	[%rd607], %r163;
$L__BB6_206:
	mad.lo.s32 	%r1035, %r138, 9, 7;
	cvt.u64.u32 	%rd608, %r1035;
	setp.ne.s64 	%p233, %rd6, %rd608;
	setp.eq.s64 	%p234, %rd161, %rd162;
	and.pred  	%p235, %p233, %p234;
	@%p235 bra 	$L__BB6_208;
	shl.b64 	%rd609, %rd185, 3;
	add.s64 	%rd610, %rd3, %rd609;
	st.global.u64 	[%rd610], %rd161;
	shl.b64 	%rd611, %rd185, 2;
	add.s64 	%rd612, %rd2, %rd611;
	st.global.u32 	[%rd612], %r164;
$L__BB6_208:
	mad.lo.s32 	%r1036, %r138, 9, 8;
	cvt.u64.u32 	%rd613, %r1036;
	setp.ne.s64 	%p236, %rd6, %rd613;
	setp.eq.s64 	%p237, %rd162, %rd163;
	and.pred  	%p238, %p236, %p237;
	@%p238 bra 	$L__BB6_210;
	shl.b64 	%rd614, %rd186, 3;
	add.s64 	%rd615, %rd3, %rd614;
	st.global.u64 	[%rd615], %rd162;
	shl.b64 	%rd616, %rd186, 2;
	add.s64 	%rd617, %rd2, %rd616;
	st.global.u32 	[%rd617], %r165;
$L__BB6_210:
	setp.ne.s32 	%p259, %r138, 255;
	@%p259 bra 	$L__BB6_326;
	setp.ne.s64 	%p260, %rd6, 2304;
	@%p260 bra 	$L__BB6_213;
	shl.b64 	%rd642, %rd977, 3;
	add.s64 	%rd643, %rd3, %rd642;
	st.global.u64 	[%rd643], %rd163;
	shl.b64 	%rd644, %rd977, 2;
	add.s64 	%rd645, %rd2, %rd644;
	st.global.u32 	[%rd645], %r156;
	add.s64 	%rd977, %rd977, 1;
$L__BB6_213:
	st.global.u64 	[%rd1], %rd977;
	bra.uni 	$L__BB6_326;
$L__BB6_214:
	cvt.u32.u64 	%r169, %rd6;
	shl.b64 	%rd316, %rd5, 3;
	add.s64 	%rd315, %rd309, %rd316;
	// begin inline asm
	ld.global.nc.u64 %rd986, [%rd315];
	// end inline asm
	mov.u32 	%r170, %tid.x;
	and.b32  	%r276, %r170, 31;
	and.b32  	%r277, %r170, 992;
	mul.lo.s32 	%r278, %r277, 9;
	or.b32  	%r171, %r278, %r276;
	setp.ge.u32 	%p15, %r171, %r169;
	shl.b32 	%r279, %r171, 3;
	cvt.u64.u32 	%rd317, %r279;
	add.s64 	%rd206, %rd315, %rd317;
	mov.u64 	%rd978, %rd986;
	@%p15 bra 	$L__BB6_216;
	// begin inline asm
	ld.global.nc.u64 %rd978, [%rd206];
	// end inline asm
$L__BB6_216:
	add.s32 	%r280, %r171, 32;
	setp.ge.u32 	%p16, %r280, %r169;
	mov.u64 	%rd979, %rd986;
	@%p16 bra 	$L__BB6_218;
	add.s64 	%rd321, %rd206, 256;
	// begin inline asm
	ld.global.nc.u64 %rd979, [%rd321];
	// end inline asm
$L__BB6_218:
	add.s32 	%r281, %r171, 64;
	setp.ge.u32 	%p17, %r281, %r169;
	mov.u64 	%rd980, %rd986;
	@%p17 bra 	$L__BB6_220;
	add.s64 	%rd323, %rd206, 512;
	// begin inline asm
	ld.global.nc.u64 %rd980, [%rd323];
	// end inline asm
$L__BB6_220:
	add.s32 	%r282, %r171, 96;
	setp.ge.u32 	%p18, %r282, %r169;
	mov.u64 	%rd981, %rd986;
	@%p18 bra 	$L__BB6_222;
	add.s64 	%rd325, %rd206, 768;
	// begin inline asm
	ld.global.nc.u64 %rd981, [%rd325];
	// end inline asm
$L__BB6_222:
	add.s32 	%r283, %r171, 128;
	setp.ge.u32 	%p19, %r283, %r169;
	mov.u64 	%rd982, %rd986;
	@%p19 bra 	$L__BB6_224;
	add.s64 	%rd327, %rd206, 1024;
	// begin inline asm
	ld.global.nc.u64 %rd982, [%rd327];
	// end inline asm
$L__BB6_224:
	add.s32 	%r284, %r171, 160;
	setp.ge.u32 	%p20, %r284, %r169;
	mov.u64 	%rd983, %rd986;
	@%p20 bra 	$L__BB6_226;
	add.s64 	%rd329, %rd206, 1280;
	// begin inline asm
	ld.global.nc.u64 %rd983, [%rd329];
	// end inline asm
$L__BB6_226:
	add.s32 	%r285, %r171, 192;
	setp.ge.u32 	%p21, %r285, %r169;
	mov.u64 	%rd984, %rd986;
	@%p21 bra 	$L__BB6_228;
	add.s64 	%rd331, %rd206, 1536;
	// begin inline asm
	ld.global.nc.u64 %rd984, [%rd331];
	// end inline asm
$L__BB6_228:
	add.s32 	%r286, %r171, 224;
	setp.ge.u32 	%p22, %r286, %r169;
	mov.u64 	%rd985, %rd986;
	@%p22 bra 	$L__BB6_230;
	add.s64 	%rd333, %rd206, 1792;
	// begin inline asm
	ld.global.nc.u64 %rd985, [%rd333];
	// end inline asm
$L__BB6_230:
	add.s32 	%r287, %r171, 256;
	setp.ge.u32 	%p23, %r287, %r169;
	@%p23 bra 	$L__BB6_232;
	add.s64 	%rd335, %rd206, 2048;
	// begin inline asm
	ld.global.nc.u64 %rd986, [%rd335];
	// end inline asm
$L__BB6_232:
	// begin inline asm
	mov.u32 %r288, %laneid;
	// end inline asm
	shr.u32 	%r173, %r170, 5;
	mad.lo.s32 	%r174, %r173, 288, %r288;
	shl.b32 	%r289, %r174, 3;
	mov.u32 	%r290, _ZN6thrust24THRUST_300001_SM_1000_NS8cuda_cub4core6detail5shmemE;
	add.s32 	%r175, %r290, %r289;
	st.shared.u64 	[%r175], %rd978;
	st.shared.u64 	[%r175+256], %rd979;
	st.shared.u64 	[%r175+512], %rd980;
	st.shared.u64 	[%r175+768], %rd981;
	st.shared.u64 	[%r175+1024], %rd982;
	st.shared.u64 	[%r175+1280], %rd983;
	st.shared.u64 	[%r175+1536], %rd984;
	st.shared.u64 	[%r175+1792], %rd985;
	st.shared.u64 	[%r175+2048], %rd986;
	bar.warp.sync 	-1;
	shl.b32 	%r176, %r288, 3;
	shl.b32 	%r291, %r288, 6;
	add.s32 	%r177, %r175, %r291;
	ld.shared.u64 	%rd225, [%r177];
	ld.shared.u64 	%rd226, [%r177+8];
	ld.shared.u64 	%rd227, [%r177+16];
	ld.shared.u64 	%rd228, [%r177+24];
	ld.shared.u64 	%rd229, [%r177+32];
	ld.shared.u64 	%rd230, [%r177+40];
	ld.shared.u64 	%rd231, [%r177+48];
	ld.shared.u64 	%rd232, [%r177+56];
	ld.shared.u64 	%rd233, [%r177+64];
	setp.ne.s32 	%p24, %r170, 0;
	mov.b64 	%rd988, 0;
	@%p24 bra 	$L__BB6_234;
	add.s64 	%rd338, %rd315, -8;
	// begin inline asm
	ld.global.nc.u64 %rd988, [%rd338];
	// end inline asm
$L__BB6_234:
	setp.eq.s32 	%p25, %r170, 0;
	bar.sync 	0;
	shl.b32 	%r292, %r174, 2;
	sub.s32 	%r293, %r175, %r292;
	st.shared.u32 	[%r293], %r1;
	st.shared.u32 	[%r293+128], %r1;
	st.shared.u32 	[%r293+256], %r1;
	st.shared.u32 	[%r293+384], %r1;
	st.shared.u32 	[%r293+512], %r1;
	st.shared.u32 	[%r293+640], %r1;
	st.shared.u32 	[%r293+768], %r1;
	st.shared.u32 	[%r293+896], %r1;
	st.shared.u32 	[%r293+1024], %r1;
	bar.warp.sync 	-1;
	add.s32 	%r294, %r174, %r176;
	shl.b32 	%r295, %r294, 2;
	sub.s32 	%r296, %r177, %r295;
	ld.shared.u32 	%r178, [%r296];
	ld.shared.u32 	%r179, [%r296+4];
	ld.shared.u32 	%r180, [%r296+8];
	ld.shared.u32 	%r181, [%r296+12];
	ld.shared.u32 	%r182, [%r296+16];
	ld.shared.u32 	%r183, [%r296+20];
	ld.shared.u32 	%r184, [%r296+24];
	ld.shared.u32 	%r185, [%r296+28];
	ld.shared.u32 	%r186, [%r296+32];
	bar.sync 	0;
	shl.b32 	%r297, %r170, 3;
	add.s32 	%r299, %r290, %r297;
	add.s32 	%r187, %r299, 2264;
	st.shared.u64 	[%r299+2264], %rd233;
	bar.sync 	0;
	@%p25 bra 	$L__BB6_236;
	ld.shared.u64 	%rd988, [%r187+-8];
$L__BB6_236:
	setp.ne.s64 	%p26, %rd988, %rd225;
	setp.ne.s64 	%p27, %rd225, %rd226;
	setp.ne.s64 	%p28, %rd226, %rd227;
	setp.ne.s64 	%p29, %rd227, %rd228;
	setp.ne.s64 	%p30, %rd228, %rd229;
	setp.ne.s64 	%p31, %rd229, %rd230;
	setp.ne.s64 	%p32, %rd230, %rd231;
	setp.ne.s64 	%p33, %rd231, %rd232;
	setp.ne.s64 	%p34, %rd232, %rd233;
	mul.lo.s32 	%r420, %r170, 9;
	cvt.u64.u32 	%rd339, %r420;
	setp.eq.s64 	%p35, %rd6, %rd339;
	or.pred  	%p36, %p35, %p26;
	selp.u64 	%rd340, 1, 0, %p36;
	add.s32 	%r421, %r420, 1;
	cvt.u64.u32 	%rd341, %r421;
	setp.eq.s64 	%p37, %rd6, %rd341;
	or.pred  	%p6, %p37, %p27;
	selp.u64 	%rd342, 1, 0, %p6;
	add.s32 	%r422, %r420, 2;
	cvt.u64.u32 	%rd343, %r422;
	setp.eq.s64 	%p38, %rd6, %rd343;
	or.pred  	%p7, %p38, %p28;
	selp.u64 	%rd344, 1, 0, %p7;
	add.s32 	%r423, %r420, 3;
	cvt.u64.u32 	%rd345, %r423;
	setp.eq.s64 	%p39, %rd6, %rd345;
	or.pred  	%p8, %p39, %p29;
	selp.u64 	%rd346, 1, 0, %p8;
	add.s32 	%r424, %r420, 4;
	cvt.u64.u32 	%rd347, %r424;
	setp.eq.s64 	%p40, %rd6, %rd347;
	or.pred  	%p9, %p40, %p30;
	selp.u64 	%rd348, 1, 0, %p9;
	add.s32 	%r425, %r420, 5;
	cvt.u64.u32 	%rd349, %r425;
	setp.eq.s64 	%p41, %rd6, %rd349;
	or.pred  	%p42, %p41, %p31;
	selp.u64 	%rd350, 1, 0, %p42;
	add.s32 	%r426, %r420, 6;
	cvt.u64.u32 	%rd351, %r426;
	setp.eq.s64 	%p43, %rd6, %rd351;
	or.pred  	%p44, %p43, %p32;
	selp.u64 	%rd352, 1, 0, %p44;
	add.s32 	%r427, %r420, 7;
	cvt.u64.u32 	%rd353, %r427;
	setp.eq.s64 	%p45, %rd6, %rd353;
	or.pred  	%p10, %p45, %p33;
	selp.u64 	%rd354, 1, 0, %p10;
	add.s32 	%r428, %r420, 8;
	cvt.u64.u32 	%rd355, %r428;
	setp.eq.s64 	%p46, %rd6, %rd355;
	or.pred  	%p47, %p46, %p34;
	selp.u64 	%rd356, 1, 0, %p47;
	add.s64 	%rd238, %rd342, %rd340;
	selp.b32 	%r429, 0, %r178, %p6;
	add.s32 	%r430, %r179, %r429;
	add.s64 	%rd239, %rd238, %rd344;
	selp.b32 	%r431, 0, %r430, %p7;
	add.s32 	%r432, %r180, %r431;
	add.s64 	%rd240, %rd239, %rd346;
	selp.b32 	%r433, 0, %r432, %p8;
	add.s32 	%r434, %r181, %r433;
	add.s64 	%rd241, %rd240, %rd348;
	selp.b32 	%r435, 0, %r434, %p9;
	add.s32 	%r436, %r182, %r435;
	add.s64 	%rd242, %rd241, %rd350;
	selp.b32 	%r437, 0, %r436, %p42;
	add.s32 	%r438, %r183, %r437;
	add.s64 	%rd243, %rd242, %rd352;
	selp.b32 	%r439, 0, %r438, %p44;
	add.s32 	%r440, %r184, %r439;
	add.s64 	%rd244, %rd243, %rd354;
	selp.b32 	%r441, 0, %r440, %p10;
	add.s32 	%r442, %r185, %r441;
	add.s64 	%rd357, %rd244, %rd356;
	mov.b64 	{%r301, %r306}, %rd357;
	selp.b32 	%r443, 0, %r442, %p47;
	add.s32 	%r311, %r186, %r443;
	mov.b32 	%r417, 1;
	mov.b32 	%r418, 0;
	mov.b32 	%r419, -1;
	// begin inline asm
	shfl.sync.up.b32 %r300, %r301, %r417, %r418, %r419;
	// end inline asm
	// begin inline asm
	shfl.sync.up.b32 %r305, %r306, %r417, %r418, %r419;
	// end inline asm
	mov.b64 	%rd358, {%r300, %r305};
	// begin inline asm
	shfl.sync.up.b32 %r310, %r311, %r417, %r418, %r419;
	// end inline asm
	// begin inline asm
	shfl.sync.up.b32 %r315, %r316, %r417, %r418, %r419;
	// end inline asm
	setp.eq.s64 	%p48, %rd357, 0;
	selp.b32 	%r444, %r310, 0, %p48;
	setp.lt.s32 	%p49, %r288, 1;
	selp.b64 	%rd359, 0, %rd358, %p49;
	add.s64 	%rd360, %rd359, %rd357;
	mov.b64 	{%r321, %r326}, %rd360;
	selp.b32 	%r445, 0, %r444, %p49;
	add.s32 	%r331, %r445, %r311;
	mov.b32 	%r337, 2;
	// begin inline asm
	shfl.sync.up.b32 %r320, %r321, %r337, %r418, %r419;
	// end inline asm
	// begin inline asm
	shfl.sync.up.b32 %r325, %r326, %r337, %r418, %r419;
	// end inline asm
	mov.b64 	%rd361, {%r320, %r325};
	// begin inline asm
	shfl.sync.up.b32 %r330, %r331, %r337, %r418, %r419;
	// end inline asm
	// begin inline asm
	shfl.sync.up.b32 %r335, %r336, %r337, %r418, %r419;
	// end inline asm
	setp.eq.s64 	%p50, %rd360, 0;
	selp.b32 	%r446, %r330, 0, %p50;
	setp.lt.s32 	%p51, %r288, 2;
	selp.b64 	%rd362, 0, %rd361, %p51;
	add.s64 	%rd363, %rd362, %rd360;
	mov.b64 	{%r341, %r346}, %rd363;
	selp.b32 	%r447, 0, %r446, %p51;
	add.s32 	%r351, %r447, %r331;
	mov.b32 	%r357, 4;
	// begin inline asm
	shfl.sync.up.b32 %r340, %r341, %r357, %r418, %r419;
	// end inline asm
	// begin inline asm
	shfl.sync.up.b32 %r345, %r346, %r357, %r418, %r419;
	// end inline asm
	mov.b64 	%rd364, {%r340, %r345};
	// begin inline asm
	shfl.sync.up.b32 %r350, %r351, %r357, %r418, %r419;
	// end inline asm
	// begin inline asm
	shfl.sync.up.b32 %r355, %r356, %r357, %r418, %r419;
	// end inline asm
	setp.eq.s64 	%p52, %rd363, 0;
	selp.b32 	%r448, %r350, 0, %p52;
	setp.lt.s32 	%p53, %r288, 4;
	selp.b64 	%rd365, 0, %rd364, %p53;
	add.s64 	%rd366, %rd365, %rd363;
	mov.b64 	{%r361, %r366}, %rd366;
	selp.b32 	%r449, 0, %r448, %p53;
	add.s32 	%r371, %r449, %r351;
	mov.b32 	%r377, 8;
	// begin inline asm
	shfl.sync.up.b32 %r360, %r361, %r377, %r418, %r419;
	// end inline asm
	// begin inline asm
	shfl.sync.up.b32 %r365, %r366, %r377, %r418, %r419;
	// end inline asm
	mov.b64 	%rd367, {%r360, %r365};
	// begin inline asm
	shfl.sync.up.b32 %r370, %r371, %r377, %r418, %r419;
	// end inline asm
	// begin inline asm
	shfl.sync.up.b32 %r375, %r376, %r377, %r418, %r419;
	// end inline asm
	setp.eq.s64 	%p54, %rd366, 0;
	selp.b32 	%r450, %r370, 0, %p54;
	setp.lt.s32 	%p55, %r288, 8;
	selp.b64 	%rd368, 0, %rd367, %p55;
	add.s64 	%rd369, %rd368, %rd366;
	mov.b64 	{%r381, %r386}, %rd369;
	selp.b32 	%r451, 0, %r450, %p55;
	add.s32 	%r391, %r451, %r371;
	mov.b32 	%r397, 16;
	// begin inline asm
	shfl.sync.up.b32 %r380, %r381, %r397, %r418, %r419;
	// end inline asm
	// begin inline asm
	shfl.sync.up.b32 %r385, %r386, %r397, %r418, %r419;
	// end inline asm
	mov.b64 	%rd370, {%r380, %r385};
	// begin inline asm
	shfl.sync.up.b32 %r390, %r391, %r397, %r418, %r419;
	// end inline asm
	// begin inline asm
	shfl.sync.up.b32 %r395, %r396, %r397, %r418, %r419;
	// end inline asm
	setp.eq.s64 	%p56, %rd369, 0;
	selp.b32 	%r452, %r390, 0, %p56;
	setp.lt.s32 	%p57, %r288, 16;
	selp.b64 	%rd371, 0, %rd370, %p57;
	add.s64 	%rd245, %rd371, %rd369;
	mov.b64 	{%r401, %r406}, %rd245;
	selp.b32 	%r453, 0, %r452, %p57;
	add.s32 	%r411, %r453, %r391;
	// begin inline asm
	shfl.sync.up.b32 %r400, %r401, %r417, %r418, %r419;
	// end inline asm
	// begin inline asm
	shfl.sync.up.b32 %r405, %r406, %r417, %r418, %r419;
	// end inline asm
	mov.b64 	%rd1000, {%r400, %r405};
	// begin inline asm
	shfl.sync.up.b32 %r1877, %r411, %r417, %r418, %r419;
	// end inline asm
	// begin inline asm
	shfl.sync.up.b32 %r415, %r416, %r417, %r418, %r419;
	// end inline asm
	setp.ne.s32 	%p58, %r288, 31;
	@%p58 bra 	$L__BB6_238;
	shl.b32 	%r454, %r173, 4;
	mov.u32 	%r455, _ZN6thrust24THRUST_300001_SM_1000_NS8cuda_cub4core6detail5shmemE;
	add.s32 	%r456, %r455, %r454;
	st.shared.u64 	[%r456], %rd245;
	st.shared.u32 	[%r456+8], %r411;
$L__BB6_238:
	bar.sync 	0;
	ld.shared.u64 	%rd372, [_ZN6thrust24THRUST_300001_SM_1000_NS8cuda_cub4core6detail5shmemE];
	ld.shared.u32 	%r457, [_ZN6thrust24THRUST_300001_SM_1000_NS8cuda_cub4core6detail5shmemE+8];
	ld.shared.u64 	%rd373, [_ZN6thrust24THRUST_300001_SM_1000_NS8cuda_cub4core6detail5shmemE+16];
	ld.shared.u32 	%r458, [_ZN6thrust24THRUST_300001_SM_1000_NS8cuda_cub4core6detail5shmemE+24];
	add.s64 	%rd374, %rd373, %rd372;
	setp.eq.s64 	%p59, %rd373, 0;
	selp.b32 	%r459, %r457, 0, %p59;
	add.s32 	%r460, %r459, %r458;
	setp.eq.s32 	%p60, %r173, 2;
	selp.b64 	%rd375, %rd374, %rd372, %p60;
	selp.b32 	%r461, %r460, %r457, %p60;
	ld.shared.u64 	%rd376, [_ZN6thrust24THRUST_300001_SM_1000_NS8cuda_cub4core6detail5shmemE+32];
	ld.shared.u32 	%r462, [_ZN6thrust24THRUST_300001_SM_1000_NS8cuda_cub4core6detail5shmemE+40];
	add.s64 	%rd377, %rd376, %rd374;
	setp.eq.s64 	%p61, %rd376, 0;
	selp.b32 	%r463, %r460, 0, %p61;
	add.s32 	%r464, %r463, %r462;
	setp.eq.s32 	%p62, %r173, 3;
	selp.b64 	%rd378, %rd377, %rd375, %p62;
	selp.b32 	%r465, %r464, %r461, %p62;
	ld.shared.u64 	%rd379, [_ZN6thrust24THRUST_300001_SM_1000_NS8cuda_cub4core6detail5shmemE+48];
	ld.shared.u32 	%r466, [_ZN6thrust24THRUST_300001_SM_1000_NS8cuda_cub4core6detail5shmemE+56];
	add.s64 	%rd380, %rd379, %rd377;
	setp.eq.s64 	%p63, %rd379, 0;
	selp.b32 	%r467, %r464, 0, %p63;
	add.s32 	%r468, %r467, %r466;
	setp.eq.s32 	%p64, %r173, 4;
	selp.b64 	%rd381, %rd380, %rd378, %p64;
	selp.b32 	%r469, %r468, %r465, %p64;
	ld.shared.u64 	%rd382, [_ZN6thrust24THRUST_300001_SM_1000_NS8cuda_cub4core6detail5shmemE+64];
	ld.shared.u32 	%r470, [_ZN6thrust24THRUST_300001_SM_1000_NS8cuda_cub4core6detail5shmemE+72];
	add.s64 	%rd383, %rd382, %rd380;
	setp.eq.s64 	%p65, %rd382, 0;
	selp.b32 	%r471, %r468, 0, %p65;
	add.s32 	%r472, %r471, %r470;
	setp.eq.s32 	%p66, %r173, 5;
	selp.b64 	%rd384, %rd383, %rd381, %p66;
	selp.b32 	%r473, %r472, %r469, %p66;
	ld.shared.u64 	%rd385, [_ZN6thrust24THRUST_300001_SM_1000_NS8cuda_cub4core6detail5shmemE+80];
	ld.shared.u32 	%r474, [_ZN6thrust24THRUST_300001_SM_1000_NS8cuda_cub4core6detail5shmemE+88];
	add.s64 	%rd386, %rd385, %rd383;
	setp.eq.s64 	%p67, %rd385, 0;
	selp.b32 	%r475, %r472, 0, %p67;
	add.s32 	%r476, %r475, %r474;
	setp.eq.s32 	%p68, %r173, 6;
	selp.b64 	%rd387, %rd386, %rd384, %p68;
	selp.b32 	%r477, %r476, %r473, %p68;
	ld.shared.u64 	%rd388, [_ZN6thrust24THRUST_300001_SM_1000_NS8cuda_cub4core6detail5shmemE+96];
	ld.shared.u32 	%r478, [_ZN6thrust24THRUST_300001_SM_1000_NS8cuda_cub4core6detail5shmemE+104];
	add.s64 	%rd389, %rd388, %rd386;
	setp.eq.s64 	%p69, %rd388, 0;
	selp.b32 	%r479, %r476, 0, %p69;
	add.s32 	%r480, %r479, %r478;
	setp.eq.s32 	%p70, %r173, 7;
	selp.b64 	%rd247, %rd389, %rd387, %p70;
	selp.b32 	%r190, %r480, %r477, %p70;
	ld.shared.u64 	%rd390, [_ZN6thrust24THRUST_300001_SM_1000_NS8cuda_cub4core6detail5shmemE+112];
	ld.shared.u32 	%r481, [_ZN6thrust24THRUST_300001_SM_1000_NS8cuda_cub4core6detail5shmemE+120];
	add.s64 	%rd248, %rd390, %rd389;
	setp.eq.s64 	%p71, %rd390, 0;
	selp.b32 	%r482, %r480, 0, %p71;
	add.s32 	%r191, %r482, %r481;
	setp.lt.u32 	%p72, %r170, 32;
	@%p72 bra 	$L__BB6_240;
	setp.eq.s64 	%p73, %rd1000, 0;
	selp.b32 	%r483, %r190, 0, %p73;
	add.s32 	%r484, %r483, %r1877;
	setp.eq.s32 	%p74, %r288, 0;
	selp.b64 	%rd391, 0, %rd1000, %p74;
	add.s64 	%rd1000, %rd247, %rd391;
	selp.b32 	%r1877, %r190, %r484, %p74;
	bra.uni 	$L__BB6_276;
$L__BB6_240:
	setp.ne.s32 	%p75, %r170, 0;
	mul.wide.u32 	%rd392, %r2, 16;
	add.s64 	%rd250, %rd4, %rd392;
	@%p75 bra 	$L__BB6_242;
	st.shared.u64 	[_ZN6thrust24THRUST_300001_SM_1000_NS8cuda_cub4core6detail5shmemE+200], %rd248;
	st.shared.u32 	[_ZN6thrust24THRUST_300001_SM_1000_NS8cuda_cub4core6detail5shmemE+208], %r191;
	mov.b32 	%r485, 100;
	mov.b64 	%rd394, {%r191, %r485};
	add.s64 	%rd393, %rd250, 512;
	// begin inline asm
	st.relaxed.gpu.v2.u64 [%rd393], {%rd394, %rd248};
	// end inline asm
$L__BB6_242:
	not.b32 	%r193, %r170;
	mov.u32 	%r486, %nctaid.x;
	setp.gt.u32 	%p76, %r486, 499;
	@%p76 bra 	$L__BB6_244;
	membar.cta;
	bra.uni 	$L__BB6_245;
$L__BB6_244:
	mov.b32 	%r487, 450;
	// begin inline asm
	nanosleep.u32 %r487;
	// end inline asm
$L__BB6_245:
	mul.wide.s32 	%rd396, %r193, 16;
	add.s64 	%rd397, %rd250, %rd396;
	add.s64 	%rd251, %rd397, 512;
$L__BB6_246:
	// begin inline asm
	ld.relaxed.gpu.v2.u64 {%rd398, %rd990}, [%rd251];
	// end inline asm
	mov.b64 	{%r1865, %r1870}, %rd398;
	setp.eq.s32 	%p77, %r1870, 99;
	mov.b32 	%r488, -1;
	vote.sync.any.pred 	%p78, %p77, %r488;
	@%p78 bra 	$L__BB6_246;
	setp.eq.s32 	%p79, %r1870, 101;
	mov.b32 	%r510, -1;
	vote.sync.ballot.b32 	%r511, %p79, %r510;
	// begin inline asm
	mov.u32 %r490, %lanemask_ge;
	// end inline asm
	and.b32  	%r512, %r511, %r490;
	or.b32  	%r513, %r512, -2147483648;
	add.s32 	%r514, %r513, -1;
	not.b32 	%r515, %r513;
	and.b32  	%r516, %r515, %r514;
	popc.b32 	%r197, %r516;
	mov.b64 	{%r492, %r497}, %rd990;
	mov.b32 	%r508, 1;
	// begin inline asm
	shfl.sync.down.b32 %r491, %r492, %r508, %r197, %r510;
	// end inline asm
	// begin inline asm
	shfl.sync.down.b32 %r496, %r497, %r508, %r197, %r510;
	// end inline asm
	// begin inline asm
	shfl.sync.down.b32 %r501, %r1865, %r508, %r197, %r510;
	// end inline asm
	// begin inline asm
	shfl.sync.down.b32 %r506, %r507, %r508, %r197, %r510;
	// end inline asm
	setp.ge.s32 	%p81, %r288, %r197;
	@%p81 bra 	$L__BB6_249;
	mov.b64 	%rd401, {%r491, %r496};
	add.s64 	%rd253, %rd990, %rd401;
	setp.eq.s64 	%p82, %rd990, 0;
	selp.b32 	%r517, %r501, 0, %p82;
	add.s32 	%r1865, %r517, %r1865;
	mov.u64 	%rd990, %rd253;
$L__BB6_249:
	mov.b64 	{%r519, %r524}, %rd990;
	mov.b32 	%r535, 2;
	mov.b32 	%r537, -1;
	// begin inline asm
	shfl.sync.down.b32 %r518, %r519, %r535, %r197, %r537;
	// end inline asm
	// begin inline asm
	shfl.sync.down.b32 %r523, %r524, %r535, %r197, %r537;
	// end inline asm
	// begin inline asm
	shfl.sync.down.b32 %r528, %r1865, %r535, %r197, %r537;
	// end inline asm
	// begin inline asm
	shfl.sync.down.b32 %r533, %r534, %r535, %r197, %r537;
	// end inline asm
	add.s32 	%r206, %r288, 2;
	setp.gt.s32 	%p83, %r206, %r197;
	@%p83 bra 	$L__BB6_251;
	mov.b64 	%rd402, {%r518, %r523};
	add.s64 	%rd255, %rd990, %rd402;
	setp.eq.s64 	%p84, %rd990, 0;
	selp.b32 	%r538, %r528, 0, %p84;
	add.s32 	%r1865, %r538, %r1865;
	mov.u64 	%rd990, %rd255;
$L__BB6_251:
	mov.b64 	{%r540, %r545}, %rd990;
	mov.b32 	%r556, 4;
	mov.b32 	%r558, -1;
	// begin inline asm
	shfl.sync.down.b32 %r539, %r540, %r556, %r197, %r558;
	// end inline asm
	// begin inline asm
	shfl.sync.down.b32 %r544, %r545, %r556, %r197, %r558;
	// end inline asm
	// begin inline asm
	shfl.sync.down.b32 %r549, %r1865, %r556, %r197, %r558;
	// end inline asm
	// begin inline asm
	shfl.sync.down.b32 %r554, %r555, %r556, %r197, %r558;
	// end inline asm
	add.s32 	%r212, %r288, 4;
	setp.gt.s32 	%p85, %r212, %r197;
	@%p85 bra 	$L__BB6_253;
	mov.b64 	%rd403, {%r539, %r544};
	add.s64 	%rd257, %rd990, %rd403;
	setp.eq.s64 	%p86, %rd990, 0;
	selp.b32 	%r559, %r549, 0, %p86;
	add.s32 	%r1865, %r559, %r1865;
	mov.u64 	%rd990, %rd257;
$L__BB6_253:
	mov.b64 	{%r561, %r566}, %rd990;
	mov.b32 	%r577, 8;
	mov.b32 	%r579, -1;
	// begin inline asm
	shfl.sync.down.b32 %r560, %r561, %r577, %r197, %r579;
	// end inline asm
	// begin inline asm
	shfl.sync.down.b32 %r565, %r566, %r577, %r197, %r579;
	// end inline asm
	// begin inline asm
	shfl.sync.down.b32 %r570, %r1865, %r577, %r197, %r579;
	// end inline asm
	// begin inline asm
	shfl.sync.down.b32 %r575, %r576, %r577, %r197, %r579;
	// end inline asm
	add.s32 	%r218, %r288, 8;
	setp.gt.s32 	%p87, %r218, %r197;
	@%p87 bra 	$L__BB6_255;
	mov.b64 	%rd404, {%r560, %r565};
	add.s64 	%rd259, %rd990, %rd404;
	setp.eq.s64 	%p88, %rd990, 0;
	selp.b32 	%r580, %r570, 0, %p88;
	add.s32 	%r1865, %r580, %r1865;
	mov.u64 	%rd990, %rd259;
$L__BB6_255:
	mov.b64 	{%r582, %r587}, %rd990;
	mov.b32 	%r598, 16;
	mov.b32 	%r600, -1;
	// begin inline asm
	shfl.sync.down.b32 %r581, %r582, %r598, %r197, %r600;
	// end inline asm
	// begin inline asm
	shfl.sync.down.b32 %r586, %r587, %r598, %r197, %r600;
	// end inline asm
	// begin inline asm
	shfl.sync.down.b32 %r591, %r1865, %r598, %r197, %r600;
	// end inline asm
	// begin inline asm
	shfl.sync.down.b32 %r596, %r597, %r598, %r197, %r600;
	// end inline asm
	add.s32 	%r224, %r288, 16;
	setp.gt.s32 	%p89, %r224, %r197;
	@%p89 bra 	$L__BB6_257;
	mov.b64 	%rd405, {%r581, %r586};
	add.s64 	%rd261, %rd990, %rd405;
	setp.eq.s64 	%p90, %rd990, 0;
	selp.b32 	%r601, %r591, 0, %p90;
	add.s32 	%r1865, %r601, %r1865;
	mov.u64 	%rd990, %rd261;
$L__BB6_257:
	add.s32 	%r1871, %r2, %r193;
	add.s64 	%rd263, %rd4, 512;
$L__BB6_258:
	setp.ne.s32 	%p91, %r1870, 101;
	mov.b32 	%r602, -1;
	vote.sync.all.pred 	%p92, %p91, %r602;
	not.pred 	%p93, %p92;
	@%p93 bra 	$L__BB6_272;
	mul.wide.s32 	%rd486, %r1871, 16;
	add.s64 	%rd487, %rd263, %rd486;
	add.s64 	%rd265, %rd487, -512;
$L__BB6_260:
	// begin inline asm
	ld.relaxed.gpu.v2.u64 {%rd488, %rd996}, [%rd265];
	// end inline asm
	mov.b64 	{%r1873, %r1870}, %rd488;
	setp.eq.s32 	%p144, %r1870, 99;
	mov.b32 	%r693, -1;
	vote.sync.any.pred 	%p145, %p144, %r693;
	@%p145 bra 	$L__BB6_260;
	setp.eq.s32 	%p146, %r1870, 101;
	mov.b32 	%r714, -1;
	vote.sync.ballot.b32 	%r715, %p146, %r714;
	and.b32  	%r716, %r715, %r490;
	or.b32  	%r717, %r716, -2147483648;
	add.s32 	%r718, %r717, -1;
	not.b32 	%r719, %r717;
	and.b32  	%r720, %r719, %r718;
	popc.b32 	%r233, %r720;
	mov.b64 	{%r696, %r701}, %rd996;
	mov.b32 	%r712, 1;
	// begin inline asm
	shfl.sync.down.b32 %r695, %r696, %r712, %r233, %r714;
	// end inline asm
	// begin inline asm
	shfl.sync.down.b32 %r700, %r701, %r712, %r233, %r714;
	// end inline asm
	// begin inline asm
	shfl.sync.down.b32 %r705, %r1873, %r712, %r233, %r714;
	// end inline asm
	// begin inline asm
	shfl.sync.down.b32 %r710, %r711, %r712, %r233, %r714;
	// end inline asm
	setp.ge.s32 	%p148, %r288, %r233;
	@%p148 bra 	$L__BB6_263;
	mov.b64 	%rd491, {%r695, %r700};
	add.s64 	%rd267, %rd996, %rd491;
	setp.eq.s64 	%p149, %rd996, 0;
	selp.b32 	%r721, %r705, 0, %p149;
	add.s32 	%r1873, %r721, %r1873;
	mov.u64 	%rd996, %rd267;
$L__BB6_263:
	mov.b64 	{%r723, %r728}, %rd996;
	mov.b32 	%r739, 2;
	mov.b32 	%r741, -1;
	// begin inline asm
	shfl.sync.down.b32 %r722, %r723, %r739, %r233, %r741;
	// end inline asm
	// begin inline asm
	shfl.sync.down.b32 %r727, %r728, %r739, %r233, %r741;
	// end inline asm
	// begin inline asm
	shfl.sync.down.b32 %r732, %r1873, %r739, %r233, %r741;
	// end inline asm
	// begin inline asm
	shfl.sync.down.b32 %r737, %r738, %r739, %r233, %r741;
	// end inline asm
	setp.gt.s32 	%p150, %r206, %r233;
	@%p150 bra 	$L__BB6_265;
	mov.b64 	%rd492, {%r722, %r727};
	add.s64 	%rd269, %rd996, %rd492;
	setp.eq.s64 	%p151, %rd996, 0;
	selp.b32 	%r742, %r732, 0, %p151;
	add.s32 	%r1873, %r742, %r1873;
	mov.u64 	%rd996, %rd269;
$L__BB6_265:
	mov.b64 	{%r744, %r749}, %rd996;
	mov.b32 	%r760, 4;
	mov.b32 	%r762, -1;
	// begin inline asm
	shfl.sync.down.b32 %r743, %r744, %r760, %r233, %r762;
	// end inline asm
	// begin inline asm
	shfl.sync.down.b32 %r748, %r749, %r760, %r233, %r762;
	// end inline asm
	// begin inline asm
	shfl.sync.down.b32 %r753, %r1873, %r760, %r233, %r762;
	// end inline asm
	// begin inline asm
	shfl.sync.down.b32 %r758, %r759, %r760, %r233, %r762;
	// end inline asm
	setp.gt.s32 	%p152, %r212, %r233;
	@%p152 bra 	$L__BB6_267;
	mov.b64 	%rd493, {%r743, %r748};
	add.s64 	%rd271, %rd996, %rd493;
	setp.eq.s64 	%p153, %rd996, 0;
	selp.b32 	%r763, %r753, 0, %p153;
	add.s32 	%r1873, %r763, %r1873;
	mov.u64 	%rd996, %rd271;
$L__BB6_267:
	mov.b64 	{%r765, %r770}, %rd996;
	mov.b32 	%r781, 8;
	mov.b32 	%r783, -1;
	// begin inline asm
	shfl.sync.down.b32 %r764, %r765, %r781, %r233, %r783;
	// end inline asm
	// begin inline asm
	shfl.sync.down.b32 %r769, %r770, %r781, %r233, %r783;
	// end inline asm
	// begin inline asm
	shfl.sync.down.b32 %r774, %r1873, %r781, %r233, %r783;
	// end inline asm
	// begin inline asm
	shfl.sync.down.b32 %r779, %r780, %r781, %r233, %r783;
	// end inline asm
	setp.gt.s32 	%p154, %r218, %r233;
	@%p154 bra 	$L__BB6_269;
	mov.b64 	%rd494, {%r764, %r769};
	add.s64 	%rd273, %rd996, %rd494;
	setp.eq.s64 	%p155, %rd996, 0;
	selp.b32 	%r784, %r774, 0, %p155;
	add.s32 	%r1873, %r784, %r1873;
	mov.u64 	%rd996, %rd273;
$L__BB6_269:
	mov.b64 	{%r786, %r791}, %rd996;
	mov.b32 	%r802, 16;
	mov.b32 	%r804, -1;
	// begin inline asm
	shfl.sync.down.b32 %r785, %r786, %r802, %r233, %r804;
	// end inline asm
	// begin inline asm
	shfl.sync.down.b32 %r790, %r791, %r802, %r233, %r804;
	// end inline asm
	// begin inline asm
	shfl.sync.down.b32 %r795, %r1873, %r802, %r233, %r804;
	// end inline asm
	// begin inline asm
	shfl.sync.down.b32 %r800, %r801, %r802, %r233, %r804;
	// end inline asm
	setp.gt.s32 	%p156, %r224, %r233;
	@%p156 bra 	$L__BB6_271;
	mov.b64 	%rd495, {%r785, %r790};
	add.s64 	%rd275, %rd996, %rd495;
	setp.eq.s64 	%p157, %rd996, 0;
	selp.b32 	%r805, %r795, 0, %p157;
	add.s32 	%r1873, %r805, %r1873;
	mov.u64 	%rd996, %rd275;
$L__BB6_271:
	add.s64 	%rd277, %rd996, %rd990;
	setp.eq.s64 	%p158, %rd990, 0;
	selp.b32 	%r806, %r1873, 0, %p158;
	add.s32 	%r1865, %r806, %r1865;
	add.s32 	%r1871, %r1871, -32;
	mov.u64 	%rd990, %rd277;
	bra.uni 	$L__BB6_258;
$L__BB6_272:
	setp.ne.s32 	%p94, %r170, 0;
	@%p94 bra 	$L__BB6_274;
	add.s64 	%rd408, %rd990, %rd248;
	setp.eq.s64 	%p95, %rd248, 0;
	selp.b32 	%r604, %r1865, 0, %p95;
	add.s32 	%r605, %r604, %r191;
	mov.b32 	%r606, 101;
	mov.b64 	%rd407, {%r605, %r606};
	add.s64 	%rd406, %rd250, 512;
	// begin inline asm
	st.relaxed.gpu.v2.u64 [%rd406], {%rd407, %rd408};
	// end inline asm
	st.shared.u64 	[_ZN6thrust24THRUST_300001_SM_1000_NS8cuda_cub4core6detail5shmemE+168], %rd990;
	st.shared.u32 	[_ZN6thrust24THRUST_300001_SM_1000_NS8cuda_cub4core6detail5shmemE+176], %r1865;
	st.shared.u64 	[_ZN6thrust24THRUST_300001_SM_1000_NS8cuda_cub4core6detail5shmemE+184], %rd408;
	st.shared.u32 	[_ZN6thrust24THRUST_300001_SM_1000_NS8cuda_cub4core6detail5shmemE+192], %r605;
$L__BB6_274:
	setp.ne.s32 	%p96, %r288, 0;
	@%p96 bra 	$L__BB6_276;
	st.shared.u64 	[_ZN6thrust24THRUST_300001_SM_1000_NS8cuda_cub4core6detail5shmemE+136], %rd990;
	st.shared.u32 	[_ZN6thrust24THRUST_300001_SM_1000_NS8cuda_cub4core6detail5shmemE+144], %r1865;
	mov.u64 	%rd1000, %rd990;
	mov.u32 	%r1877, %r1865;
$L__BB6_276:
	setp.eq.s32 	%p97, %r170, 0;
	bar.sync 	0;
	@%p97 bra 	$L__BB6_278;
	ld.shared.u32 	%r607, [_ZN6thrust24THRUST_300001_SM_1000_NS8cuda_cub4core6detail5shmemE+144];
	ld.shared.u64 	%rd409, [_ZN6thrust24THRUST_300001_SM_1000_NS8cuda_cub4core6detail5shmemE+136];
	add.s64 	%rd279, %rd409, %rd1000;
	setp.eq.s64 	%p98, %rd1000, 0;
	selp.b32 	%r608, %r607, 0, %p98;
	add.s32 	%r1877, %r608, %r1877;
	mov.u64 	%rd1000, %rd279;
$L__BB6_278:
	mul.lo.s32 	%r609, %r170, 9;
	cvt.u64.u32 	%rd410, %r609;
	setp.eq.s64 	%p99, %rd6, %rd410;
	setp.ne.s64 	%p100, %rd988, %rd225;
	or.pred  	%p101, %p99, %p100;
	selp.u64 	%rd411, 1, 0, %p101;
	add.s64 	%rd281, %rd1000, %rd411;
	selp.b32 	%r610, 0, %r1877, %p101;
	add.s32 	%r264, %r610, %r178;
	add.s64 	%rd282, %rd238, %rd1000;
	selp.b32 	%r611, 0, %r264, %p6;
	add.s32 	%r265, %r179, %r611;
	add.s64 	%rd283, %rd239, %rd1000;
	selp.b32 	%r612, 0, %r265, %p7;
	add.s32 	%r266, %r180, %r612;
	add.s64 	%rd284, %rd240, %rd1000;
	selp.b32 	%r613, 0, %r266, %p8;
	add.s32 	%r267, %r181, %r613;
	add.s64 	%rd285, %rd241, %rd1000;
	selp.b32 	%r614, 0, %r267, %p9;
	add.s32 	%r268, %r182, %r614;
	add.s64 	%rd286, %rd242, %rd1000;
	add.s32 	%r615, %r609, 5;
	cvt.u64.u32 	%rd412, %r615;
	setp.eq.s64 	%p102, %rd6, %rd412;
	setp.ne.s64 	%p103, %rd229, %rd230;
	or.pred  	%p11, %p102, %p103;
	selp.b32 	%r616, 0, %r268, %p11;
	add.s32 	%r269, %r183, %r616;
	add.s64 	%rd287, %rd243, %rd1000;
	add.s32 	%r617, %r609, 6;
	cvt.u64.u32 	%rd413, %r617;
	setp.eq.s64 	%p104, %rd6, %rd413;
	setp.ne.s64 	%p105, %rd230, %rd231;
	selp.b32 	%r618, 0, %r269, %p105;
	selp.b32 	%r619, 0, %r618, %p104;
	add.s32 	%r270, %r184, %r619;
	add.s64 	%rd288, %rd244, %rd1000;
	selp.b32 	%r620, 0, %r270, %p10;
	add.s32 	%r271, %r185, %r620;
	ld.shared.u64 	%rd289, [_ZN6thrust24THRUST_300001_SM_1000_NS8cuda_cub4core6detail5shmemE+200];
	ld.shared.u64 	%rd1007, [_ZN6thrust24THRUST_300001_SM_1000_NS8cuda_cub4core6detail5shmemE+184];
	ld.shared.u32 	%r272, [_ZN6thrust24THRUST_300001_SM_1000_NS8cuda_cub4core6detail5shmemE+192];
	ld.shared.u64 	%rd291, [_ZN6thrust24THRUST_300001_SM_1000_NS8cuda_cub4core6detail5shmemE+168];
	setp.lt.s64 	%p106, %rd289, 257;
	@%p106 bra 	$L__BB6_304;
	bar.sync 	0;
	mul.lo.s32 	%r624, %r170, 9;
	cvt.u64.u32 	%rd453, %r624;
	setp.ne.s64 	%p122, %rd6, %rd453;
	setp.eq.s64 	%p123, %rd988, %rd225;
	and.pred  	%p124, %p122, %p123;
	@%p124 bra 	$L__BB6_281;
	cvt.u32.u64 	%r625, %rd291;
	cvt.u32.u64 	%r626, %rd1000;
	sub.s32 	%r627, %r626, %r625;
	shl.b32 	%r628, %r627, 4;
	mov.u32 	%r629, _ZN6thrust24THRUST_300001_SM_1000_NS8cuda_cub4core6detail5shmemE;
	add.s32 	%r630, %r629, %r628;
	st.shared.u64 	[%r630], %rd988;
	st.shared.u32 	[%r630+8], %r1877;
$L__BB6_281:
	not.pred 	%p125, %p6;
	@%p125 bra 	$L__BB6_283;
	cvt.u32.u64 	%r631, %rd291;
	cvt.u32.u64 	%r632, %rd281;
	sub.s32 	%r633, %r632, %r631;
	shl.b32 	%r634, %r633, 4;
	mov.u32 	%r635, _ZN6thrust24THRUST_300001_SM_1000_NS8cuda_cub4core6detail5shmemE;
	add.s32 	%r636, %r635, %r634;
	st.shared.u64 	[%r636], %rd225;
	st.shared.u32 	[%r636+8], %r264;
$L__BB6_283:
	not.pred 	%p126, %p7;
	@%p126 bra 	$L__BB6_285;
	cvt.u32.u64 	%r637, %rd291;
	cvt.u32.u64 	%r638, %rd282;
	sub.s32 	%r639, %r638, %r637;
	shl.b32 	%r640, %r639, 4;
	mov.u32 	%r641, _ZN6thrust24THRUST_300001_SM_1000_NS8cuda_cub4core6detail5shmemE;
	add.s32 	%r642, %r641, %r640;
	st.shared.u64 	[%r642], %rd226;
	st.shared.u32 	[%r642+8], %r265;
$L__BB6_285:
	not.pred 	%p127, %p8;
	@%p127 bra 	$L__BB6_287;
	cvt.u32.u64 	%r643, %rd291;
	cvt.u32.u64 	%r644, %rd283;
	sub.s32 	%r645, %r644, %r643;
	shl.b32 	%r646, %r645, 4;
	mov.u32 	%r647, _ZN6thrust24THRUST_300001_SM_1000_NS8cuda_cub4core6detail5shmemE;
	add.s32 	%r648, %r647, %r646;
	st.shared.u64 	[%r648], %rd227;
	st.shared.u32 	[%r648+8], %r266;
$L__BB6_287:
	not.pred 	%p128, %p9;
	@%p128 bra 	$L__BB6_289;
	cvt.u32.u64 	%r649, %rd291;
	cvt.u32.u64 	%r650, %rd284;
	sub.s32 	%r651, %r650, %r649;
	shl.b32 	%r652, %r651, 4;
	mov.u32 	%r653, _ZN6thrust24THRUST_300001_SM_1000_NS8cuda_cub4core6detail5shmemE;
	add.s32 	%r654, %r653, %r652;
	st.shared.u64 	[%r654], %rd228;
	st.shared.u32 	[%r654+8], %r267;
$L__BB6_289:
	not.pred 	%p129, %p11;
	@%p129 bra 	$L__BB6_291;
	cvt.u32.u64 	%r655, %rd291;
	cvt.u32.u64 	%r656, %rd285;
	sub.s32 	%r657, %r656, %r655;
	shl.b32 	%r658, %r657, 4;
	mov.u32 	%r659, _ZN6thrust24THRUST_300001_SM_1000_NS8cuda_cub4core6detail5shmemE;
	add.s32 	%r660, %r659, %r658;
	st.shared.u64 	[%r660], %rd229;
	st.shared.u32 	[%r660+8], %r268;
$L__BB6_291:
	mad.lo.s32 	%r661, %r170, 9, 6;
	cvt.u64.u32 	%rd454, %r661;
	setp.ne.s64 	%p130, %rd6, %rd454;
	setp.eq.s64 	%p131, %rd230, %rd231;
	and.pred  	%p132, %p130, %p131;
	@%p132 bra 	$L__BB6_293;
	cvt.u32.u64 	%r662, %rd291;
	cvt.u32.u64 	%r663, %rd286;
	sub.s32 	%r664, %r663, %r662;
	shl.b32 	%r665, %r664, 4;
	mov.u32 	%r666, _ZN6thrust24THRUST_300001_SM_1000_NS8cuda_cub4core6detail5shmemE;
	add.s32 	%r667, %r666, %r665;
	st.shared.u64 	[%r667], %rd230;
	st.shared.u32 	[%r667+8], %r269;
$L__BB6_293:
	not.pred 	%p133, %p10;
	@%p133 bra 	$L__BB6_295;
	cvt.u32.u64 	%r668, %rd291;
	cvt.u32.u64 	%r669, %rd287;
	sub.s32 	%r670, %r669, %r668;
	shl.b32 	%r671, %r670, 4;
	mov.u32 	%r672, _ZN6thrust24THRUST_300001_SM_1000_NS8cuda_cub4core6detail5shmemE;
	add.s32 	%r673, %r672, %r671;
	st.shared.u64 	[%r673], %rd231;
	st.shared.u32 	[%r673+8], %r270;
$L__BB6_295:
	mad.lo.s32 	%r674, %r170, 9, 8;
	cvt.u64.u32 	%rd455, %r674;
	setp.ne.s64 	%p134, %rd6, %rd455;
	setp.eq.s64 	%p135, %rd232, %rd233;
	and.pred  	%p136, %p134, %p135;
	@%p136 bra 	$L__BB6_297;
	cvt.u32.u64 	%r675, %rd291;
	cvt.u32.u64 	%r676, %rd288;
	sub.s32 	%r677, %r676, %r675;
	shl.b32 	%r678, %r677, 4;
	mov.u32 	%r679, _ZN6thrust24THRUST_300001_SM_1000_NS8cuda_cub4core6detail5shmemE;
	add.s32 	%r680, %r679, %r678;
	st.shared.u64 	[%r680], %rd232;
	st.shared.u32 	[%r680+8], %r271;
$L__BB6_297:
	bar.sync 	0;
	cvt.u64.u32 	%rd1006, %r170;
	setp.le.u64 	%p137, %rd289, %rd1006;
	@%p137 bra 	$L__BB6_322;
	not.b64 	%rd456, %rd1006;
	add.s64 	%rd293, %rd289, %rd456;
	shr.u64 	%rd457, %rd293, 8;
	add.s64 	%rd458, %rd457, 1;
	and.b64  	%rd1002, %rd458, 3;
	and.b64  	%rd459, %rd293, 768;
	setp.eq.s64 	%p138, %rd459, 768;
	@%p138 bra 	$L__BB6_301;
	add.s64 	%rd460, %rd291, %rd1006;
	shl.b64 	%rd461, %rd460, 2;
	add.s64 	%rd1004, %rd2, %rd461;
	shl.b64 	%rd462, %rd460, 3;
	add.s64 	%rd1003, %rd3, %rd462;
	shl.b32 	%r681, %r170, 4;
	mov.u32 	%r682, _ZN6thrust24THRUST_300001_SM_1000_NS8cuda_cub4core6detail5shmemE;
	add.s32 	%r683, %r681, %r682;
	add.s32 	%r1879, %r683, 8;
	shl.b64 	%rd463, %rd1002, 8;
	add.s64 	%rd1006, %rd463, %rd1006;
$L__BB6_300:
	.pragma "nounroll";
	ld.shared.u64 	%rd464, [%r1879+-8];
	ld.shared.u32 	%r684, [%r1879];
	st.global.u64 	[%rd1003], %rd464;
	st.global.u32 	[%rd1004], %r684;
	add.s64 	%rd1004, %rd1004, 1024;
	add.s64 	%rd1003, %rd1003, 2048;
	add.s32 	%r1879, %r1879, 4096;
	add.s64 	%rd1002, %rd1002, -1;
	setp.ne.s64 	%p139, %rd1002, 0;
	@%p139 bra 	$L__BB6_300;
$L__BB6_301:
	setp.lt.u64 	%p140, %rd293, 768;
	@%p140 bra 	$L__BB6_322;
	mov.u32 	%r687, _ZN6thrust24THRUST_300001_SM_1000_NS8cuda_cub4core6detail5shmemE;
$L__BB6_303:
	cvt.u32.u64 	%r685, %rd1006;
	add.s64 	%rd465, %rd1006, %rd291;
	shl.b32 	%r686, %r685, 4;
	add.s32 	%r688, %r687, %r686;
	ld.shared.u64 	%rd466, [%r688];
	ld.shared.u32 	%r689, [%r688+8];
	shl.b64 	%rd467, %rd465, 3;
	add.s64 	%rd468, %rd3, %rd467;
	st.global.u64 	[%rd468], %rd466;
	shl.b64 	%rd469, %rd465, 2;
	add.s64 	%rd470, %rd2, %rd469;
	st.global.u32 	[%rd470], %r689;
	and.b64  	%rd471, %rd1006, 4294967295;
	add.s64 	%rd472, %rd291, %rd471;
	ld.shared.u64 	%rd473, [%r688+4096];
	ld.shared.u32 	%r690, [%r688+4104];
	shl.b64 	%rd474, %rd472, 3;
	add.s64 	%rd475, %rd3, %rd474;
	st.global.u64 	[%rd475+2048], %rd473;
	shl.b64 	%rd476, %rd472, 2;
	add.s64 	%rd477, %rd2, %rd476;
	st.global.u32 	[%rd477+1024], %r690;
	ld.shared.u64 	%rd478, [%r688+8192];
	ld.shared.u32 	%r691, [%r688+8200];
	st.global.u64 	[%rd475+4096], %rd478;
	st.global.u32 	[%rd477+2048], %r691;
	ld.shared.u64 	%rd479, [%r688+12288];
	ld.shared.u32 	%r692, [%r688+12296];
	st.global.u64 	[%rd475+6144], %rd479;
	st.global.u32 	[%rd477+3072], %r692;
	add.s64 	%rd480, %rd1006, 1024;
	and.b64  	%rd1006, %rd480, 4294967295;
	setp.gt.u64 	%p141, %rd289, %rd1006;
	@%p141 bra 	$L__BB6_303;
	bra.uni 	$L__BB6_322;
$L__BB6_304:
	mul.lo.s32 	%r621, %r170, 9;
	cvt.u64.u32 	%rd414, %r621;
	setp.ne.s64 	%p107, %rd6, %rd414;
	setp.eq.s64 	%p108, %rd988, %rd225;
	and.pred  	%p109, %p107, %p108;
	@%p109 bra 	$L__BB6_306;
	shl.b64 	%rd415, %rd1000, 3;
	add.s64 	%rd416, %rd3, %rd415;
	st.global.u64 	[%rd416], %rd988;
	shl.b64 	%rd417, %rd1000, 2;
	add.s64 	%rd418, %rd2, %rd417;
	st.global.u32 	[%rd418], %r1877;
$L__BB6_306:
	not.pred 	%p110, %p6;
	@%p110 bra 	$L__BB6_308;
	shl.b64 	%rd419, %rd281, 3;
	add.s64 	%rd420, %rd3, %rd419;
	st.global.u64 	[%rd420], %rd225;
	shl.b64 	%rd421, %rd281, 2;
	add.s64 	%rd422, %rd2, %rd421;
	st.global.u32 	[%rd422], %r264;
$L__BB6_308:
	not.pred 	%p111, %p7;
	@%p111 bra 	$L__BB6_310;
	shl.b64 	%rd423, %rd282, 3;
	add.s64 	%rd424, %rd3, %rd423;
	st.global.u64 	[%rd424], %rd226;
	shl.b64 	%rd425, %rd282, 2;
	add.s64 	%rd426, %rd2, %rd425;
	st.global.u32 	[%rd426], %r265;
$L__BB6_310:
	not.pred 	%p112, %p8;
	@%p112 bra 	$L__BB6_312;
	shl.b64 	%rd427, %rd283, 3;
	add.s64 	%rd428, %rd3, %rd427;
	st.global.u64 	[%rd428], %rd227;
	shl.b64 	%rd429, %rd283, 2;
	add.s64 	%rd430, %rd2, %rd429;
	st.global.u32 	[%rd430], %r266;
$L__BB6_312:
	not.pred 	%p113, %p9;
	@%p113 bra 	$L__BB6_314;
	shl.b64 	%rd431, %rd284, 3;
	add.s64 	%rd432, %rd3, %rd431;
	st.global.u64 	[%rd432], %rd228;
	shl.b64 	%rd433, %rd284, 2;
	add.s64 	%rd434, %rd2, %rd433;
	st.global.u32 	[%rd434], %r267;
$L__BB6_314:
	not.pred 	%p114, %p11;
	@%p114 bra 	$L__BB6_316;
	shl.b64 	%rd435, %rd285, 3;
	add.s64 	%rd436, %rd3, %rd435;
	st.global.u64 	[%rd436], %rd229;
	shl.b64 	%rd437, %rd285, 2;
	add.s64 	%rd438, %rd2, %rd437;
	st.global.u32 	[%rd438], %r268;
$L__BB6_316:
	mad.lo.s32 	%r622, %r170, 9, 6;
	cvt.u64.u32 	%rd439, %r622;
	setp.ne.s64 	%p115, %rd6, %rd439;
	setp.eq.s64 	%p116, %rd230, %rd231;
	and.pred  	%p117, %p115, %p116;
	@%p117 bra 	$L__BB6_318;
	shl.b64 	%rd440, %rd286, 3;
	add.s64 	%rd441, %rd3, %rd440;
	st.global.u64 	[%rd441], %rd230;
	shl.b64 	%rd442, %rd286, 2;
	add.s64 	%rd443, %rd2, %rd442;
	st.global.u32 	[%rd443], %r269;
$L__BB6_318:
	not.pred 	%p118, %p10;
	@%p118 bra 	$L__BB6_320;
	shl.b64 	%rd444, %rd287, 3;
	add.s64 	%rd445, %rd3, %rd444;
	st.global.u64 	[%rd445], %rd231;
	shl.b64 	%rd446, %rd287, 2;
	add.s64 	%rd447, %rd2, %rd446;
	st.global.u32 	[%rd447], %r270;
$L__BB6_320:
	mad.lo.s32 	%r623, %r170, 9, 8;
	cvt.u64.u32 	%rd448, %r623;
	setp.ne.s64 	%p119, %rd6, %rd448;
	setp.eq.s64 	%p120, %rd232, %rd233;
	and.pred  	%p121, %p119, %p120;
	@%p121 bra 	$L__BB6_322;
	shl.b64 	%rd449, %rd288, 3;
	add.s64 	%rd450, %rd3, %rd449;
	st.global.u64 	[%rd450], %rd232;
	shl.b64 	%rd451, %rd288, 2;
	add.s64 	%rd452, %rd2, %rd451;
	st.global.u32 	[%rd452], %r271;
$L__BB6_322:
	setp.ne.s32 	%p142, %r170, 255;
	@%p142 bra 	$L__BB6_326;
	setp.ne.s64 	%p143, %rd6, 2304;
	@%p143 bra 	$L__BB6_325;
	shl.b64 	%rd481, %rd1007, 3;
	add.s64 	%rd482, %rd3, %rd481;
	st.global.u64 	[%rd482], %rd233;
	shl.b64 	%rd483, %rd1007, 2;
	add.s64 	%rd484, %rd2, %rd483;
	st.global.u32 	[%rd484], %r272;
	add.s64 	%rd1007, %rd1007, 1;
$L__BB6_325:
	ld.param.u64 	%rd933, [_ZN6thrust24THRUST_300001_SM_1000_NS8cuda_cub4core6detail13_kernel_agentINS1_15__reduce_by_key16ReduceByKeyAgentIPyNS0_17constant_iteratorIiNS0_11use_defaultES9_EES7_PiN4cuda3std3__48equal_toIyEENSE_4plusIiEEPllEEJS7_SA_S7_SB_SJ_N3cub18CUB_300001_SM_100024ReduceByKeyScanTileStateIilLb1EEESG_SI_llEEEvDpT0__param_4];
	cvta.to.global.u64 	%rd485, %rd933;
	st.global.u64 	[%rd485], %rd1007;
$L__BB6_326:
	ret;

}
	// .globl	_ZN3cub18CUB_300001_SM_10006detail11EmptyKernelIvEEvv
.visible .entry _ZN3cub18CUB_300001_SM_10006detail11EmptyKernelIvEEvv()
{


	ret;

}
	// .globl	_ZN3cub18CUB_300001_SM_10006detail9transform16transform_kernelINS2_10policy_hubILb1EN4cuda3std3__45tupleIJPyEEEE10policy1000Ei8last_merS9_JS9_EEEvT0_iT1_T2_DpNS2_10kernel_argIT3_EE
.visible .entry _ZN3cub18CUB_300001_SM_10006detail9transform16transform_kernelINS2_10policy_hubILb1EN4cuda3std3__45tupleIJPyEEEE10policy1000Ei8last_merS9_JS9_EEEvT0_iT1_T2_DpNS2_10kernel_argIT3_EE(
	.param .u32 _ZN3cub18CUB_300001_SM_10006detail9transform16transform_kernelINS2_10policy_hubILb1EN4cuda3std3__45tupleIJPyEEEE10policy1000Ei8last_merS9_JS9_EEEvT0_iT1_T2_DpNS2_10kernel_argIT3_EE_param_0,
	.param .u32 _ZN3cub18CUB_300001_SM_10006detail9transform16transform_kernelINS2_10policy_hubILb1EN4cuda3std3__45tupleIJPyEEEE10policy1000Ei8last_merS9_JS9_EEEvT0_iT1_T2_DpNS2_10kernel_argIT3_EE_param_1,
	.param .align 8 .b8 _ZN3cub18CUB_300001_SM_10006detail9transform16transform_kernelINS2_10policy_hubILb1EN4cuda3std3__45tupleIJPyEEEE10policy1000Ei8last_merS9_JS9_EEEvT0_iT1_T2_DpNS2_10kernel_argIT3_EE_param_2[8],
	.param .u64 .ptr .align 1 _ZN3cub18CUB_300001_SM_10006detail9transform16transform_kernelINS2_10policy_hubILb1EN4cuda3std3__45tupleIJPyEEEE10policy1000Ei8last_merS9_JS9_EEEvT0_iT1_T2_DpNS2_10kernel_argIT3_EE_param_3,
	.param .align 8 .b8 _ZN3cub18CUB_300001_SM_10006detail9transform16transform_kernelINS2_10policy_hubILb1EN4cuda3std3__45tupleIJPyEEEE10policy1000Ei8last_merS9_JS9_EEEvT0_iT1_T2_DpNS2_10kernel_argIT3_EE_param_4[16]
)
.maxntid 128
{
	.reg .pred 	%p<67>;
	.reg .b32 	%r<167>;
	.reg .b64 	%rd<287>;

	ld.param.u64 	%rd142, [_ZN3cub18CUB_300001_SM_10006detail9transform16transform_kernelINS2_10policy_hubILb1EN4cuda3std3__45tupleIJPyEEEE10policy1000Ei8last_merS9_JS9_EEEvT0_iT1_T2_DpNS2_10kernel_argIT3_EE_param_2];
	ld.param.u32 	%r46, [_ZN3cub18CUB_300001_SM_10006detail9transform16transform_kernelINS2_10policy_hubILb1EN4cuda3std3__45tupleIJPyEEEE10policy1000Ei8last_merS9_JS9_EEEvT0_iT1_T2_DpNS2_10kernel_argIT3_EE_param_0];
	ld.param.u64 	%rd143, [_ZN3cub18CUB_300001_SM_10006detail9transform16transform_kernelINS2_10policy_hubILb1EN4cuda3std3__45tupleIJPyEEEE10policy1000Ei8last_merS9_JS9_EEEvT0_iT1_T2_DpNS2_10kernel_argIT3_EE_param_4];
	ld.param.u32 	%r45, [_ZN3cub18CUB_300001_SM_10006detail9transform16transform_kernelINS2_10policy_hubILb1EN4cuda3std3__45tupleIJPyEEEE10policy1000Ei8last_merS9_JS9_EEEvT0_iT1_T2_DpNS2_10kernel_argIT3_EE_param_1];
	ld.param.u64 	%rd144, [_ZN3cub18CUB_300001_SM_10006detail9transform16transform_kernelINS2_10policy_hubILb1EN4cuda3std3__45tupleIJPyEEEE10policy1000Ei8last_merS9_JS9_EEEvT0_iT1_T2_DpNS2_10kernel_argIT3_EE_param_3];
	cvta.to.global.u64 	%rd1, %rd144;
	cvta.to.global.u64 	%rd2, %rd143;
	shl.b32 	%r1, %r45, 7;
	mov.u32 	%r47, %ctaid.x;
	mul.lo.s32 	%r2, %r1, %r47;
	sub.s32 	%r3, %r46, %r2;
	min.s32 	%r4, %r1, %r3;
	shl.b32 	%r5, %r4, 3;
	mov.u32 	%r6, %tid.x;
	shl.b32 	%r157, %r6, 7;
	setp.ge.s32 	%p1, %r157, %r5;
	@%p1 bra 	$L__BB8_3;
	mul.wide.u32 	%rd145, %r6, 128;
	add.s64 	%rd146, %rd2, %rd145;
	mul.wide.s32 	%rd147, %r2, 8;
	add.s64 	%rd255, %rd146, %rd147;
$L__BB8_2:
	.pragma "nounroll";
	// begin inline asm
	prefetch.global.L2 [%rd255];
	// end inline asm
	add.s32 	%r157, %r157, 16384;
	add.s64 	%rd255, %rd255, 16384;
	setp.lt.s32 	%p2, %r157, %r5;
	@%p2 bra 	$L__BB8_2;
$L__BB8_3:
	mul.wide.s32 	%rd149, %r2, 8;
	add.s64 	%rd7, %rd2, %rd149;
	add.s64 	%rd8, %rd1, %rd149;
	setp.gt.s32 	%p3, %r1, %r3;
	@%p3 bra 	$L__BB8_9;
	setp.lt.s32 	%p4, %r45, 1;
	@%p4 bra 	$L__BB8_147;
	and.b32  	%r10, %r45, 7;
	setp.lt.u32 	%p5, %r45, 8;
	mov.b32 	%r164, 0;
	@%p5 bra 	$L__BB8_38;
	and.b32  	%r164, %r45, 2147483640;
	neg.s32 	%r159, %r164;
	mul.wide.u32 	%rd150, %r6, 8;
	add.s64 	%rd256, %rd149, %rd150;
	add.s32 	%r158, %r6, 128;
$L__BB8_7:
	.pragma "nounroll";
	mul.wide.s32 	%rd151, %r158, 8;
	add.s64 	%rd12, %rd149, %rd151;
	add.s64 	%rd152, %rd2, %rd256;
	ld.global.u64 	%rd13, [%rd152];
	or.b64  	%rd153, %rd13, %rd142;
	and.b64  	%rd154, %rd153, -4294967296;
	setp.ne.s64 	%p6, %rd154, 0;
	@%p6 bra 	$L__BB8_15;
	cvt.u32.u64 	%r49, %rd142;
	cvt.u32.u64 	%r50, %rd13;
	rem.u32 	%r51, %r50, %r49;
	cvt.u64.u32 	%rd257, %r51;
	bra.uni 	$L__BB8_16;
$L__BB8_9:
	setp.lt.s32 	%p28, %r45, 1;
	@%p28 bra 	$L__BB8_147;
	and.b32  	%r14, %r45, 7;
	setp.lt.u32 	%p29, %r45, 8;
	mov.b32 	%r161, 0;
	@%p29 bra 	$L__BB8_80;
	and.b32  	%r161, %r45, 2147483640;
	mov.b32 	%r160, 0;
$L__BB8_12:
	.pragma "nounroll";
	shl.b32 	%r100, %r160, 7;
	add.s32 	%r21, %r100, %r6;
	setp.ge.s32 	%p30, %r21, %r4;
	@%p30 bra 	$L__BB8_44;
	mul.wide.u32 	%rd192, %r21, 8;
	add.s64 	%rd193, %rd7, %rd192;
	ld.global.u64 	%rd48, [%rd193];
	or.b64  	%rd194, %rd48, %rd142;
	and.b64  	%rd195, %rd194, -4294967296;
	setp.ne.s64 	%p31, %rd195, 0;
	@%p31 bra 	$L__BB8_42;
	cvt.u32.u64 	%r101, %rd142;
	cvt.u32.u64 	%r102, %rd48;
	rem.u32 	%r103, %r102, %r101;
	cvt.u64.u32 	%rd265, %r103;
	bra.uni 	$L__BB8_43;
$L__BB8_15:
	rem.u64 	%rd257, %rd13, %rd142;
$L__BB8_16:
	add.s64 	%rd155, %rd1, %rd256;
	st.global.u64 	[%rd155], %rd257;
	add.s64 	%rd17, %rd2, %rd12;
	ld.global.u64 	%rd18, [%rd17];
	or.b64  	%rd156, %rd18, %rd142;
	and.b64  	%rd157, %rd156, -4294967296;
	setp.ne.s64 	%p7, %rd157, 0;
	@%p7 bra 	$L__BB8_18;
	cvt.u32.u64 	%r52, %rd142;
	cvt.u32.u64 	%r53, %rd18;
	rem.u32 	%r54, %r53, %r52;
	cvt.u64.u32 	%rd258, %r54;
	bra.uni 	$L__BB8_19;
$L__BB8_18:
	rem.u64 	%rd258, %rd18, %rd142;
$L__BB8_19:
	add.s64 	%rd22, %rd1, %rd12;
	st.global.u64 	[%rd22], %rd258;
	ld.global.u64 	%rd23, [%rd17+1024];
	or.b64  	%rd158, %rd23, %rd142;
	and.b64  	%rd159, %rd158, -4294967296;
	setp.ne.s64 	%p8, %rd159, 0;
	@%p8 bra 	$L__BB8_21;
	cvt.u32.u64 	%r55, %rd142;
	cvt.u32.u64 	%r56, %rd23;
	rem.u32 	%r57, %r56, %r55;
	cvt.u64.u32 	%rd259, %r57;
	bra.uni 	$L__BB8_22;
$L__BB8_21:
	rem.u64 	%rd259, %rd23, %rd142;
$L__BB8_22:
	st.global.u64 	[%rd22+1024], %rd259;
	ld.global.u64 	%rd27, [%rd17+2048];
	or.b64  	%rd160, %rd27, %rd142;
	and.b64  	%rd161, %rd160, -4294967296;
	setp.ne.s64 	%p9, %rd161, 0;
	@%p9 bra 	$L__BB8_24;
	cvt.u32.u64 	%r58, %rd142;
	cvt.u32.u64 	%r59, %rd27;
	rem.u32 	%r60, %r59, %r58;
	cvt.u64.u32 	%rd260, %r60;
	bra.uni 	$L__BB8_25;
$L__BB8_24:
	rem.u64 	%rd260, %rd27, %rd142;
$L__BB8_25:
	st.global.u64 	[%rd22+2048], %rd260;
	ld.global.u64 	%rd31, [%rd17+3072];
	or.b64  	%rd162, %rd31, %rd142;
	and.b64  	%rd163, %rd162, -4294967296;
	setp.ne.s64 	%p10, %rd163, 0;
	@%p10 bra 	$L__BB8_27;
	cvt.u32.u64 	%r61, %rd142;
	cvt.u32.u64 	%r62, %rd31;
	rem.u32 	%r63, %r62, %r61;
	cvt.u64.u32 	%rd261, %r63;
	bra.uni 	$L__BB8_28;
$L__BB8_27:
	rem.u64 	%rd261, %rd31, %rd142;
$L__BB8_28:
	st.global.u64 	[%rd22+3072], %rd261;
	ld.global.u64 	%rd35, [%rd17+4096];
	or.b64  	%rd164, %rd35, %rd142;
	and.b64  	%rd165, %rd164, -4294967296;
	setp.ne.s64 	%p11, %rd165, 0;
	@%p11 bra 	$L__BB8_30;
	cvt.u32.u64 	%r64, %rd142;
	cvt.u32.u64 	%r65, %rd35;
	rem.u32 	%r66, %r65, %r64;
	cvt.u64.u32 	%rd262, %r66;
	bra.uni 	$L__BB8_31;
$L__BB8_30:
	rem.u64 	%rd262, %rd35, %rd142;
$L__BB8_31:
	st.global.u64 	[%rd22+4096], %rd262;
	ld.global.u64 	%rd39, [%rd17+5120];
	or.b64  	%rd166, %rd39, %rd142;
	and.b64  	%rd167, %rd166, -4294967296;
	setp.ne.s64 	%p12, %rd167, 0;
	@%p12 bra 	$L__BB8_33;
	cvt.u32.u64 	%r67, %rd142;
	cvt.u32.u64 	%r68, %rd39;
	rem.u32 	%r69, %r68, %r67;
	cvt.u64.u32 	%rd263, %r69;
	bra.uni 	$L__BB8_34;
$L__BB8_33:
	rem.u64 	%rd263, %rd39, %rd142;
$L__BB8_34:
	st.global.u64 	[%rd22+5120], %rd263;
	ld.global.u64 	%rd43, [%rd17+6144];
	or.b64  	%rd168, %rd43, %rd142;
	and.b64  	%rd169, %rd168, -4294967296;
	setp.ne.s64 	%p13, %rd169, 0;
	@%p13 bra 	$L__BB8_36;
	cvt.u32.u64 	%r70, %rd142;
	cvt.u32.u64 	%r71, %rd43;
	rem.u32 	%r72, %r71, %r70;
	cvt.u64.u32 	%rd264, %r72;
	bra.uni 	$L__BB8_37;
$L__BB8_36:
	rem.u64 	%rd264, %rd43, %rd142;
$L__BB8_37:
	st.global.u64 	[%rd22+6144], %rd264;
	add.s32 	%r159, %r159, 8;
	add.s64 	%rd256, %rd256, 8192;
	add.s32 	%r158, %r158, 1024;
	setp.eq.s32 	%p14, %r159, 0;
	@%p14 bra 	$L__BB8_38;
	bra.uni 	$L__BB8_7;
$L__BB8_38:
	setp.eq.s32 	%p15, %r10, 0;
	@%p15 bra 	$L__BB8_147;
	and.b32  	%r37, %r45, 3;
	setp.lt.u32 	%p16, %r10, 4;
	@%p16 bra 	$L__BB8_133;
	shl.b32 	%r73, %r164, 7;
	add.s32 	%r38, %r73, %r6;
	mul.wide.s32 	%rd170, %r38, 8;
	add.s64 	%rd110, %rd7, %rd170;
	ld.global.u64 	%rd111, [%rd110];
	or.b64  	%rd171, %rd111, %rd142;
	and.b64  	%rd172, %rd171, -4294967296;
	setp.ne.s64 	%p17, %rd172, 0;
	@%p17 bra 	$L__BB8_122;
	cvt.u32.u64 	%r74, %rd142;
	cvt.u32.u64 	%r75, %rd111;
	rem.u32 	%r76, %r75, %r74;
	cvt.u64.u32 	%rd280, %r76;
	bra.uni 	$L__BB8_123;
$L__BB8_42:
	rem.u64 	%rd265, %rd48, %rd142;
$L__BB8_43:
	add.s64 	%rd197, %rd8, %rd192;
	st.global.u64 	[%rd197], %rd265;
$L__BB8_44:
	add.s32 	%r104, %r21, 128;
	setp.ge.s32 	%p32, %r104, %r4;
	mul.wide.s32 	%rd198, %r104, 8;
	add.s64 	%rd52, %rd7, %rd198;
	add.s64 	%rd53, %rd8, %rd198;
	@%p32 bra 	$L__BB8_49;
	ld.global.u64 	%rd54, [%rd52];
	or.b64  	%rd199, %rd54, %rd142;
	and.b64  	%rd200, %rd199, -4294967296;
	setp.ne.s64 	%p33, %rd200, 0;
	@%p33 bra 	$L__BB8_47;
	cvt.u32.u64 	%r105, %rd142;
	cvt.u32.u64 	%r106, %rd54;
	rem.u32 	%r107, %r106, %r105;
	cvt.u64.u32 	%rd266, %r107;
	bra.uni 	$L__BB8_48;
$L__BB8_47:
	rem.u64 	%rd266, %rd54, %rd142;
$L__BB8_48:
	st.global.u64 	[%rd53], %rd266;
$L__BB8_49:
	add.s32 	%r108, %r21, 256;
	setp.ge.s32 	%p34, %r108, %r4;
	@%p34 bra 	$L__BB8_54;
	ld.global.u64 	%rd58, [%rd52+1024];
	or.b64  	%rd201, %rd58, %rd142;
	and.b64  	%rd202, %rd201, -4294967296;
	setp.ne.s64 	%p35, %rd202, 0;
	@%p35 bra 	$L__BB8_52;
	cvt.u32.u64 	%r109, %rd142;
	cvt.u32.u64 	%r110, %rd58;
	rem.u32 	%r111, %r110, %r109;
	cvt.u64.u32 	%rd267, %r111;
	bra.uni 	$L__BB8_53;
$L__BB8_52:
	rem.u64 	%rd267, %rd58, %rd142;
$L__BB8_53:
	st.global.u64 	[%rd53+1024], %rd267;
$L__BB8_54:
	add.s32 	%r112, %r21, 384;
	setp.ge.s32 	%p36, %r112, %r4;
	@%p36 bra 	$L__BB8_59;
	ld.global.u64 	%rd62, [%rd52+2048];
	or.b64  	%rd203, %rd62, %rd142;
	and.b64  	%rd204, %rd203, -4294967296;
	setp.ne.s64 	%p37, %rd204, 0;
	@%p37 bra 	$L__BB8_57;
	cvt.u32.u64 	%r113, %rd142;
	cvt.u32.u64 	%r114, %rd62;
	rem.u32 	%r115, %r114, %r113;
	cvt.u64.u32 	%rd268, %r115;
	bra.uni 	$L__BB8_58;
$L__BB8_57:
	rem.u64 	%rd268, %rd62, %rd142;
$L__BB8_58:
	st.global.u64 	[%rd53+2048], %rd268;
$L__BB8_59:
	add.s32 	%r116, %r21, 512;
	setp.ge.s32 	%p38, %r116, %r4;
	@%p38 bra 	$L__BB8_64;
	ld.global.u64 	%rd66, [%rd52+3072];
	or.b64  	%rd205, %rd66, %rd142;
	and.b64  	%rd206, %rd205, -4294967296;
	setp.ne.s64 	%p39, %rd206, 0;
	@%p39 bra 	$L__BB8_62;
	cvt.u32.u64 	%r117, %rd142;
	cvt.u32.u64 	%r118, %rd66;
	rem.u32 	%r119, %r118, %r117;
	cvt.u64.u32 	%rd269, %r119;
	bra.uni 	$L__BB8_63;
$L__BB8_62:
	rem.u64 	%rd269, %rd66, %rd142;
$L__BB8_63:
	st.global.u64 	[%rd53+3072], %rd269;
$L__BB8_64:
	add.s32 	%r120, %r21, 640;
	setp.ge.s32 	%p40, %r120, %r4;
	@%p40 bra 	$L__BB8_69;
	ld.global.u64 	%rd70, [%rd52+4096];
	or.b64  	%rd207, %rd70, %rd142;
	and.b64  	%rd208, %rd207, -4294967296;
	setp.ne.s64 	%p41, %rd208, 0;
	@%p41 bra 	$L__BB8_67;
	cvt.u32.u64 	%r121, %rd142;
	cvt.u32.u64 	%r122, %rd70;
	rem.u32 	%r123, %r122, %r121;
	cvt.u64.u32 	%rd270, %r123;
	bra.uni 	$L__BB8_68;
$L__BB8_67:
	rem.u64 	%rd270, %rd70, %rd142;
$L__BB8_68:
	st.global.u64 	[%rd53+4096], %rd270;
$L__BB8_69:
	add.s32 	%r124, %r21, 768;
	setp.ge.s32 	%p42, %r124, %r4;
	@%p42 bra 	$L__BB8_74;
	ld.global.u64 	%rd74, [%rd52+5120];
	or.b64  	%rd209, %rd74, %rd142;
	and.b64  	%rd210, %rd209, -4294967296;
	setp.ne.s64 	%p43, %rd210, 0;
	@%p43 bra 	$L__BB8_72;
	cvt.u32.u64 	%r125, %rd142;
	cvt.u32.u64 	%r126, %rd74;
	rem.u32 	%r127, %r126, %r125;
	cvt.u64.u32 	%rd271, %r127;
	bra.uni 	$L__BB8_73;
$L__BB8_72:
	rem.u64 	%rd271, %rd74, %rd142;
$L__BB8_73:
	st.global.u64 	[%rd53+5120], %rd271;
$L__BB8_74:
	add.s32 	%r128, %r21, 896;
	setp.ge.s32 	%p44, %r128, %r4;
	@%p44 bra 	$L__BB8_79;
	ld.global.u64 	%rd78, [%rd52+6144];
	or.b64  	%rd211, %rd78, %rd142;
	and.b64  	%rd212, %rd211, -4294967296;
	setp.ne.s64 	%p45, %rd212, 0;
	@%p45 bra 	$L__BB8_77;
	cvt.u32.u64 	%r129, %rd142;
	cvt.u32.u64 	%r130, %rd78;
	rem.u32 	%r131, %r130, %r129;
	cvt.u64.u32 	%rd272, %r131;
	bra.uni 	$L__BB8_78;
$L__BB8_77:
	rem.u64 	%rd272, %rd78, %rd142;
$L__BB8_78:
	st.global.u64 	[%rd53+6144], %rd272;
$L__BB8_79:
	add.s32 	%r160, %r160, 8;
	setp.ne.s32 	%p46, %r160, %r161;
	@%p46 bra 	$L__BB8_12;
$L__BB8_80:
	setp.eq.s32 	%p47, %r14, 0;
	@%p47 bra 	$L__BB8_147;
	and.b32  	%r24, %r45, 3;
	setp.lt.u32 	%p48, %r14, 4;
	@%p48 bra 	$L__BB8_103;
	shl.b32 	%r132, %r161, 7;
	add.s32 	%r25, %r132, %r6;
	setp.ge.s32 	%p49, %r25, %r4;
	@%p49 bra 	$L__BB8_87;
	mul.wide.s32 	%rd213, %r25, 8;
	add.s64 	%rd214, %rd7, %rd213;
	ld.global.u64 	%rd82, [%rd214];
	or.b64  	%rd215, %rd82, %rd142;
	and.b64  	%rd216, %rd215, -4294967296;
	setp.ne.s64 	%p50, %rd216, 0;
	@%p50 bra 	$L__BB8_85;
	cvt.u32.u64 	%r133, %rd142;
	cvt.u32.u64 	%r134, %rd82;
	rem.u32 	%r135, %r134, %r133;
	cvt.u64.u32 	%rd273, %r135;
	bra.uni 	$L__BB8_86;
$L__BB8_85:
	rem.u64 	%rd273, %rd82, %rd142;
$L__BB8_86:
	add.s64 	%rd218, %rd8, %rd213;
	st.global.u64 	[%rd218], %rd273;
$L__BB8_87:
	add.s32 	%r26, %r25, 128;
	setp.ge.s32 	%p51, %r26, %r4;
	@%p51 bra 	$L__BB8_92;
	mul.wide.s32 	%rd219, %r26, 8;
	add.s64 	%rd220, %rd7, %rd219;
	ld.global.u64 	%rd86, [%rd220];
	or.b64  	%rd221, %rd86, %rd142;
	and.b64  	%rd222, %rd221, -4294967296;
	setp.ne.s64 	%p52, %rd222, 0;
	@%p52 bra 	$L__BB8_90;
	cvt.u32.u64 	%r136, %rd142;
	cvt.u32.u64 	%r137, %rd86;
	rem.u32 	%r138, %r137, %r136;
	cvt.u64.u32 	%rd274, %r138;
	bra.uni 	$L__BB8_91;
$L__BB8_90:
	rem.u64 	%rd274, %rd86, %rd142;
$L__BB8_91:
	add.s64 	%rd224, %rd8, %rd219;
	st.global.u64 	[%rd224], %rd274;
$L__BB8_92:
	add.s32 	%r27, %r25, 256;
	setp.ge.s32 	%p53, %r27, %r4;
	@%p53 bra 	$L__BB8_97;
	mul.wide.s32 	%rd225, %r27, 8;
	add.s64 	%rd226, %rd7, %rd225;
	ld.global.u64 	%rd90, [%rd226];
	or.b64  	%rd227, %rd90, %rd142;
	and.b64  	%rd228, %rd227, -4294967296;
	setp.ne.s64 	%p54, %rd228, 0;
	@%p54 bra 	$L__BB8_95;
	cvt.u32.u64 	%r139, %rd142;
	cvt.u32.u64 	%r140, %rd90;
	rem.u32 	%r141, %r140, %r139;
	cvt.u64.u32 	%rd275, %r141;
	bra.uni 	$L__BB8_96;
$L__BB8_95:
	rem.u64 	%rd275, %rd90, %rd142;
$L__BB8_96:
	add.s64 	%rd230, %rd8, %rd225;
	st.global.u64 	[%rd230], %rd275;
$L__BB8_97:
	add.s32 	%r28, %r25, 384;
	setp.ge.s32 	%p55, %r28, %r4;
	@%p55 bra 	$L__BB8_102;
	mul.wide.s32 	%rd231, %r28, 8;
	add.s64 	%rd232, %rd7, %rd231;
	ld.global.u64 	%rd94, [%rd232];
	or.b64  	%rd233, %rd94, %rd142;
	and.b64  	%rd234, %rd233, -4294967296;
	setp.ne.s64 	%p56, %rd234, 0;
	@%p56 bra 	$L__BB8_100;
	cvt.u32.u64 	%r142, %rd142;
	cvt.u32.u64 	%r143, %rd94;
	rem.u32 	%r144, %r143, %r142;
	cvt.u64.u32 	%rd276, %r144;
	bra.uni 	$L__BB8_101;
$L__BB8_100:
	rem.u64 	%rd276, %rd94, %rd142;
$L__BB8_101:
	add.s64 	%rd236, %rd8, %rd231;
	st.global.u64 	[%rd236], %rd276;
$L__BB8_102:
	add.s32 	%r161, %r161, 4;
$L__BB8_103:
	setp.eq.s32 	%p57, %r24, 0;
	@%p57 bra 	$L__BB8_147;
	setp.eq.s32 	%p58, %r24, 1;
	@%p58 bra 	$L__BB8_116;
	shl.b32 	%r145, %r161, 7;
	add.s32 	%r31, %r145, %r6;
	setp.ge.s32 	%p59, %r31, %r4;
	@%p59 bra 	$L__BB8_110;
	mul.wide.s32 	%rd237, %r31, 8;
	add.s64 	%rd238, %rd7, %rd237;
	ld.global.u64 	%rd98, [%rd238];
	or.b64  	%rd239, %rd98, %rd142;
	and.b64  	%rd240, %rd239, -4294967296;
	setp.ne.s64 	%p60, %rd240, 0;
	@%p60 bra 	$L__BB8_108;
	cvt.u32.u64 	%r146, %rd142;
	cvt.u32.u64 	%r147, %rd98;
	rem.u32 	%r148, %r147, %r146;
	cvt.u64.u32 	%rd277, %r148;
	bra.uni 	$L__BB8_109;
$L__BB8_108:
	rem.u64 	%rd277, %rd98, %rd142;
$L__BB8_109:
	add.s64 	%rd242, %rd8, %rd237;
	st.global.u64 	[%rd242], %rd277;
$L__BB8_110:
	add.s32 	%r32, %r31, 128;
	setp.ge.s32 	%p61, %r32, %r4;
	@%p61 bra 	$L__BB8_115;
	mul.wide.s32 	%rd243, %r32, 8;
	add.s64 	%rd244, %rd7, %rd243;
	ld.global.u64 	%rd102, [%rd244];
	or.b64  	%rd245, %rd102, %rd142;
	and.b64  	%rd246, %rd245, -4294967296;
	setp.ne.s64 	%p62, %rd246, 0;
	@%p62 bra 	$L__BB8_113;
	cvt.u32.u64 	%r149, %rd142;
	cvt.u32.u64 	%r150, %rd102;
	rem.u32 	%r151, %r150, %r149;
	cvt.u64.u32 	%rd278, %r151;
	bra.uni 	$L__BB8_114;
$L__BB8_113:
	rem.u64 	%rd278, %rd102, %rd142;
$L__BB8_114:
	add.s64 	%rd248, %rd8, %rd243;
	st.global.u64 	[%rd248], %rd278;
$L__BB8_115:
	add.s32 	%r161, %r161, 2;
$L__BB8_116:
	and.b32  	%r152, %r45, 1;
	setp.eq.b32 	%p63, %r152, 1;
	not.pred 	%p64, %p63;
	@%p64 bra 	$L__BB8_147;
	shl.b32 	%r153, %r161, 7;
	add.s32 	%r35, %r153, %r6;
	setp.ge.s32 	%p65, %r35, %r4;
	@%p65 bra 	$L__BB8_147;
	mul.wide.s32 	%rd249, %r35, 8;
	add.s64 	%rd250, %rd7, %rd249;
	ld.global.u64 	%rd106, [%rd250];
	or.b64  	%rd251, %rd106, %rd142;
	and.b64  	%rd252, %rd251, -4294967296;
	setp.ne.s64 	%p66, %rd252, 0;
	@%p66 bra 	$L__BB8_120;
	cvt.u32.u64 	%r154, %rd142;
	cvt.u32.u64 	%r155, %rd106;
	rem.u32 	%r156, %r155, %r154;
	cvt.u64.u32 	%rd279, %r156;
	bra.uni 	$L__BB8_121;
$L__BB8_120:
	rem.u64 	%rd279, %rd106, %rd142;
$L__BB8_121:
	add.s64 	%rd254, %rd8, %rd249;
	st.global.u64 	[%rd254], %rd279;
	bra.uni 	$L__BB8_147;
$L__BB8_122:
	rem.u64 	%rd280, %rd111, %rd142;
$L__BB8_123:
	add.s64 	%rd115, %rd8, %rd170;
	st.global.u64 	[%rd115], %rd280;
	ld.global.u64 	%rd116, [%rd110+1024];
	or.b64  	%rd174, %rd116, %rd142;
	and.b64  	%rd175, %rd174, -4294967296;
	setp.ne.s64 	%p18, %rd175, 0;
	@%p18 bra 	$L__BB8_125;
	cvt.u32.u64 	%r77, %rd142;
	cvt.u32.u64 	%r78, %rd116;
	rem.u32 	%r79, %r78, %r77;
	cvt.u64.u32 	%rd281, %r79;
	bra.uni 	$L__BB8_126;
$L__BB8_125:
	rem.u64 	%rd281, %rd116, %rd142;
$L__BB8_126:
	st.global.u64 	[%rd115+1024], %rd281;
	ld.global.u64 	%rd120, [%rd110+2048];
	or.b64  	%rd176, %rd120, %rd142;
	and.b64  	%rd177, %rd176, -4294967296;
	setp.ne.s64 	%p19, %rd177, 0;
	@%p19 bra 	$L__BB8_128;
	cvt.u32.u64 	%r80, %rd142;
	cvt.u32.u64 	%r81, %rd120;
	rem.u32 	%r82, %r81, %r80;
	cvt.u64.u32 	%rd282, %r82;
	bra.uni 	$L__BB8_129;
$L__BB8_128:
	rem.u64 	%rd282, %rd120, %rd142;
$L__BB8_129:
	st.global.u64 	[%rd115+2048], %rd282;
	ld.global.u64 	%rd124, [%rd110+3072];
	or.b64  	%rd178, %rd124, %rd142;
	and.b64  	%rd179, %rd178, -4294967296;
	setp.ne.s64 	%p20, %rd179, 0;
	@%p20 bra 	$L__BB8_131;
	cvt.u32.u64 	%r83, %rd142;
	cvt.u32.u64 	%r84, %rd124;
	rem.u32 	%r85, %r84, %r83;
	cvt.u64.u32 	%rd283, %r85;
	bra.uni 	$L__BB8_132;
$L__BB8_131:
	rem.u64 	%rd283, %rd124, %rd142;
$L__BB8_132:
	st.global.u64 	[%rd115+3072], %rd283;
	add.s32 	%r164, %r164, 4;
$L__BB8_133:
	setp.eq.s32 	%p21, %r37, 0;
	@%p21 bra 	$L__BB8_147;
	setp.eq.s32 	%p22, %r37, 1;
	@%p22 bra 	$L__BB8_142;
	shl.b32 	%r86, %r164, 7;
	add.s32 	%r41, %r86, %r6;
	mul.wide.s32 	%rd180, %r41, 8;
	add.s64 	%rd128, %rd7, %rd180;
	ld.global.u64 	%rd129, [%rd128];
	or.b64  	%rd181, %rd129, %rd142;
	and.b64  	%rd182, %rd181, -4294967296;
	setp.ne.s64 	%p23, %rd182, 0;
	@%p23 bra 	$L__BB8_137;
	cvt.u32.u64 	%r87, %rd142;
	cvt.u32.u64 	%r88, %rd129;
	rem.u32 	%r89, %r88, %r87;
	cvt.u64.u32 	%rd284, %r89;
	bra.uni 	$L__BB8_138;
$L__BB8_137:
	rem.u64 	%rd284, %rd129, %rd142;
$L__BB8_138:
	add.s64 	%rd133, %rd8, %rd180;
	st.global.u64 	[%rd133], %rd284;
	ld.global.u64 	%rd134, [%rd128+1024];
	or.b64  	%rd184, %rd134, %rd142;
	and.b64  	%rd185, %rd184, -4294967296;
	setp.ne.s64 	%p24, %rd185, 0;
	@%p24 bra 	$L__BB8_140;
	cvt.u32.u64 	%r90, %rd142;
	cvt.u32.u64 	%r91, %rd134;
	rem.u32 	%r92, %r91, %r90;
	cvt.u64.u32 	%rd285, %r92;
	bra.uni 	$L__BB8_141;
$L__BB8_140:
	rem.u64 	%rd285, %rd134, %rd142;
$L__BB8_141:
	st.global.u64 	[%rd133+1024], %rd285;
	add.s32 	%r164, %r164, 2;
$L__BB8_142:
	and.b32  	%r93, %r45, 1;
	setp.eq.b32 	%p25, %r93, 1;
	not.pred 	%p26, %p25;
	@%p26 bra 	$L__BB8_147;
	shl.b32 	%r94, %r164, 7;
	add.s32 	%r44, %r94, %r6;
	mul.wide.s32 	%rd186, %r44, 8;
	add.s64 	%rd187, %rd7, %rd186;
	ld.global.u64 	%rd138, [%rd187];
	or.b64  	%rd188, %rd138, %rd142;
	and.b64  	%rd189, %rd188, -4294967296;
	setp.ne.s64 	%p27, %rd189, 0;
	@%p27 bra 	$L__BB8_145;
	cvt.u32.u64 	%r95, %rd142;
	cvt.u32.u64 	%r96, %rd138;
	rem.u32 	%r97, %r96, %r95;
	cvt.u64.u32 	%rd286, %r97;
	bra.uni 	$L__BB8_146;
$L__BB8_145:
	rem.u64 	%rd286, %rd138, %rd142;
$L__BB8_146:
	add.s64 	%rd191, %rd8, %rd186;
	st.global.u64 	[%rd191], %rd286;
$L__BB8_147:
	ret;

}
	// .globl	_ZN3cub18CUB_300001_SM_10006detail9transform16transform_kernelINS2_10policy_hubILb1EN4cuda3std3__45tupleIJPyEEEE10policy1000El8last_merS9_JS9_EEEvT0_iT1_T2_DpNS2_10kernel_argIT3_EE
.visible .entry _ZN3cub18CUB_300001_SM_10006detail9transform16transform_kernelINS2_10policy_hubILb1EN4cuda3std3__45tupleIJPyEEEE10policy1000El8last_merS9_JS9_EEEvT0_iT1_T2_DpNS2_10kernel_argIT3_EE(
	.param .u64 _ZN3cub18CUB_300001_SM_10006detail9transform16transform_kernelINS2_10policy_hubILb1EN4cuda3std3__45tupleIJPyEEEE10policy1000El8last_merS9_JS9_EEEvT0_iT1_T2_DpNS2_10kernel_argIT3_EE_param_0,
	.param .u32 _ZN3cub18CUB_300001_SM_10006detail9transform16transform_kernelINS2_10policy_hubILb1EN4cuda3std3__45tupleIJPyEEEE10policy1000El8last_merS9_JS9_EEEvT0_iT1_T2_DpNS2_10kernel_argIT3_EE_param_1,
	.param .align 8 .b8 _ZN3cub18CUB_300001_SM_10006detail9transform16transform_kernelINS2_10policy_hubILb1EN4cuda3std3__45tupleIJPyEEEE10policy1000El8last_merS9_JS9_EEEvT0_iT1_T2_DpNS2_10kernel_argIT3_EE_param_2[8],
	.param .u64 .ptr .align 1 _ZN3cub18CUB_300001_SM_10006detail9transform16transform_kernelINS2_10policy_hubILb1EN4cuda3std3__45tupleIJPyEEEE10policy1000El8last_merS9_JS9_EEEvT0_iT1_T2_DpNS2_10kernel_argIT3_EE_param_3,
	.param .align 8 .b8 _ZN3cub18CUB_300001_SM_10006detail9transform16transform_kernelINS2_10policy_hubILb1EN4cuda3std3__45tupleIJPyEEEE10policy1000El8last_merS9_JS9_EEEvT0_iT1_T2_DpNS2_10kernel_argIT3_EE_param_4[16]
)
.maxntid 128
{
	.reg .pred 	%p<67>;
	.reg .b32 	%r<164>;
	.reg .b64 	%rd<293>;

	ld.param.u64 	%rd143, [_ZN3cub18CUB_300001_SM_10006detail9transform16transform_kernelINS2_10policy_hubILb1EN4cuda3std3__45tupleIJPyEEEE10policy1000El8last_merS9_JS9_EEEvT0_iT1_T2_DpNS2_10kernel_argIT3_EE_param_2];
	ld.param.u64 	%rd144, [_ZN3cub18CUB_300001_SM_10006detail9transform16transform_kernelINS2_10policy_hubILb1EN4cuda3std3__45tupleIJPyEEEE10policy1000El8last_merS9_JS9_EEEvT0_iT1_T2_DpNS2_10kernel_argIT3_EE_param_0];
	ld.param.u64 	%rd145, [_ZN3cub18CUB_300001_SM_10006detail9transform16transform_kernelINS2_10policy_hubILb1EN4cuda3std3__45tupleIJPyEEEE10policy1000El8last_merS9_JS9_EEEvT0_iT1_T2_DpNS2_10kernel_argIT3_EE_param_4];
	ld.param.u32 	%r43, [_ZN3cub18CUB_300001_SM_10006detail9transform16transform_kernelINS2_10policy_hubILb1EN4cuda3std3__45tupleIJPyEEEE10policy1000El8last_merS9_JS9_EEEvT0_iT1_T2_DpNS2_10kernel_argIT3_EE_param_1];
	ld.param.u64 	%rd146, [_ZN3cub18CUB_300001_SM_10006detail9transform16transform_kernelINS2_10policy_hubILb1EN4cuda3std3__45tupleIJPyEEEE10policy1000El8last_merS9_JS9_EEEvT0_iT1_T2_DpNS2_10kernel_argIT3_EE_param_3];
	cvta.to.global.u64 	%rd1, %rd146;
	cvta.to.global.u64 	%rd2, %rd145;
	shl.b32 	%r1, %r43, 7;
	mov.u32 	%r44, %ctaid.x;
	cvt.u64.u32 	%rd147, %r44;
	cvt.s64.s32 	%rd148, %r1;
	mul.lo.s64 	%rd3, %rd148, %rd147;
	sub.s64 	%rd149, %rd144, %rd3;
	min.s64 	%rd150, %rd149, %rd148;
	cvt.u32.u64 	%r2, %rd150;
	shl.b32 	%r3, %r2, 3;
	mov.u32 	%r4, %tid.x;
	shl.b32 	%r154, %r4, 7;
	setp.ge.s32 	%p1, %r154, %r3;
	@%p1 bra 	$L__BB9_3;
	shl.b64 	%rd151, %rd3, 3;
	add.s64 	%rd152, %rd2, %rd151;
	mul.wide.u32 	%rd153, %r4, 128;
	add.s64 	%rd261, %rd152, %rd153;
$L__BB9_2:
	.pragma "nounroll";
	// begin inline asm
	prefetch.global.L2 [%rd261];
	// end inline asm
	add.s32 	%r154, %r154, 16384;
	add.s64 	%rd261, %rd261, 16384;
	setp.lt.s32 	%p2, %r154, %r3;
	@%p2 bra 	$L__BB9_2;
$L__BB9_3:
	shl.b64 	%rd155, %rd3, 3;
	add.s64 	%rd8, %rd2, %rd155;
	add.s64 	%rd9, %rd1, %rd155;
	setp.eq.s32 	%p3, %r1, %r2;
	@%p3 bra 	$L__BB9_10;
	setp.lt.s32 	%p4, %r43, 1;
	@%p4 bra 	$L__BB9_147;
	and.b32  	%r8, %r43, 7;
	setp.lt.u32 	%p5, %r43, 8;
	mov.b32 	%r161, 0;
	@%p5 bra 	$L__BB9_80;
	and.b32  	%r161, %r43, 2147483640;
	mov.b32 	%r157, 0;
$L__BB9_7:
	.pragma "nounroll";
	shl.b32 	%r47, %r157, 7;
	add.s32 	%r19, %r47, %r4;
	setp.ge.s32 	%p6, %r19, %r2;
	@%p6 bra 	$L__BB9_44;
	mul.wide.u32 	%rd156, %r19, 8;
	add.s64 	%rd157, %rd8, %rd156;
	ld.global.u64 	%rd49, [%rd157];
	or.b64  	%rd158, %rd49, %rd143;
	and.b64  	%rd159, %rd158, -4294967296;
	setp.ne.s64 	%p7, %rd159, 0;
	@%p7 bra 	$L__BB9_42;
	cvt.u32.u64 	%r48, %rd143;
	cvt.u32.u64 	%r49, %rd49;
	rem.u32 	%r50, %r49, %r48;
	cvt.u64.u32 	%rd271, %r50;
	bra.uni 	$L__BB9_43;
$L__BB9_10:
	setp.lt.s32 	%p43, %r43, 1;
	@%p43 bra 	$L__BB9_147;
	and.b32  	%r10, %r43, 7;
	setp.lt.u32 	%p44, %r43, 8;
	mov.b32 	%r159, 0;
	@%p44 bra 	$L__BB9_38;
	and.b32  	%r159, %r43, 2147483640;
	neg.s32 	%r156, %r159;
	mul.wide.u32 	%rd219, %r4, 8;
	add.s64 	%rd262, %rd155, %rd219;
	add.s32 	%r155, %r4, 128;
$L__BB9_13:
	.pragma "nounroll";
	mul.wide.s32 	%rd220, %r155, 8;
	add.s64 	%rd13, %rd155, %rd220;
	add.s64 	%rd221, %rd2, %rd262;
	ld.global.u64 	%rd14, [%rd221];
	or.b64  	%rd222, %rd14, %rd143;
	and.b64  	%rd223, %rd222, -4294967296;
	setp.ne.s64 	%p45, %rd223, 0;
	@%p45 bra 	$L__BB9_15;
	cvt.u32.u64 	%r105, %rd143;
	cvt.u32.u64 	%r106, %rd14;
	rem.u32 	%r107, %r106, %r105;
	cvt.u64.u32 	%rd263, %r107;
	bra.uni 	$L__BB9_16;
$L__BB9_15:
	rem.u64 	%rd263, %rd14, %rd143;
$L__BB9_16:
	add.s64 	%rd224, %rd1, %rd262;
	st.global.u64 	[%rd224], %rd263;
	add.s64 	%rd18, %rd2, %rd13;
	ld.global.u64 	%rd19, [%rd18];
	or.b64  	%rd225, %rd19, %rd143;
	and.b64  	%rd226, %rd225, -4294967296;
	setp.ne.s64 	%p46, %rd226, 0;
	@%p46 bra 	$L__BB9_18;
	cvt.u32.u64 	%r108, %rd143;
	cvt.u32.u64 	%r109, %rd19;
	rem.u32 	%r110, %r109, %r108;
	cvt.u64.u32 	%rd264, %r110;
	bra.uni 	$L__BB9_19;
$L__BB9_18:
	rem.u64 	%rd264, %rd19, %rd143;
$L__BB9_19:
	add.s64 	%rd23, %rd1, %rd13;
	st.global.u64 	[%rd23], %rd264;
	ld.global.u64 	%rd24, [%rd18+1024];
	or.b64  	%rd227, %rd24, %rd143;
	and.b64  	%rd228, %rd227, -4294967296;
	setp.ne.s64 	%p47, %rd228, 0;
	@%p47 bra 	$L__BB9_21;
	cvt.u32.u64 	%r111, %rd143;
	cvt.u32.u64 	%r112, %rd24;
	rem.u32 	%r113, %r112, %r111;
	cvt.u64.u32 	%rd265, %r113;
	bra.uni 	$L__BB9_22;
$L__BB9_21:
	rem.u64 	%rd265, %rd24, %rd143;
$L__BB9_22:
	st.global.u64 	[%rd23+1024], %rd265;
	ld.global.u64 	%rd28, [%rd18+2048];
	or.b64  	%rd229, %rd28, %rd143;
	and.b64  	%rd230, %rd229, -4294967296;
	setp.ne.s64 	%p48, %rd230, 0;
	@%p48 bra 	$L__BB9_24;
	cvt.u32.u64 	%r114, %rd143;
	cvt.u32.u64 	%r115, %rd28;
	rem.u32 	%r116, %r115, %r114;
	cvt.u64.u32 	%rd266, %r116;
	bra.uni 	$L__BB9_25;
$L__BB9_24:
	rem.u64 	%rd266, %rd28, %rd143;
$L__BB9_25:
	st.global.u64 	[%rd23+2048], %rd266;
	ld.global.u64 	%rd32, [%rd18+3072];
	or.b64  	%rd231, %rd32, %rd143;
	and.b64  	%rd232, %rd231, -4294967296;
	setp.ne.s64 	%p49, %rd232, 0;
	@%p49 bra 	$L__BB9_27;
	cvt.u32.u64 	%r117, %rd143;
	cvt.u32.u64 	%r118, %rd32;
	rem.u32 	%r119, %r118, %r117;
	cvt.u64.u32 	%rd267, %r119;
	bra.uni 	$L__BB9_28;
$L__BB9_27:
	rem.u64 	%rd267, %rd32, %rd143;
$L__BB9_28:
	st.global.u64 	[%rd23+3072], %rd267;
	ld.global.u64 	%rd36, [%rd18+4096];
	or.b64  	%rd233, %rd36, %rd143;
	and.b64  	%rd234, %rd233, -4294967296;
	setp.ne.s64 	%p50, %rd234, 0;
	@%p50 bra 	$L__BB9_30;
	cvt.u32.u64 	%r120, %rd143;
	cvt.u32.u64 	%r121, %rd36;
	rem.u32 	%r122, %r121, %r120;
	cvt.u64.u32 	%rd268, %r122;
	bra.uni 	$L__BB9_31;
$L__BB9_30:
	rem.u64 	%rd268, %rd36, %rd143;
$L__BB9_31:
	st.global.u64 	[%rd23+4096], %rd268;
	ld.global.u64 	%rd40, [%rd18+5120];
	or.b64  	%rd235, %rd40, %rd143;
	and.b64  	%rd236, %rd235, -4294967296;
	setp.ne.s64 	%p51, %rd236, 0;
	@%p51 bra 	$L__BB9_33;
	cvt.u32.u64 	%r123, %rd143;
	cvt.u32.u64 	%r124, %rd40;
	rem.u32 	%r125, %r124, %r123;
	cvt.u64.u32 	%rd269, %r125;
	bra.uni 	$L__BB9_34;
$L__BB9_33:
	rem.u64 	%rd269, %rd40, %rd143;
$L__BB9_34:
	st.global.u64 	[%rd23+5120], %rd269;
	ld.global.u64 	%rd44, [%rd18+6144];
	or.b64  	%rd237, %rd44, %rd143;
	and.b64  	%rd238, %rd237, -4294967296;
	setp.ne.s64 	%p52, %rd238, 0;
	@%p52 bra 	$L__BB9_36;
	cvt.u32.u64 	%r126, %rd143;
	cvt.u32.u64 	%r127, %rd44;
	rem.u32 	%r128, %r127, %r126;
	cvt.u64.u32 	%rd270, %r128;
	bra.uni 	$L__BB9_37;
$L__BB9_36:
	rem.u64 	%rd270, %rd44, %rd143;
$L__BB9_37:
	st.global.u64 	[%rd23+6144], %rd270;
	add.s32 	%r156, %r156, 8;
	add.s64 	%rd262, %rd262, 8192;
	add.s32 	%r155, %r155, 1024;
	setp.eq.s32 	%p53, %r156, 0;
	@%p53 bra 	$L__BB9_38;
	bra.uni 	$L__BB9_13;
$L__BB9_38:
	setp.eq.s32 	%p54, %r10, 0;
	@%p54 bra 	$L__BB9_147;
	and.b32  	%r22, %r43, 3;
	setp.lt.u32 	%p55, %r10, 4;
	@%p55 bra 	$L__BB9_96;
	shl.b32 	%r129, %r159, 7;
	add.s32 	%r23, %r129, %r4;
	mul.wide.s32 	%rd239, %r23, 8;
	add.s64 	%rd83, %rd8, %rd239;
	ld.global.u64 	%rd84, [%rd83];
	or.b64  	%rd240, %rd84, %rd143;
	and.b64  	%rd241, %rd240, -4294967296;
	setp.ne.s64 	%p56, %rd241, 0;
	@%p56 bra 	$L__BB9_85;
	cvt.u32.u64 	%r130, %rd143;
	cvt.u32.u64 	%r131, %rd84;
	rem.u32 	%r132, %r131, %r130;
	cvt.u64.u32 	%rd279, %r132;
	bra.uni 	$L__BB9_86;
$L__BB9_42:
	rem.u64 	%rd271, %rd49, %rd143;
$L__BB9_43:
	add.s64 	%rd161, %rd9, %rd156;
	st.global.u64 	[%rd161], %rd271;
$L__BB9_44:
	add.s32 	%r51, %r19, 128;
	setp.ge.s32 	%p8, %r51, %r2;
	mul.wide.s32 	%rd162, %r51, 8;
	add.s64 	%rd53, %rd8, %rd162;
	add.s64 	%rd54, %rd9, %rd162;
	@%p8 bra 	$L__BB9_49;
	ld.global.u64 	%rd55, [%rd53];
	or.b64  	%rd163, %rd55, %rd143;
	and.b64  	%rd164, %rd163, -4294967296;
	setp.ne.s64 	%p9, %rd164, 0;
	@%p9 bra 	$L__BB9_47;
	cvt.u32.u64 	%r52, %rd143;
	cvt.u32.u64 	%r53, %rd55;
	rem.u32 	%r54, %r53, %r52;
	cvt.u64.u32 	%rd272, %r54;
	bra.uni 	$L__BB9_48;
$L__BB9_47:
	rem.u64 	%rd272, %rd55, %rd143;
$L__BB9_48:
	st.global.u64 	[%rd54], %rd272;
$L__BB9_49:
	add.s32 	%r55, %r19, 256;
	setp.ge.s32 	%p10, %r55, %r2;
	@%p10 bra 	$L__BB9_54;
	ld.global.u64 	%rd59, [%rd53+1024];
	or.b64  	%rd165, %rd59, %rd143;
	and.b64  	%rd166, %rd165, -4294967296;
	setp.ne.s64 	%p11, %rd166, 0;
	@%p11 bra 	$L__BB9_52;
	cvt.u32.u64 	%r56, %rd143;
	cvt.u32.u64 	%r57, %rd59;
	rem.u32 	%r58, %r57, %r56;
	cvt.u64.u32 	%rd273, %r58;
	bra.uni 	$L__BB9_53;
$L__BB9_52:
	rem.u64 	%rd273, %rd59, %rd143;
$L__BB9_53:
	st.global.u64 	[%rd54+1024], %rd273;
$L__BB9_54:
	add.s32 	%r59, %r19, 384;
	setp.ge.s32 	%p12, %r59, %r2;
	@%p12 bra 	$L__BB9_59;
	ld.global.u64 	%rd63, [%rd53+2048];
	or.b64  	%rd167, %rd63, %rd143;
	and.b64  	%rd168, %rd167, -4294967296;
	setp.ne.s64 	%p13, %rd168, 0;
	@%p13 bra 	$L__BB9_57;
	cvt.u32.u64 	%r60, %rd143;
	cvt.u32.u64 	%r61, %rd63;
	rem.u32 	%r62, %r61, %r60;
	cvt.u64.u32 	%rd274, %r62;
	bra.uni 	$L__BB9_58;
$L__BB9_57:
	rem.u64 	%rd274, %rd63, %rd143;
$L__BB9_58:
	st.global.u64 	[%rd54+2048], %rd274;
$L__BB9_59:
	add.s32 	%r63, %r19, 512;
	setp.ge.s32 	%p14, %r63, %r2;
	@%p14 bra 	$L__BB9_64;
	ld.global.u64 	%rd67, [%rd53+3072];
	or.b64  	%rd169, %rd67, %rd143;
	and.b64  	%rd170, %rd169, -4294967296;
	setp.ne.s64 	%p15, %rd170, 0;
	@%p15 bra 	$L__BB9_62;
	cvt.u32.u64 	%r64, %rd143;
	cvt.u32.u64 	%r65, %rd67;
	rem.u32 	%r66, %r65, %r64;
	cvt.u64.u32 	%rd275, %r66;
	bra.uni 	$L__BB9_63;
$L__BB9_62:
	rem.u64 	%rd275, %rd67, %rd143;
$L__BB9_63:
	st.global.u64 	[%rd54+3072], %rd275;
$L__BB9_64:
	add.s32 	%r67, %r19, 640;
	setp.ge.s32 	%p16, %r67, %r2;
	@%p16 bra 	$L__BB9_69;
	ld.global.u64 	%rd71, [%rd53+4096];
	or.b64  	%rd171, %rd71, %rd143;
	and.b64  	%rd172, %rd171, -4294967296;
	setp.ne.s64 	%p17, %rd172, 0;
	@%p17 bra 	$L__BB9_67;
	cvt.u32.u64 	%r68, %rd143;
	cvt.u32.u64 	%r69, %rd71;
	rem.u32 	%r70, %r69, %r68;
	cvt.u64.u32 	%rd276, %r70;
	bra.uni 	$L__BB9_68;
$L__BB9_67:
	rem.u64 	%rd276, %rd71, %rd143;
$L__BB9_68:
	st.global.u64 	[%rd54+4096], %rd276;
$L__BB9_69:
	add.s32 	%r71, %r19, 768;
	setp.ge.s32 	%p18, %r71, %r2;
	@%p18 bra 	$L__BB9_74;
	ld.global.u64 	%rd75, [%rd53+5120];
	or.b64  	%rd173, %rd75, %rd143;
	and.b64  	%rd174, %rd173, -4294967296;
	setp.ne.s64 	%p19, %rd174, 0;
	@%p19 bra 	$L__BB9_72;
	cvt.u32.u64 	%r72, %rd143;
	cvt.u32.u64 	%r73, %rd75;
	rem.u32 	%r74, %r73, %r72;
	cvt.u64.u32 	%rd277, %r74;
	bra.uni 	$L__BB9_73;
$L__BB9_72:
	rem.u64 	%rd277, %rd75, %rd143;
$L__BB9_73:
	st.global.u64 	[%rd54+5120], %rd277;
$L__BB9_74:
	add.s32 	%r75, %r19, 896;
	setp.ge.s32 	%p20, %r75, %r2;
	@%p20 bra 	$L__BB9_79;
	ld.global.u64 	%rd79, [%rd53+6144];
	or.b64  	%rd175, %rd79, %rd143;
	and.b64  	%rd176, %rd175, -4294967296;
	setp.ne.s64 	%p21, %rd176, 0;
	@%p21 bra 	$L__BB9_77;
	cvt.u32.u64 	%r76, %rd143;
	cvt.u32.u64 	%r77, %rd79;
	rem.u32 	%r78, %r77, %r76;
	cvt.u64.u32 	%rd278, %r78;
	bra.uni 	$L__BB9_78;
$L__BB9_77:
	rem.u64 	%rd278, %rd79, %rd143;
$L__BB9_78:
	st.global.u64 	[%rd54+6144], %rd278;
$L__BB9_79:
	add.s32 	%r157, %r157, 8;
	setp.eq.s32 	%p22, %r157, %r161;
	@%p22 bra 	$L__BB9_80;
	bra.uni 	$L__BB9_7;
$L__BB9_80:
	setp.eq.s32 	%p23, %r8, 0;
	@%p23 bra 	$L__BB9_147;
	and.b32  	%r31, %r43, 3;
	setp.lt.u32 	%p24, %r8, 4;
	@%p24 bra 	$L__BB9_128;
	shl.b32 	%r79, %r161, 7;
	add.s32 	%r32, %r79, %r4;
	setp.ge.s32 	%p25, %r32, %r2;
	@%p25 bra 	$L__BB9_112;
	mul.wide.s32 	%rd177, %r32, 8;
	add.s64 	%rd178, %rd8, %rd177;
	ld.global.u64 	%rd115, [%rd178];
	or.b64  	%rd179, %rd115, %rd143;
	and.b64  	%rd180, %rd179, -4294967296;
	setp.ne.s64 	%p26, %rd180, 0;
	@%p26 bra 	$L__BB9_110;
	cvt.u32.u64 	%r80, %rd143;
	cvt.u32.u64 	%r81, %rd115;
	rem.u32 	%r82, %r81, %r80;
	cvt.u64.u32 	%rd286, %r82;
	bra.uni 	$L__BB9_111;
$L__BB9_85:
	rem.u64 	%rd279, %rd84, %rd143;
$L__BB9_86:
	add.s64 	%rd88, %rd9, %rd239;
	st.global.u64 	[%rd88], %rd279;
	ld.global.u64 	%rd89, [%rd83+1024];
	or.b64  	%rd243, %rd89, %rd143;
	and.b64  	%rd244, %rd243, -4294967296;
	setp.ne.s64 	%p57, %rd244, 0;
	@%p57 bra 	$L__BB9_88;
	cvt.u32.u64 	%r133, %rd143;
	cvt.u32.u64 	%r134, %rd89;
	rem.u32 	%r135, %r134, %r133;
	cvt.u64.u32 	%rd280, %r135;
	bra.uni 	$L__BB9_89;
$L__BB9_88:
	rem.u64 	%rd280, %rd89, %rd143;
$L__BB9_89:
	st.global.u64 	[%rd88+1024], %rd280;
	ld.global.u64 	%rd93, [%rd83+2048];
	or.b64  	%rd245, %rd93, %rd143;
	and.b64  	%rd246, %rd245, -4294967296;
	setp.ne.s64 	%p58, %rd246, 0;
	@%p58 bra 	$L__BB9_91;
	cvt.u32.u64 	%r136, %rd143;
	cvt.u32.u64 	%r137, %rd93;
	rem.u32 	%r138, %r137, %r136;
	cvt.u64.u32 	%rd281, %r138;
	bra.uni 	$L__BB9_92;
$L__BB9_91:
	rem.u64 	%rd281, %rd93, %rd143;
$L__BB9_92:
	st.global.u64 	[%rd88+2048], %rd281;
	ld.global.u64 	%rd97, [%rd83+3072];
	or.b64  	%rd247, %rd97, %rd143;
	and.b64  	%rd248, %rd247, -4294967296;
	setp.ne.s64 	%p59, %rd248, 0;
	@%p59 bra 	$L__BB9_94;
	cvt.u32.u64 	%r139, %rd143;
	cvt.u32.u64 	%r140, %rd97;
	rem.u32 	%r141, %r140, %r139;
	cvt.u64.u32 	%rd282, %r141;
	bra.uni 	$L__BB9_95;
$L__BB9_94:
	rem.u64 	%rd282, %rd97, %rd143;
$L__BB9_95:
	st.global.u64 	[%rd88+3072], %rd282;
	add.s32 	%r159, %r159, 4;
$L__BB9_96:
	setp.eq.s32 	%p60, %r22, 0;
	@%p60 bra 	$L__BB9_147;
	setp.eq.s32 	%p61, %r22, 1;
	@%p61 bra 	$L__BB9_105;
	shl.b32 	%r142, %r159, 7;
	add.s32 	%r26, %r142, %r4;
	mul.wide.s32 	%rd249, %r26, 8;
	add.s64 	%rd101, %rd8, %rd249;
	ld.global.u64 	%rd102, [%rd101];
	or.b64  	%rd250, %rd102, %rd143;
	and.b64  	%rd251, %rd250, -4294967296;
	setp.ne.s64 	%p62, %rd251, 0;
	@%p62 bra 	$L__BB9_100;
	cvt.u32.u64 	%r143, %rd143;
	cvt.u32.u64 	%r144, %rd102;
	rem.u32 	%r145, %r144, %r143;
	cvt.u64.u32 	%rd283, %r145;
	bra.uni 	$L__BB9_101;
$L__BB9_100:
	rem.u64 	%rd283, %rd102, %rd143;
$L__BB9_101:
	add.s64 	%rd106, %rd9, %rd249;
	st.global.u64 	[%rd106], %rd283;
	ld.global.u64 	%rd107, [%rd101+1024];
	or.b64  	%rd253, %rd107, %rd143;
	and.b64  	%rd254, %rd253, -4294967296;
	setp.ne.s64 	%p63, %rd254, 0;
	@%p63 bra 	$L__BB9_103;
	cvt.u32.u64 	%r146, %rd143;
	cvt.u32.u64 	%r147, %rd107;
	rem.u32 	%r148, %r147, %r146;
	cvt.u64.u32 	%rd284, %r148;
	bra.uni 	$L__BB9_104;
$L__BB9_103:
	rem.u64 	%rd284, %rd107, %rd143;
$L__BB9_104:
	st.global.u64 	[%rd106+1024], %rd284;
	add.s32 	%r159, %r159, 2;
$L__BB9_105:
	and.b32  	%r149, %r43, 1;
	setp.eq.b32 	%p64, %r149, 1;
	not.pred 	%p65, %p64;
	@%p65 bra 	$L__BB9_147;
	shl.b32 	%r150, %r159, 7;
	add.s32 	%r29, %r150, %r4;
	mul.wide.s32 	%rd255, %r29, 8;
	add.s64 	%rd256, %rd8, %rd255;
	ld.global.u64 	%rd111, [%rd256];
	or.b64  	%rd257, %rd111, %rd143;
	and.b64  	%rd258, %rd257, -4294967296;
	setp.ne.s64 	%p66, %rd258, 0;
	@%p66 bra 	$L__BB9_108;
	cvt.u32.u64 	%r151, %rd143;
	cvt.u32.u64 	%r152, %rd111;
	rem.u32 	%r153, %r152, %r151;
	cvt.u64.u32 	%rd285, %r153;
	bra.uni 	$L__BB9_109;
$L__BB9_108:
	rem.u64 	%rd285, %rd111, %rd143;
$L__BB9_109:
	add.s64 	%rd260, %rd9, %rd255;
	st.global.u64 	[%rd260], %rd285;
	bra.uni 	$L__BB9_147;
$L__BB9_110:
	rem.u64 	%rd286, %rd115, %rd143;
$L__BB9_111:
	add.s64 	%rd182, %rd9, %rd177;
	st.global.u64 	[%rd182], %rd286;
$L__BB9_112:
	add.s32 	%r33, %r32, 128;
	setp.ge.s32 	%p27, %r33, %r2;
	@%p27 bra 	$L__BB9_117;
	mul.wide.s32 	%rd183, %r33, 8;
	add.s64 	%rd184, %rd8, %rd183;
	ld.global.u64 	%rd119, [%rd184];
	or.b64  	%rd185, %rd119, %rd143;
	and.b64  	%rd186, %rd185, -4294967296;
	setp.ne.s64 	%p28, %rd186, 0;
	@%p28 bra 	$L__BB9_115;
	cvt.u32.u64 	%r83, %rd143;
	cvt.u32.u64 	%r84, %rd119;
	rem.u32 	%r85, %r84, %r83;
	cvt.u64.u32 	%rd287, %r85;
	bra.uni 	$L__BB9_116;
$L__BB9_115:
	rem.u64 	%rd287, %rd119, %rd143;
$L__BB9_116:
	add.s64 	%rd188, %rd9, %rd183;
	st.global.u64 	[%rd188], %rd287;
$L__BB9_117:
	add.s32 	%r34, %r32, 256;
	setp.ge.s32 	%p29, %r34, %r2;
	@%p29 bra 	$L__BB9_122;
	mul.wide.s32 	%rd189, %r34, 8;
	add.s64 	%rd190, %rd8, %rd189;
	ld.global.u64 	%rd123, [%rd190];
	or.b64  	%rd191, %rd123, %rd143;
	and.b64  	%rd192, %rd191, -4294967296;
	setp.ne.s64 	%p30, %rd192, 0;
	@%p30 bra 	$L__BB9_120;
	cvt.u32.u64 	%r86, %rd143;
	cvt.u32.u64 	%r87, %rd123;
	rem.u32 	%r88, %r87, %r86;
	cvt.u64.u32 	%rd288, %r88;
	bra.uni 	$L__BB9_121;
$L__BB9_120:
	rem.u64 	%rd288, %rd123, %rd143;
$L__BB9_121:
	add.s64 	%rd194, %rd9, %rd189;
	st.global.u64 	[%rd194], %rd288;
$L__BB9_122:
	add.s32 	%r35, %r32, 384;
	setp.ge.s32 	%p31, %r35, %r2;
	@%p31 bra 	$L__BB9_127;
	mul.wide.s32 	%rd195, %r35, 8;
	add.s64 	%rd196, %rd8, %rd195;
	ld.global.u64 	%rd127, [%rd196];
	or.b64  	%rd197, %rd127, %rd143;
	and.b64  	%rd198, %rd197, -4294967296;
	setp.ne.s64 	%p32, %rd198, 0;
	@%p32 bra 	$L__BB9_125;
	cvt.u32.u64 	%r89, %rd143;
	cvt.u32.u64 	%r90, %rd127;
	rem.u32 	%r91, %r90, %r89;
	cvt.u64.u32 	%rd289, %r91;
	bra.uni 	$L__BB9_126;
$L__BB9_125:
	rem.u64 	%rd289, %rd127, %rd143;
$L__BB9_126:
	add.s64 	%rd200, %rd9, %rd195;
	st.global.u64 	[%rd200], %rd289;
$L__BB9_127:
	add.s32 	%r161, %r161, 4;
$L__BB9_128:
	setp.eq.s32 	%p33, %r31, 0;
	@%p33 bra 	$L__BB9_147;
	setp.eq.s32 	%p34, %r31, 1;
	@%p34 bra 	$L__BB9_141;
	shl.b32 	%r92, %r161, 7;
	add.s32 	%r38, %r92, %r4;
	setp.ge.s32 	%p35, %r38, %r2;
	@%p35 bra 	$L__BB9_135;
	mul.wide.s32 	%rd201, %r38, 8;
	add.s64 	%rd202, %rd8, %rd201;
	ld.global.u64 	%rd131, [%rd202];
	or.b64  	%rd203, %rd131, %rd143;
	and.b64  	%rd204, %rd203, -4294967296;
	setp.ne.s64 	%p36, %rd204, 0;
	@%p36 bra 	$L__BB9_133;
	cvt.u32.u64 	%r93, %rd143;
	cvt.u32.u64 	%r94, %rd131;
	rem.u32 	%r95, %r94, %r93;
	cvt.u64.u32 	%rd290, %r95;
	bra.uni 	$L__BB9_134;
$L__BB9_133:
	rem.u64 	%rd290, %rd131, %rd143;
$L__BB9_134:
	add.s64 	%rd206, %rd9, %rd201;
	st.global.u64 	[%rd206], %rd290;
$L__BB9_135:
	add.s32 	%r39, %r38, 128;
	setp.ge.s32 	%p37, %r39, %r2;
	@%p37 bra 	$L__BB9_140;
	mul.wide.s32 	%rd207, %r39, 8;
	add.s64 	%rd208, %rd8, %rd207;
	ld.global.u64 	%rd135, [%rd208];
	or.b64  	%rd209, %rd135, %rd143;
	and.b64  	%rd210, %rd209, -4294967296;
	setp.ne.s64 	%p38, %rd210, 0;
	@%p38 bra 	$L__BB9_138;
	cvt.u32.u64 	%r96, %rd143;
	cvt.u32.u64 	%r97, %rd135;
	rem.u32 	%r98, %r97, %r96;
	cvt.u64.u32 	%rd291, %r98;
	bra.uni 	$L__BB9_139;
$L__BB9_138:
	rem.u64 	%rd291, %rd135, %rd143;
$L__BB9_139:
	add.s64 	%rd212, %rd9, %rd207;
	st.global.u64 	[%rd212], %rd291;
$L__BB9_140:
	add.s32 	%r161, %r161, 2;
$L__BB9_141:
	and.b32  	%r99, %r43, 1;
	setp.eq.b32 	%p39, %r99, 1;
	not.pred 	%p40, %p39;
	@%p40 bra 	$L__BB9_147;
	shl.b32 	%r100, %r161, 7;
	add.s32 	%r42, %r100, %r4;
	setp.ge.s32 	%p41, %r42, %r2;
	@%p41 bra 	$L__BB9_147;
	mul.wide.s32 	%rd213, %r42, 8;
	add.s64 	%rd214, %rd8, %rd213;
	ld.global.u64 	%rd139, [%rd214];
	or.b64  	%rd215, %rd139, %rd143;
	and.b64  	%rd216, %rd215, -4294967296;
	setp.ne.s64 	%p42, %rd216, 0;
	@%p42 bra 	$L__BB9_145;
	cvt.u32.u64 	%r101, %rd143;
	cvt.u32.u64 	%r102, %rd139;
	rem.u32 	%r103, %r102, %r101;
	cvt.u64.u32 	%rd292, %r103;
	bra.uni 	$L__BB9_146;
$L__BB9_145:
	rem.u64 	%rd292, %rd139, %rd143;
$L__BB9_146:
	add.s64 	%rd218, %rd9, %rd213;
	st.global.u64 	[%rd218], %rd292;
$L__BB9_147:
	ret;

}
	// .globl	_ZN3cub18CUB_300001_SM_10006detail9transform16transform_kernelINS2_10policy_hubILb1EN4cuda3std3__45tupleIJPyEEEE10policy1000Ei9first_merS9_JS9_EEEvT0_iT1_T2_DpNS2_10kernel_argIT3_EE
.visible .entry _ZN3cub18CUB_300001_SM_10006detail9transform16transform_kernelINS2_10policy_hubILb1EN4cuda3std3__45tupleIJPyEEEE10policy1000Ei9first_merS9_JS9_EEEvT0_iT1_T2_DpNS2_10kernel_argIT3_EE(
	.param .u32 _ZN3cub18CUB_300001_SM_10006detail9transform16transform_kernelINS2_10policy_hubILb1EN4cuda3std3__45tupleIJPyEEEE10policy1000Ei9first_merS9_JS9_EEEvT0_iT1_T2_DpNS2_10kernel_argIT3_EE_param_0,
	.param .u32 _ZN3cub18CUB_300001_SM_10006detail9transform16transform_kernelINS2_10policy_hubILb1EN4cuda3std3__45tupleIJPyEEEE10policy1000Ei9first_merS9_JS9_EEEvT0_iT1_T2_DpNS2_10kernel_argIT3_EE_param_1,
	.param .align 1 .b8 _ZN3cub18CUB_300001_SM_10006detail9transform16transform_kernelINS2_10policy_hubILb1EN4cuda3std3__45tupleIJPyEEEE10policy1000Ei9first_merS9_JS9_EEEvT0_iT1_T2_DpNS2_10kernel_argIT3_EE_param_2[1],
	.param .u64 .ptr .align 1 _ZN3cub18CUB_300001_SM_10006detail9transform16transform_kernelINS2_10policy_hubILb1EN4cuda3std3__45tupleIJPyEEEE10policy1000Ei9first_merS9_JS9_EEEvT0_iT1_T2_DpNS2_10kernel_argIT3_EE_param_3,
	.param .align 8 .b8 _ZN3cub18CUB_300001_SM_10006detail9transform16transform_kernelINS2_10policy_hubILb1EN4cuda3std3__45tupleIJPyEEEE10policy1000Ei9first_merS9_JS9_EEEvT0_iT1_T2_DpNS2_10kernel_argIT3_EE_param_4[16]
)
.maxntid 128
{
	.reg .pred 	%p<37>;
	.reg .b32 	%r<84>;
	.reg .b64 	%rd<154>;

	ld.param.u32 	%r50, [_ZN3cub18CUB_300001_SM_10006detail9transform16transform_kernelINS2_10policy_hubILb1EN4cuda3std3__45tupleIJPyEEEE10policy1000Ei9first_merS9_JS9_EEEvT0_iT1_T2_DpNS2_10kernel_argIT3_EE_param_0];
	ld.param.u64 	%rd15, [_ZN3cub18CUB_300001_SM_10006detail9transform16transform_kernelINS2_10policy_hubILb1EN4cuda3std3__45tupleIJPyEEEE10policy1000Ei9first_merS9_JS9_EEEvT0_iT1_T2_DpNS2_10kernel_argIT3_EE_param_4];
	ld.param.u32 	%r49, [_ZN3cub18CUB_300001_SM_10006detail9transform16transform_kernelINS2_10policy_hubILb1EN4cuda3std3__45tupleIJPyEEEE10policy1000Ei9first_merS9_JS9_EEEvT0_iT1_T2_DpNS2_10kernel_argIT3_EE_param_1];
	ld.param.u64 	%rd16, [_ZN3cub18CUB_300001_SM_10006detail9transform16transform_kernelINS2_10policy_hubILb1EN4cuda3std3__45tupleIJPyEEEE10policy1000Ei9first_merS9_JS9_EEEvT0_iT1_T2_DpNS2_10kernel_argIT3_EE_param_3];
	cvta.to.global.u64 	%rd1, %rd16;
	cvta.to.global.u64 	%rd2, %rd15;
	shl.b32 	%r1, %r49, 7;
	mov.u32 	%r51, %ctaid.x;
	mul.lo.s32 	%r2, %r1, %r51;
	sub.s32 	%r3, %r50, %r2;
	min.s32 	%r4, %r1, %r3;
	shl.b32 	%r5, %r4, 3;
	mov.u32 	%r6, %tid.x;
	shl.b32 	%r72, %r6, 7;
	setp.ge.s32 	%p1, %r72, %r5;
	@%p1 bra 	$L__BB10_3;
	mul.wide.u32 	%rd17, %r6, 128;
	add.s64 	%rd18, %rd2, %rd17;
	mul.wide.s32 	%rd19, %r2, 8;
	add.s64 	%rd152, %rd18, %rd19;
$L__BB10_2:
	.pragma "nounroll";
	// begin inline asm
	prefetch.global.L2 [%rd152];
	// end inline asm
	add.s32 	%r72, %r72, 16384;
	add.s64 	%rd152, %rd152, 16384;
	setp.lt.s32 	%p2, %r72, %r5;
	@%p2 bra 	$L__BB10_2;
$L__BB10_3:
	mul.wide.s32 	%rd21, %r2, 8;
	add.s64 	%rd6, %rd2, %rd21;
	add.s64 	%rd7, %rd1, %rd21;
	setp.gt.s32 	%p3, %r1, %r3;
	@%p3 bra 	$L__BB10_17;
	setp.lt.s32 	%p4, %r49, 1;
	@%p4 bra 	$L__BB10_58;
	and.b32  	%r10, %r49, 15;
	setp.lt.u32 	%p5, %r49, 16;
	mov.b32 	%r79, 0;
	@%p5 bra 	$L__BB10_8;
	and.b32  	%r79, %r49, 2147483632;
	neg.s32 	%r74, %r79;
	add.s32 	%r73, %r6, 1152;
	mul.wide.u32 	%rd22, %r6, 8;
	or.b64  	%rd153, %rd22, 8192;
$L__BB10_7:
	.pragma "nounroll";
	mul.wide.s32 	%rd23, %r73, 8;
	add.s64 	%rd24, %rd23, 3072;
	add.s64 	%rd25, %rd6, %rd153;
	ld.global.u64 	%rd26, [%rd25+-8192];
	shr.u64 	%rd27, %rd26, 2;
	add.s64 	%rd28, %rd7, %rd153;
	st.global.u64 	[%rd28+-8192], %rd27;
	ld.global.u64 	%rd29, [%rd25+-7168];
	shr.u64 	%rd30, %rd29, 2;
	st.global.u64 	[%rd28+-7168], %rd30;
	ld.global.u64 	%rd31, [%rd25+-6144];
	shr.u64 	%rd32, %rd31, 2;
	st.global.u64 	[%rd28+-6144], %rd32;
	ld.global.u64 	%rd33, [%rd25+-5120];
	shr.u64 	%rd34, %rd33, 2;
	st.global.u64 	[%rd28+-5120], %rd34;
	ld.global.u64 	%rd35, [%rd25+-4096];
	shr.u64 	%rd36, %rd35, 2;
	st.global.u64 	[%rd28+-4096], %rd36;
	ld.global.u64 	%rd37, [%rd25+-3072];
	shr.u64 	%rd38, %rd37, 2;
	st.global.u64 	[%rd28+-3072], %rd38;
	ld.global.u64 	%rd39, [%rd25+-2048];
	shr.u64 	%rd40, %rd39, 2;
	st.global.u64 	[%rd28+-2048], %rd40;
	ld.global.u64 	%rd41, [%rd25+-1024];
	shr.u64 	%rd42, %rd41, 2;
	st.global.u64 	[%rd28+-1024], %rd42;
	ld.global.u64 	%rd43, [%rd25];
	shr.u64 	%rd44, %rd43, 2;
	st.global.u64 	[%rd28], %rd44;
	add.s64 	%rd45, %rd6, %rd24;
	ld.global.u64 	%rd46, [%rd45+-3072];
	shr.u64 	%rd47, %rd46, 2;
	add.s64 	%rd48, %rd7, %rd24;
	st.global.u64 	[%rd48+-3072], %rd47;
	ld.global.u64 	%rd49, [%rd45+-2048];
	shr.u64 	%rd50, %rd49, 2;
	st.global.u64 	[%rd48+-2048], %rd50;
	ld.global.u64 	%rd51, [%rd45+-1024];
	shr.u64 	%rd52, %rd51, 2;
	st.global.u64 	[%rd48+-1024], %rd52;
	ld.global.u64 	%rd53, [%rd45];
	shr.u64 	%rd54, %rd53, 2;
	st.global.u64 	[%rd48], %rd54;
	ld.global.u64 	%rd55, [%rd45+1024];
	shr.u64 	%rd56, %rd55, 2;
	st.global.u64 	[%rd48+1024], %rd56;
	ld.global.u64 	%rd57, [%rd45+2048];
	shr.u64 	%rd58, %rd57, 2;
	st.global.u64 	[%rd48+2048], %rd58;
	ld.global.u64 	%rd59, [%rd45+3072];
	shr.u64 	%rd60, %rd59, 2;
	st.global.u64 	[%rd48+3072], %rd60;
	add.s32 	%r74, %r74, 16;
	add.s32 	%r73, %r73, 2048;
	add.s64 	%rd153, %rd153, 16384;
	setp.eq.s32 	%p6, %r74, 0;
	@%p6 bra 	$L__BB10_8;
	bra.uni 	$L__BB10_7;
$L__BB10_8:
	setp.eq.s32 	%p7, %r10, 0;
	@%p7 bra 	$L__BB10_58;
	and.b32  	%r37, %r49, 7;
	setp.lt.u32 	%p8, %r10, 8;
	@%p8 bra 	$L__BB10_11;
	shl.b32 	%r53, %r79, 7;
	add.s32 	%r54, %r53, %r6;
	mul.wide.s32 	%rd61, %r54, 8;
	add.s64 	%rd62, %rd6, %rd61;
	ld.global.u64 	%rd63, [%rd62];
	shr.u64 	%rd64, %rd63, 2;
	add.s64 	%rd65, %rd7, %rd61;
	st.global.u64 	[%rd65], %rd64;
	ld.global.u64 	%rd66, [%rd62+1024];
	shr.u64 	%rd67, %rd66, 2;
	st.global.u64 	[%rd65+1024], %rd67;
	ld.global.u64 	%rd68, [%rd62+2048];
	shr.u64 	%rd69, %rd68, 2;
	st.global.u64 	[%rd65+2048], %rd69;
	ld.global.u64 	%rd70, [%rd62+3072];
	shr.u64 	%rd71, %rd70, 2;
	st.global.u64 	[%rd65+3072], %rd71;
	ld.global.u64 	%rd72, [%rd62+4096];
	shr.u64 	%rd73, %rd72, 2;
	st.global.u64 	[%rd65+4096], %rd73;
	ld.global.u64 	%rd74, [%rd62+5120];
	shr.u64 	%rd75, %rd74, 2;
	st.global.u64 	[%rd65+5120], %rd75;
	ld.global.u64 	%rd76, [%rd62+6144];
	shr.u64 	%rd77, %rd76, 2;
	st.global.u64 	[%rd65+6144], %rd77;
	ld.global.u64 	%rd78, [%rd62+7168];
	shr.u64 	%rd79, %rd78, 2;
	st.global.u64 	[%rd65+7168], %rd79;
	add.s32 	%r79, %r79, 8;
$L__BB10_11:
	setp.eq.s32 	%p9, %r37, 0;
	@%p9 bra 	$L__BB10_58;
	and.b32  	%r40, %r49, 3;
	setp.lt.u32 	%p10, %r37, 4;
	@%p10 bra 	$L__BB10_14;
	shl.b32 	%r55, %r79, 7;
	add.s32 	%r56, %r55, %r6;
	mul.wide.s32 	%rd80, %r56, 8;
	add.s64 	%rd81, %rd6, %rd80;
	ld.global.u64 	%rd82, [%rd81];
	shr.u64 	%rd83, %rd82, 2;
	add.s64 	%rd84, %rd7, %rd80;
	st.global.u64 	[%rd84], %rd83;
	ld.global.u64 	%rd85, [%rd81+1024];
	shr.u64 	%rd86, %rd85, 2;
	st.global.u64 	[%rd84+1024], %rd86;
	ld.global.u64 	%rd87, [%rd81+2048];
	shr.u64 	%rd88, %rd87, 2;
	st.global.u64 	[%rd84+2048], %rd88;
	ld.global.u64 	%rd89, [%rd81+3072];
	shr.u64 	%rd90, %rd89, 2;
	st.global.u64 	[%rd84+3072], %rd90;
	add.s32 	%r79, %r79, 4;
$L__BB10_14:
	setp.eq.s32 	%p11, %r40, 0;
	@%p11 bra 	$L__BB10_58;
	shl.b32 	%r57, %r79, 7;
	add.s32 	%r83, %r6, %r57;
	neg.s32 	%r82, %r40;
$L__BB10_16:
	.pragma "nounroll";
	mul.wide.s32 	%rd92, %r83, 8;
	add.s64 	%rd93, %rd7, %rd92;
	add.s64 	%rd94, %rd6, %rd92;
	ld.global.u64 	%rd95, [%rd94];
	shr.u64 	%rd96, %rd95, 2;
	st.global.u64 	[%rd93], %rd96;
	add.s32 	%r83, %r83, 128;
	add.s32 	%r82, %r82, 1;
	setp.ne.s32 	%p12, %r82, 0;
	@%p12 bra 	$L__BB10_16;
	bra.uni 	$L__BB10_58;
$L__BB10_17:
	setp.lt.s32 	%p13, %r49, 1;
	@%p13 bra 	$L__BB10_58;
	and.b32  	%r14, %r49, 7;
	setp.lt.u32 	%p14, %r49, 8;
	mov.b32 	%r76, 0;
	@%p14 bra 	$L__BB10_37;
	and.b32  	%r76, %r49, 2147483640;
	mov.b32 	%r75, 0;
$L__BB10_20:
	.pragma "nounroll";
	shl.b32 	%r60, %r75, 7;
	add.s32 	%r21, %r60, %r6;
	setp.ge.s32 	%p15, %r21, %r4;
	@%p15 bra 	$L__BB10_22;
	mul.wide.u32 	%rd97, %r21, 8;
	add.s64 	%rd98, %rd6, %rd97;
	ld.global.u64 	%rd99, [%rd98];
	shr.u64 	%rd100, %rd99, 2;
	add.s64 	%rd101, %rd7, %rd97;
	st.global.u64 	[%rd101], %rd100;
$L__BB10_22:
	add.s32 	%r61, %r21, 128;
	setp.ge.s32 	%p16, %r61, %r4;
	mul.wide.s32 	%rd102, %r61, 8;
	add.s64 	%rd11, %rd6, %rd102;
	add.s64 	%rd12, %rd7, %rd102;
	@%p16 bra 	$L__BB10_24;
	ld.global.u64 	%rd103, [%rd11];
	shr.u64 	%rd104, %rd103, 2;
	st.global.u64 	[%rd12], %rd104;
$L__BB10_24:
	add.s32 	%r62, %r21, 256;
	setp.ge.s32 	%p17, %r62, %r4;
	@%p17 bra 	$L__BB10_26;
	ld.global.u64 	%rd105, [%rd11+1024];
	shr.u64 	%rd106, %rd105, 2;
	st.global.u64 	[%rd12+1024], %rd106;
$L__BB10_26:
	add.s32 	%r63, %r21, 384;
	setp.ge.s32 	%p18, %r63, %r4;
	@%p18 bra 	$L__BB10_28;
	ld.global.u64 	%rd107, [%rd11+2048];
	shr.u64 	%rd108, %rd107, 2;
	st.global.u64 	[%rd12+2048], %rd108;
$L__BB10_28:
	add.s32 	%r64, %r21, 512;
	setp.ge.s32 	%p19, %r64, %r4;
	@%p19 bra 	$L__BB10_30;
	ld.global.u64 	%rd109, [%rd11+3072];
	shr.u64 	%rd110, %rd109, 2;
	st.global.u64 	[%rd12+3072], %rd110;
$L__BB10_30:
	add.s32 	%r65, %r21, 640;
	setp.ge.s32 	%p20, %r65, %r4;
	@%p20 bra 	$L__BB10_32;
	ld.global.u64 	%rd111, [%rd11+4096];
	shr.u64 	%rd112, %rd111, 2;
	st.global.u64 	[%rd12+4096], %rd112;
$L__BB10_32:
	add.s32 	%r66, %r21, 768;
	setp.ge.s32 	%p21, %r66, %r4;
	@%p21 bra 	$L__BB10_34;
	ld.global.u64 	%rd113, [%rd11+5120];
	shr.u64 	%rd114, %rd113, 2;
	st.global.u64 	[%rd12+5120], %rd114;
$L__BB10_34:
	add.s32 	%r67, %r21, 896;
	setp.ge.s32 	%p22, %r67, %r4;
	@%p22 bra 	$L__BB10_36;
	ld.global.u64 	%rd115, [%rd11+6144];
	shr.u64 	%rd116, %rd115, 2;
	st.global.u64 	[%rd12+6144], %rd116;
$L__BB10_36:
	add.s32 	%r75, %r75, 8;
	setp.ne.s32 	%p23, %r75, %r76;
	@%p23 bra 	$L__BB10_20;
$L__BB10_37:
	setp.eq.s32 	%p24, %r14, 0;
	@%p24 bra 	$L__BB10_58;
	and.b32  	%r24, %r49, 3;
	setp.lt.u32 	%p25, %r14, 4;
	@%p25 bra 	$L__BB10_48;
	shl.b32 	%r68, %r76, 7;
	add.s32 	%r25, %r68, %r6;
	setp.ge.s32 	%p26, %r25, %r4;
	@%p26 bra 	$L__BB10_41;
	mul.wide.s32 	%rd117, %r25, 8;
	add.s64 	%rd118, %rd6, %rd117;
	ld.global.u64 	%rd119, [%rd118];
	shr.u64 	%rd120, %rd119, 2;
	add.s64 	%rd121, %rd7, %rd117;
	st.global.u64 	[%rd121], %rd120;
$L__BB10_41:
	add.s32 	%r26, %r25, 128;
	setp.ge.s32 	%p27, %r26, %r4;
	@%p27 bra 	$L__BB10_43;
	mul.wide.s32 	%rd122, %r26, 8;
	add.s64 	%rd123, %rd6, %rd122;
	ld.global.u64 	%rd124, [%rd123];
	shr.u64 	%rd125, %rd124, 2;
	add.s64 	%rd126, %rd7, %rd122;
	st.global.u64 	[%rd126], %rd125;
$L__BB10_43:
	add.s32 	%r27, %r25, 256;
	setp.ge.s32 	%p28, %r27, %r4;
	@%p28 bra 	$L__BB10_45;
	mul.wide.s32 	%rd127, %r27, 8;
	add.s64 	%rd128, %rd6, %rd127;
	ld.global.u64 	%rd129, [%rd128];
	shr.u64 	%rd130, %rd129, 2;
	add.s64 	%rd131, %rd7, %rd127;
	st.global.u64 	[%rd131], %rd130;
$L__BB10_45:
	add.s32 	%r28, %r25, 384;
	setp.ge.s32 	%p29, %r28, %r4;
	@%p29 bra 	$L__BB10_47;
	mul.wide.s32 	%rd132, %r28, 8;
	add.s64 	%rd133, %rd6, %rd132;
	ld.global.u64 	%rd134, [%rd133];
	shr.u64 	%rd135, %rd134, 2;
	add.s64 	%rd136, %rd7, %rd132;
	st.global.u64 	[%rd136], %rd135;
$L__BB10_47:
	add.s32 	%r76, %r76, 4;
$L__BB10_48:
	setp.eq.s32 	%p30, %r24, 0;
	@%p30 bra 	$L__BB10_58;
	setp.eq.s32 	%p31, %r24, 1;
	@%p31 bra 	$L__BB10_55;
	shl.b32 	%r69, %r76, 7;
	add.s32 	%r31, %r69, %r6;
	setp.ge.s32 	%p32, %r31, %r4;
	@%p32 bra 	$L__BB10_52;
	mul.wide.s32 	%rd137, %r31, 8;
	add.s64 	%rd138, %rd6, %rd137;
	ld.global.u64 	%rd139, [%rd138];
	shr.u64 	%rd140, %rd139, 2;
	add.s64 	%rd141, %rd7, %rd137;
	st.global.u64 	[%rd141], %rd140;
$L__BB10_52:
	add.s32 	%r32, %r31, 128;
	setp.ge.s32 	%p33, %r32, %r4;
	@%p33 bra 	$L__BB10_54;
	mul.wide.s32 	%rd142, %r32, 8;
	add.s64 	%rd143, %rd6, %rd142;
	ld.global.u64 	%rd144, [%rd143];
	shr.u64 	%rd145, %rd144, 2;
	add.s64 	%rd146, %rd7, %rd142;
	st.global.u64 	[%rd146], %rd145;
$L__BB10_54:
	add.s32 	%r76, %r76, 2;
$L__BB10_55:
	and.b32  	%r70, %r49, 1;
	setp.eq.b32 	%p34, %r70, 1;
	not.pred 	%p35, %p34;
	@%p35 bra 	$L__BB10_58;
	shl.b32 	%r71, %r76, 7;
	add.s32 	%r35, %r71, %r6;
	setp.ge.s32 	%p36, %r35, %r4;
	@%p36 bra 	$L__BB10_58;
	mul.wide.s32 	%rd147, %r35, 8;
	add.s64 	%rd148, %rd6, %rd147;
	ld.global.u64 	%rd149, [%rd148];
	shr.u64 	%rd150, %rd149, 2;
	add.s64 	%rd151, %rd7, %rd147;
	st.global.u64 	[%rd151], %rd150;
$L__BB10_58:
	ret;

}
	// .globl	_ZN3cub18CUB_300001_SM_10006detail9transform16transform_kernelINS2_10policy_hubILb1EN4cuda3std3__45tupleIJPyEEEE10policy1000El9first_merS9_JS9_EEEvT0_iT1_T2_DpNS2_10kernel_argIT3_EE
.visible .entry _ZN3cub18CUB_300001_SM_10006detail9transform16transform_kernelINS2_10policy_hubILb1EN4cuda3std3__45tupleIJPyEEEE10policy1000El9first_merS9_JS9_EEEvT0_iT1_T2_DpNS2_10kernel_argIT3_EE(
	.param .u64 _ZN3cub18CUB_300001_SM_10006detail9transform16transform_kernelINS2_10policy_hubILb1EN4cuda3std3__45tupleIJPyEEEE10policy1000El9first_merS9_JS9_EEEvT0_iT1_T2_DpNS2_10kernel_argIT3_EE_param_0,
	.param .u32 _ZN3cub18CUB_300001_SM_10006detail9transform16transform_kernelINS2_10policy_hubILb1EN4cuda3std3__45tupleIJPyEEEE10policy1000El9first_merS9_JS9_EEEvT0_iT1_T2_DpNS2_10kernel_argIT3_EE_param_1,
	.param .align 1 .b8 _ZN3cub18CUB_300001_SM_10006detail9transform16transform_kernelINS2_10policy_hubILb1EN4cuda3std3__45tupleIJPyEEEE10policy1000El9first_merS9_JS9_EEEvT0_iT1_T2_DpNS2_10kernel_argIT3_EE_param_2[1],
	.param .u64 .ptr .align 1 _ZN3cub18CUB_300001_SM_10006detail9transform16transform_kernelINS2_10policy_hubILb1EN4cuda3std3__45tupleIJPyEEEE10policy1000El9first_merS9_JS9_EEEvT0_iT1_T2_DpNS2_10kernel_argIT3_EE_param_3,
	.param .align 8 .b8 _ZN3cub18CUB_300001_SM_10006detail9transform16transform_kernelINS2_10policy_hubILb1EN4cuda3std3__45tupleIJPyEEEE10policy1000El9first_merS9_JS9_EEEvT0_iT1_T2_DpNS2_10kernel_argIT3_EE_param_4[16]
)
.maxntid 128
{
	.reg .pred 	%p<37>;
	.reg .b32 	%r<81>;
	.reg .b64 	%rd<160>;

	ld.param.u64 	%rd16, [_ZN3cub18CUB_300001_SM_10006detail9transform16transform_kernelINS2_10policy_hubILb1EN4cuda3std3__45tupleIJPyEEEE10policy1000El9first_merS9_JS9_EEEvT0_iT1_T2_DpNS2_10kernel_argIT3_EE_param_0];
	ld.param.u64 	%rd17, [_ZN3cub18CUB_300001_SM_10006detail9transform16transform_kernelINS2_10policy_hubILb1EN4cuda3std3__45tupleIJPyEEEE10policy1000El9first_merS9_JS9_EEEvT0_iT1_T2_DpNS2_10kernel_argIT3_EE_param_4];
	ld.param.u32 	%r47, [_ZN3cub18CUB_300001_SM_10006detail9transform16transform_kernelINS2_10policy_hubILb1EN4cuda3std3__45tupleIJPyEEEE10policy1000El9first_merS9_JS9_EEEvT0_iT1_T2_DpNS2_10kernel_argIT3_EE_param_1];
	ld.param.u64 	%rd18, [_ZN3cub18CUB_300001_SM_10006detail9transform16transform_kernelINS2_10policy_hubILb1EN4cuda3std3__45tupleIJPyEEEE10policy1000El9first_merS9_JS9_EEEvT0_iT1_T2_DpNS2_10kernel_argIT3_EE_param_3];
	cvta.to.global.u64 	%rd1, %rd18;
	cvta.to.global.u64 	%rd2, %rd17;
	shl.b32 	%r1, %r47, 7;
	mov.u32 	%r48, %ctaid.x;
	cvt.u64.u32 	%rd19, %r48;
	cvt.s64.s32 	%rd20, %r1;
	mul.lo.s64 	%rd3, %rd20, %rd19;
	sub.s64 	%rd21, %rd16, %rd3;
	min.s64 	%rd22, %rd21, %rd20;
	cvt.u32.u64 	%r2, %rd22;
	shl.b32 	%r3, %r2, 3;
	mov.u32 	%r4, %tid.x;
	shl.b32 	%r69, %r4, 7;
	setp.ge.s32 	%p1, %r69, %r3;
	@%p1 bra 	$L__BB11_3;
	shl.b64 	%rd23, %rd3, 3;
	add.s64 	%rd24, %rd2, %rd23;
	mul.wide.u32 	%rd25, %r4, 128;
	add.s64 	%rd158, %rd24, %rd25;
$L__BB11_2:
	.pragma "nounroll";
	// begin inline asm
	prefetch.global.L2 [%rd158];
	// end inline asm
	add.s32 	%r69, %r69, 16384;
	add.s64 	%rd158, %rd158, 16384;
	setp.lt.s32 	%p2, %r69, %r3;
	@%p2 bra 	$L__BB11_2;
$L__BB11_3:
	shl.b64 	%rd27, %rd3, 3;
	add.s64 	%rd7, %rd2, %rd27;
	add.s64 	%rd8, %rd1, %rd27;
	setp.eq.s32 	%p3, %r1, %r2;
	@%p3 bra 	$L__BB11_45;
	setp.lt.s32 	%p4, %r47, 1;
	@%p4 bra 	$L__BB11_58;
	and.b32  	%r8, %r47, 7;
	setp.lt.u32 	%p5, %r47, 8;
	mov.b32 	%r78, 0;
	@%p5 bra 	$L__BB11_24;
	and.b32  	%r78, %r47, 2147483640;
	mov.b32 	%r72, 0;
$L__BB11_7:
	.pragma "nounroll";
	shl.b32 	%r51, %r72, 7;
	add.s32 	%r19, %r51, %r4;
	setp.ge.s32 	%p6, %r19, %r2;
	@%p6 bra 	$L__BB11_9;
	mul.wide.u32 	%rd28, %r19, 8;
	add.s64 	%rd29, %rd7, %rd28;
	ld.global.u64 	%rd30, [%rd29];
	shr.u64 	%rd31, %rd30, 2;
	add.s64 	%rd32, %rd8, %rd28;
	st.global.u64 	[%rd32], %rd31;
$L__BB11_9:
	add.s32 	%r52, %r19, 128;
	setp.ge.s32 	%p7, %r52, %r2;
	mul.wide.s32 	%rd33, %r52, 8;
	add.s64 	%rd12, %rd7, %rd33;
	add.s64 	%rd13, %rd8, %rd33;
	@%p7 bra 	$L__BB11_11;
	ld.global.u64 	%rd34, [%rd12];
	shr.u64 	%rd35, %rd34, 2;
	st.global.u64 	[%rd13], %rd35;
$L__BB11_11:
	add.s32 	%r53, %r19, 256;
	setp.ge.s32 	%p8, %r53, %r2;
	@%p8 bra 	$L__BB11_13;
	ld.global.u64 	%rd36, [%rd12+1024];
	shr.u64 	%rd37, %rd36, 2;
	st.global.u64 	[%rd13+1024], %rd37;
$L__BB11_13:
	add.s32 	%r54, %r19, 384;
	setp.ge.s32 	%p9, %r54, %r2;
	@%p9 bra 	$L__BB11_15;
	ld.global.u64 	%rd38, [%rd12+2048];
	shr.u64 	%rd39, %rd38, 2;
	st.global.u64 	[%rd13+2048], %rd39;
$L__BB11_15:
	add.s32 	%r55, %r19, 512;
	setp.ge.s32 	%p10, %r55, %r2;
	@%p10 bra 	$L__BB11_17;
	ld.global.u64 	%rd40, [%rd12+3072];
	shr.u64 	%rd41, %rd40, 2;
	st.global.u64 	[%rd13+3072], %rd41;
$L__BB11_17:
	add.s32 	%r56, %r19, 640;
	setp.ge.s32 	%p11, %r56, %r2;
	@%p11 bra 	$L__BB11_19;
	ld.global.u64 	%rd42, [%rd12+4096];
	shr.u64 	%rd43, %rd42, 2;
	st.global.u64 	[%rd13+4096], %rd43;
$L__BB11_19:
	add.s32 	%r57, %r19, 768;
	setp.ge.s32 	%p12, %r57, %r2;
	@%p12 bra 	$L__BB11_21;
	ld.global.u64 	%rd44, [%rd12+5120];
	shr.u64 	%rd45, %rd44, 2;
	st.global.u64 	[%rd13+5120], %rd45;
$L__BB11_21:
	add.s32 	%r58, %r19, 896;
	setp.ge.s32 	%p13, %r58, %r2;
	@%p13 bra 	$L__BB11_23;
	ld.global.u64 	%rd46, [%rd12+6144];
	shr.u64 	%rd47, %rd46, 2;
	st.global.u64 	[%rd13+6144], %rd47;
$L__BB11_23:
	add.s32 	%r72, %r72, 8;
	setp.eq.s32 	%p14, %r72, %r78;
	@%p14 bra 	$L__BB11_24;
	bra.uni 	$L__BB11_7;
$L__BB11_24:
	setp.eq.s32 	%p15, %r8, 0;
	@%p15 bra 	$L__BB11_58;
	and.b32  	%r35, %r47, 3;
	setp.lt.u32 	%p16, %r8, 4;
	@%p16 bra 	$L__BB11_35;
	shl.b32 	%r59, %r78, 7;
	add.s32 	%r36, %r59, %r4;
	setp.ge.s32 	%p17, %r36, %r2;
	@%p17 bra 	$L__BB11_28;
	mul.wide.s32 	%rd48, %r36, 8;
	add.s64 	%rd49, %rd7, %rd48;
	ld.global.u64 	%rd50, [%rd49];
	shr.u64 	%rd51, %rd50, 2;
	add.s64 	%rd52, %rd8, %rd48;
	st.global.u64 	[%rd52], %rd51;
$L__BB11_28:
	add.s32 	%r37, %r36, 128;
	setp.ge.s32 	%p18, %r37, %r2;
	@%p18 bra 	$L__BB11_30;
	mul.wide.s32 	%rd53, %r37, 8;
	add.s64 	%rd54, %rd7, %rd53;
	ld.global.u64 	%rd55, [%rd54];
	shr.u64 	%rd56, %rd55, 2;
	add.s64 	%rd57, %rd8, %rd53;
	st.global.u64 	[%rd57], %rd56;
$L__BB11_30:
	add.s32 	%r38, %r36, 256;
	setp.ge.s32 	%p19, %r38, %r2;
	@%p19 bra 	$L__BB11_32;
	mul.wide.s32 	%rd58, %r38, 8;
	add.s64 	%rd59, %rd7, %rd58;
	ld.global.u64 	%rd60, [%rd59];
	shr.u64 	%rd61, %rd60, 2;
	add.s64 	%rd62, %rd8, %rd58;
	st.global.u64 	[%rd62], %rd61;
$L__BB11_32:
	add.s32 	%r39, %r36, 384;
	setp.ge.s32 	%p20, %r39, %r2;
	@%p20 bra 	$L__BB11_34;
	mul.wide.s32 	%rd63, %r39, 8;
	add.s64 	%rd64, %rd7, %rd63;
	ld.global.u64 	%rd65, [%rd64];
	shr.u64 	%rd66, %rd65, 2;
	add.s64 	%rd67, %rd8, %rd63;
	st.global.u64 	[%rd67], %rd66;
$L__BB11_34:
	add.s32 	%r78, %r78, 4;
$L__BB11_35:
	setp.eq.s32 	%p21, %r35, 0;
	@%p21 bra 	$L__BB11_58;
	setp.eq.s32 	%p22, %r35, 1;
	@%p22 bra 	$L__BB11_42;
	shl.b32 	%r60, %r78, 7;
	add.s32 	%r42, %r60, %r4;
	setp.ge.s32 	%p23, %r42, %r2;
	@%p23 bra 	$L__BB11_39;
	mul.wide.s32 	%rd68, %r42, 8;
	add.s64 	%rd69, %rd7, %rd68;
	ld.global.u64 	%rd70, [%rd69];
	shr.u64 	%rd71, %rd70, 2;
	add.s64 	%rd72, %rd8, %rd68;
	st.global.u64 	[%rd72], %rd71;
$L__BB11_39:
	add.s32 	%r43, %r42, 128;
	setp.ge.s32 	%p24, %r43, %r2;
	@%p24 bra 	$L__BB11_41;
	mul.wide.s32 	%rd73, %r43, 8;
	add.s64 	%rd74, %rd7, %rd73;
	ld.global.u64 	%rd75, [%rd74];
	shr.u64 	%rd76, %rd75, 2;
	add.s64 	%rd77, %rd8, %rd73;
	st.global.u64 	[%rd77], %rd76;
$L__BB11_41:
	add.s32 	%r78, %r78, 2;
$L__BB11_42:
	and.b32  	%r61, %r47, 1;
	setp.eq.b32 	%p25, %r61, 1;
	not.pred 	%p26, %p25;
	@%p26 bra 	$L__BB11_58;
	shl.b32 	%r62, %r78, 7;
	add.s32 	%r46, %r62, %r4;
	setp.ge.s32 	%p27, %r46, %r2;
	@%p27 bra 	$L__BB11_58;
	mul.wide.s32 	%rd78, %r46, 8;
	add.s64 	%rd79, %rd7, %rd78;
	ld.global.u64 	%rd80, [%rd79];
	shr.u64 	%rd81, %rd80, 2;
	add.s64 	%rd82, %rd8, %rd78;
	st.global.u64 	[%rd82], %rd81;
	bra.uni 	$L__BB11_58;
$L__BB11_45:
	setp.lt.s32 	%p28, %r47, 1;
	@%p28 bra 	$L__BB11_58;
	and.b32  	%r10, %r47, 15;
	setp.lt.u32 	%p29, %r47, 16;
	mov.b32 	%r74, 0;
	@%p29 bra 	$L__BB11_49;
	and.b32  	%r74, %r47, 2147483632;
	neg.s32 	%r71, %r74;
	add.s32 	%r70, %r4, 1152;
	mul.wide.u32 	%rd83, %r4, 8;
	or.b64  	%rd159, %rd83, 8192;
$L__BB11_48:
	.pragma "nounroll";
	mul.wide.s32 	%rd84, %r70, 8;
	add.s64 	%rd85, %rd84, 3072;
	add.s64 	%rd86, %rd7, %rd159;
	ld.global.u64 	%rd87, [%rd86+-8192];
	shr.u64 	%rd88, %rd87, 2;
	add.s64 	%rd89, %rd8, %rd159;
	st.global.u64 	[%rd89+-8192], %rd88;
	ld.global.u64 	%rd90, [%rd86+-7168];
	shr.u64 	%rd91, %rd90, 2;
	st.global.u64 	[%rd89+-7168], %rd91;
	ld.global.u64 	%rd92, [%rd86+-6144];
	shr.u64 	%rd93, %rd92, 2;
	st.global.u64 	[%rd89+-6144], %rd93;
	ld.global.u64 	%rd94, [%rd86+-5120];
	shr.u64 	%rd95, %rd94, 2;
	st.global.u64 	[%rd89+-5120], %rd95;
	ld.global.u64 	%rd96, [%rd86+-4096];
	shr.u64 	%rd97, %rd96, 2;
	st.global.u64 	[%rd89+-4096], %rd97;
	ld.global.u64 	%rd98, [%rd86+-3072];
	shr.u64 	%rd99, %rd98, 2;
	st.global.u64 	[%rd89+-3072], %rd99;
	ld.global.u64 	%rd100, [%rd86+-2048];
	shr.u64 	%rd101, %rd100, 2;
	st.global.u64 	[%rd89+-2048], %rd101;
	ld.global.u64 	%rd102, [%rd86+-1024];
	shr.u64 	%rd103, %rd102, 2;
	st.global.u64 	[%rd89+-1024], %rd103;
	ld.global.u64 	%rd104, [%rd86];
	shr.u64 	%rd105, %rd104, 2;
	st.global.u64 	[%rd89], %rd105;
	add.s64 	%rd106, %rd7, %rd85;
	ld.global.u64 	%rd107, [%rd106+-3072];
	shr.u64 	%rd108, %rd107, 2;
	add.s64 	%rd109, %rd8, %rd85;
	st.global.u64 	[%rd109+-3072], %rd108;
	ld.global.u64 	%rd110, [%rd106+-2048];
	shr.u64 	%rd111, %rd110, 2;
	st.global.u64 	[%rd109+-2048], %rd111;
	ld.global.u64 	%rd112, [%rd106+-1024];
	shr.u64 	%rd113, %rd112, 2;
	st.global.u64 	[%rd109+-1024], %rd113;
	ld.global.u64 	%rd114, [%rd106];
	shr.u64 	%rd115, %rd114, 2;
	st.global.u64 	[%rd109], %rd115;
	ld.global.u64 	%rd116, [%rd106+1024];
	shr.u64 	%rd117, %rd116, 2;
	st.global.u64 	[%rd109+1024], %rd117;
	ld.global.u64 	%rd118, [%rd106+2048];
	shr.u64 	%rd119, %rd118, 2;
	st.global.u64 	[%rd109+2048], %rd119;
	ld.global.u64 	%rd120, [%rd106+3072];
	shr.u64 	%rd121, %rd120, 2;
	st.global.u64 	[%rd109+3072], %rd121;
	add.s32 	%r71, %r71, 16;
	add.s32 	%r70, %r70, 2048;
	add.s64 	%rd159, %rd159, 16384;
	setp.eq.s32 	%p30, %r71, 0;
	@%p30 bra 	$L__BB11_49;
	bra.uni 	$L__BB11_48;
$L__BB11_49:
	setp.eq.s32 	%p31, %r10, 0;
	@%p31 bra 	$L__BB11_58;
	and.b32  	%r22, %r47, 7;
	setp.lt.u32 	%p32, %r10, 8;
	@%p32 bra 	$L__BB11_52;
	shl.b32 	%r64, %r74, 7;
	add.s32 	%r65, %r64, %r4;
	mul.wide.s32 	%rd122, %r65, 8;
	add.s64 	%rd123, %rd7, %rd122;
	ld.global.u64 	%rd124, [%rd123];
	shr.u64 	%rd125, %rd124, 2;
	add.s64 	%rd126, %rd8, %rd122;
	st.global.u64 	[%rd126], %rd125;
	ld.global.u64 	%rd127, [%rd123+1024];
	shr.u64 	%rd128, %rd127, 2;
	st.global.u64 	[%rd126+1024], %rd128;
	ld.global.u64 	%rd129, [%rd123+2048];
	shr.u64 	%rd130, %rd129, 2;
	st.global.u64 	[%rd126+2048], %rd130;
	ld.global.u64 	%rd131, [%rd123+3072];
	shr.u64 	%rd132, %rd131, 2;
	st.global.u64 	[%rd126+3072], %rd132;
	ld.global.u64 	%rd133, [%rd123+4096];
	shr.u64 	%rd134, %rd133, 2;
	st.global.u64 	[%rd126+4096], %rd134;
	ld.global.u64 	%rd135, [%rd123+5120];
	shr.u64 	%rd136, %rd135, 2;
	st.global.u64 	[%rd126+5120], %rd136;
	ld.global.u64 	%rd137, [%rd123+6144];
	shr.u64 	%rd138, %rd137, 2;
	st.global.u64 	[%rd126+6144], %rd138;
	ld.global.u64 	%rd139, [%rd123+7168];
	shr.u64 	%rd140, %rd139, 2;
	st.global.u64 	[%rd126+7168], %rd140;
	add.s32 	%r74, %r74, 8;
$L__BB11_52:
	setp.eq.s32 	%p33, %r22, 0;
	@%p33 bra 	$L__BB11_58;
	and.b32  	%r25, %r47, 3;
	setp.lt.u32 	%p34, %r22, 4;
	@%p34 bra 	$L__BB11_55;
	shl.b32 	%r66, %r74, 7;
	add.s32 	%r67, %r66, %r4;
	mul.wide.s32 	%rd141, %r67, 8;
	add.s64 	%rd142, %rd7, %rd141;
	ld.global.u64 	%rd143, [%rd142];
	shr.u64 	%rd144, %rd143, 2;
	add.s64 	%rd145, %rd8, %rd141;
	st.global.u64 	[%rd145], %rd144;
	ld.global.u64 	%rd146, [%rd142+1024];
	shr.u64 	%rd147, %rd146, 2;
	st.global.u64 	[%rd145+1024], %rd147;
	ld.global.u64 	%rd148, [%rd142+2048];
	shr.u64 	%rd149, %rd148, 2;
	st.global.u64 	[%rd145+2048], %rd149;
	ld.global.u64 	%rd150, [%rd142+3072];
	shr.u64 	%rd151, %rd150, 2;
	st.global.u64 	[%rd145+3072], %rd151;
	add.s32 	%r74, %r74, 4;
$L__BB11_55:
	setp.eq.s32 	%p35, %r25, 0;
	@%p35 bra 	$L__BB11_58;
	shl.b32 	%r68, %r74, 7;
	add.s32 	%r77, %r4, %r68;
	neg.s32 	%r76, %r25;
$L__BB11_57:
	.pragma "nounroll";
	mul.wide.s32 	%rd153, %r77, 8;
	add.s64 	%rd154, %rd8, %rd153;
	add.s64 	%rd155, %rd7, %rd153;
	ld.global.u64 	%rd156, [%rd155];
	shr.u64 	%rd157, %rd156, 2;
	st.global.u64 	[%rd154], %rd157;
	add.s32 	%r77, %r77, 128;
	add.s32 	%r76, %r76, 1;
	setp.eq.s32 	%p36, %r76, 0;
	@%p36 bra 	$L__BB11_58;
	bra.uni 	$L__BB11_57;
$L__BB11_58:
	ret;

}
	// .globl	_ZN3cub18CUB_300001_SM_10006detail10radix_sort31DeviceRadixSortSingleTileKernelINS1_5radix10policy_hubIyNS0_8NullTypeEyE10Policy1000ELNS0_9SortOrderE0EyS6_yNS1_21identity_decomposer_tEEEvPKT1_PSB_PKT2_PSF_T3_iiT4_
.visible .entry _ZN3cub18CUB_300001_SM_10006detail10radix_sort31DeviceRadixSortSingleTileKernelINS1_5radix10policy_hubIyNS0_8NullTypeEyE10Policy1000ELNS0_9SortOrderE0EyS6_yNS1_21identity_decomposer_tEEEvPKT1_PSB_PKT2_PSF_T3_iiT4_(
	.param .u64 .ptr .align 1 _ZN3cub18CUB_300001_SM_10006detail10radix_sort31DeviceRadixSortSingleTileKernelINS1_5radix10policy_hubIyNS0_8NullTypeEyE10Policy1000ELNS0_9SortOrderE0EyS6_yNS1_21identity_decomposer_tEEEvPKT1_PSB_PKT2_PSF_T3_iiT4__param_0,
	.param .u64 .ptr .align 1 _ZN3cub18CUB_300001_SM_10006detail10radix_sort31DeviceRadixSortSingleTileKernelINS1_5radix10policy_hubIyNS0_8NullTypeEyE10Policy1000ELNS0_9SortOrderE0EyS6_yNS1_21identity_decomposer_tEEEvPKT1_PSB_PKT2_PSF_T3_iiT4__param_1,
	.param .u64 .ptr .align 1 _ZN3cub18CUB_300001_SM_10006detail10radix_sort31DeviceRadixSortSingleTileKernelINS1_5radix10policy_hubIyNS0_8NullTypeEyE10Policy1000ELNS0_9SortOrderE0EyS6_yNS1_21identity_decomposer_tEEEvPKT1_PSB_PKT2_PSF_T3_iiT4__param_2,
	.param .u64 .ptr .align 1 _ZN3cub18CUB_300001_SM_10006detail10radix_sort31DeviceRadixSortSingleTileKernelINS1_5radix10policy_hubIyNS0_8NullTypeEyE10Policy1000ELNS0_9SortOrderE0EyS6_yNS1_21identity_decomposer_tEEEvPKT1_PSB_PKT2_PSF_T3_iiT4__param_3,
	.param .u64 _ZN3cub18CUB_300001_SM_10006detail10radix_sort31DeviceRadixSortSingleTileKernelINS1_5radix10policy_hubIyNS0_8NullTypeEyE10Policy1000ELNS0_9SortOrderE0EyS6_yNS1_21identity_decomposer_tEEEvPKT1_PSB_PKT2_PSF_T3_iiT4__param_4,
	.param .u32 _ZN3cub18CUB_300001_SM_10006detail10radix_sort31DeviceRadixSortSingleTileKernelINS1_5radix10policy_hubIyNS0_8NullTypeEyE10Policy1000ELNS0_9SortOrderE0EyS6_yNS1_21identity_decomposer_tEEEvPKT1_PSB_PKT2_PSF_T3_iiT4__param_5,
	.param .u32 _ZN3cub18CUB_300001_SM_10006detail10radix_sort31DeviceRadixSortSingleTileKernelINS1_5radix10policy_hubIyNS0_8NullTypeEyE10Policy1000ELNS0_9SortOrderE0EyS6_yNS1_21identity_decomposer_tEEEvPKT1_PSB_PKT2_PSF_T3_iiT4__param_6,
	.param .align 1 .b8 _ZN3cub18CUB_300001_SM_10006detail10radix_sort31DeviceRadixSortSingleTileKernelINS1_5radix10policy_hubIyNS0_8NullTypeEyE10Policy1000ELNS0_9SortOrderE0EyS6_yNS1_21identity_decomposer_tEEEvPKT1_PSB_PKT2_PSF_T3_iiT4__param_7[1]
)
.maxntid 256
.minnctapersm 1
{
	.reg .pred 	%p<32>;
	.reg .b16 	%rs<19>;
	.reg .b32 	%r<356>;
	.reg .b64 	%rd<113>;
	// demoted variable
	.shared .align 16 .b8 _ZZN3cub18CUB_300001_SM_10006detail10radix_sort31DeviceRadixSortSingleTileKernelINS1_5radix10policy_hubIyNS0_8NullTypeEyE10Policy1000ELNS0_9SortOrderE0EyS6_yNS1_21identity_decomposer_tEEEvPKT1_PSB_PKT2_PSF_T3_iiT4_E12temp_storage[33856];
	ld.param.u64 	%rd50, [_ZN3cub18CUB_300001_SM_10006detail10radix_sort31DeviceRadixSortSingleTileKernelINS1_5radix10policy_hubIyNS0_8NullTypeEyE10Policy1000ELNS0_9SortOrderE0EyS6_yNS1_21identity_decomposer_tEEEvPKT1_PSB_PKT2_PSF_T3_iiT4__param_0];
	ld.param.u64 	%rd47, [_ZN3cub18CUB_300001_SM_10006detail10radix_sort31DeviceRadixSortSingleTileKernelINS1_5radix10policy_hubIyNS0_8NullTypeEyE10Policy1000ELNS0_9SortOrderE0EyS6_yNS1_21identity_decomposer_tEEEvPKT1_PSB_PKT2_PSF_T3_iiT4__param_1];
	ld.param.u64 	%rd48, [_ZN3cub18CUB_300001_SM_10006detail10radix_sort31DeviceRadixSortSingleTileKernelINS1_5radix10policy_hubIyNS0_8NullTypeEyE10Policy1000ELNS0_9SortOrderE0EyS6_yNS1_21identity_decomposer_tEEEvPKT1_PSB_PKT2_PSF_T3_iiT4__param_4];
	ld.param.u32 	%r75, [_ZN3cub18CUB_300001_SM_10006detail10radix_sort31DeviceRadixSortSingleTileKernelINS1_5radix10policy_hubIyNS0_8NullTypeEyE10Policy1000ELNS0_9SortOrderE0EyS6_yNS1_21identity_decomposer_tEEEvPKT1_PSB_PKT2_PSF_T3_iiT4__param_5];
	ld.param.u32 	%r76, [_ZN3cub18CUB_300001_SM_10006detail10radix_sort31DeviceRadixSortSingleTileKernelINS1_5radix10policy_hubIyNS0_8NullTypeEyE10Policy1000ELNS0_9SortOrderE0EyS6_yNS1_21identity_decomposer_tEEEvPKT1_PSB_PKT2_PSF_T3_iiT4__param_6];
	cvta.to.global.u64 	%rd51, %rd50;
	cvt.u32.u64 	%r1, %rd48;
	mov.u32 	%r2, %tid.x;
	mul.lo.s32 	%r3, %r2, 9;
	setp.ge.s32 	%p1, %r3, %r1;
	mul.wide.u32 	%rd52, %r3, 8;
	add.s64 	%rd1, %rd51, %rd52;
	mov.b64 	%rd112, -1;
	@%p1 bra 	$L__BB12_2;
	ld.global.u64 	%rd112, [%rd1];
$L__BB12_2:
	add.s32 	%r77, %r3, 1;
	setp.ge.s32 	%p2, %r77, %r1;
	mov.b64 	%rd111, -1;
	@%p2 bra 	$L__BB12_4;
	ld.global.u64 	%rd111, [%rd1+8];
$L__BB12_4:
	add.s32 	%r78, %r3, 2;
	setp.ge.s32 	%p3, %r78, %r1;
	mov.b64 	%rd110, -1;
	@%p3 bra 	$L__BB12_6;
	ld.global.u64 	%rd110, [%rd1+16];
$L__BB12_6:
	add.s32 	%r79, %r3, 3;
	setp.ge.s32 	%p4, %r79, %r1;
	mov.b64 	%rd109, -1;
	@%p4 bra 	$L__BB12_8;
	ld.global.u64 	%rd109, [%rd1+24];
$L__BB12_8:
	add.s32 	%r80, %r3, 4;
	setp.ge.s32 	%p5, %r80, %r1;
	mov.b64 	%rd108, -1;
	@%p5 bra 	$L__BB12_10;
	ld.global.u64 	%rd108, [%rd1+32];
$L__BB12_10:
	add.s32 	%r81, %r3, 5;
	setp.ge.s32 	%p6, %r81, %r1;
	mov.b64 	%rd107, -1;
	@%p6 bra 	$L__BB12_12;
	ld.global.u64 	%rd107, [%rd1+40];
$L__BB12_12:
	add.s32 	%r82, %r3, 6;
	setp.ge.s32 	%p7, %r82, %r1;
	mov.b64 	%rd106, -1;
	@%p7 bra 	$L__BB12_14;
	ld.global.u64 	%rd106, [%rd1+48];
$L__BB12_14:
	add.s32 	%r83, %r3, 7;
	setp.ge.s32 	%p8, %r83, %r1;
	mov.b64 	%rd105, -1;
	@%p8 bra 	$L__BB12_16;
	ld.global.u64 	%rd105, [%rd1+56];
$L__BB12_16:
	add.s32 	%r84, %r3, 8;
	setp.ge.s32 	%p9, %r84, %r1;
	mov.b64 	%rd104, -1;
	@%p9 bra 	$L__BB12_18;
	ld.global.u64 	%rd104, [%rd1+64];
$L__BB12_18:
	bar.sync 	0;
	shr.u32 	%r4, %r2, 5;
	shl.b32 	%r86, %r2, 2;
	mov.u32 	%r87, _ZZN3cub18CUB_300001_SM_10006detail10radix_sort31DeviceRadixSortSingleTileKernelINS1_5radix10policy_hubIyNS0_8NullTypeEyE10Policy1000ELNS0_9SortOrderE0EyS6_yNS1_21identity_decomposer_tEEEvPKT1_PSB_PKT2_PSF_T3_iiT4_E12temp_storage;
	add.s32 	%r5, %r87, %r86;
	shl.b32 	%r88, %r2, 7;
	add.s32 	%r6, %r5, %r88;
	shl.b32 	%r89, %r4, 2;
	add.s32 	%r90, %r87, %r89;
	add.s32 	%r7, %r90, 33792;
	mad.lo.s32 	%r8, %r2, -60, %r6;
	add.s32 	%r353, %r75, 6;
	sub.s32 	%r352, %r76, %r75;
$L__BB12_19:
	add.s32 	%r101, %r353, -6;
	min.s32 	%r91, %r352, 6;
	mov.b32 	%r130, 0;
	st.shared.u32 	[%r5], %r130;
	st.shared.u32 	[%r5+1024], %r130;
	st.shared.u32 	[%r5+2048], %r130;
	st.shared.u32 	[%r5+3072], %r130;
	st.shared.u32 	[%r5+4096], %r130;
	st.shared.u32 	[%r5+5120], %r130;
	st.shared.u32 	[%r5+6144], %r130;
	st.shared.u32 	[%r5+7168], %r130;
	st.shared.u32 	[%r5+8192], %r130;
	st.shared.u32 	[%r5+9216], %r130;
	st.shared.u32 	[%r5+10240], %r130;
	st.shared.u32 	[%r5+11264], %r130;
	st.shared.u32 	[%r5+12288], %r130;
	st.shared.u32 	[%r5+13312], %r130;
	st.shared.u32 	[%r5+14336], %r130;
	st.shared.u32 	[%r5+15360], %r130;
	st.shared.u32 	[%r5+16384], %r130;
	st.shared.u32 	[%r5+17408], %r130;
	st.shared.u32 	[%r5+18432], %r130;
	st.shared.u32 	[%r5+19456], %r130;
	st.shared.u32 	[%r5+20480], %r130;
	st.shared.u32 	[%r5+21504], %r130;
	st.shared.u32 	[%r5+22528], %r130;
	st.shared.u32 	[%r5+23552], %r130;
	st.shared.u32 	[%r5+24576], %r130;
	st.shared.u32 	[%r5+25600], %r130;
	st.shared.u32 	[%r5+26624], %r130;
	st.shared.u32 	[%r5+27648], %r130;
	st.shared.u32 	[%r5+28672], %r130;
	st.shared.u32 	[%r5+29696], %r130;
	st.shared.u32 	[%r5+30720], %r130;
	st.shared.u32 	[%r5+31744], %r130;
	st.shared.u32 	[%r5+32768], %r130;
	mov.b64 	%rd62, 1;
	// begin inline asm
	shl.b64 %rd61, %rd62, %r91;
	// end inline asm
	add.s64 	%rd64, %rd61, -1;
	// begin inline asm
	shl.b64 %rd63, %rd64, %r130;
	// end inline asm
	// begin inline asm
	shr.b64 %rd65, %rd112, %r101;
	// end inline asm
	cvt.u32.u64 	%r133, %rd65;
	cvt.u32.u64 	%r134, %rd63;
	and.b32  	%r135, %r134, %r133;
	shl.b32 	%r136, %r135, 10;
	and.b32  	%r137, %r136, 31744;
	add.s32 	%r138, %r5, %r137;
	shr.u32 	%r139, %r135, 4;
	and.b32  	%r140, %r139, 268435454;
	add.s32 	%r14, %r138, %r140;
	ld.shared.u16 	%rs1, [%r14];
	add.s16 	%rs10, %rs1, 1;
	st.shared.u16 	[%r14], %rs10;
	// begin inline asm
	shr.b64 %rd67, %rd111, %r101;
	// end inline asm
	cvt.u32.u64 	%r141, %rd67;
	and.b32  	%r142, %r134, %r141;
	shl.b32 	%r143, %r142, 10;
	and.b32  	%r144, %r143, 31744;
	add.s32 	%r145, %r5, %r144;
	shr.u32 	%r146, %r142, 4;
	and.b32  	%r147, %r146, 268435454;
	add.s32 	%r15, %r145, %r147;
	ld.shared.u16 	%rs2, [%r15];
	add.s16 	%rs11, %rs2, 1;
	st.shared.u16 	[%r15], %rs11;
	// begin inline asm
	shr.b64 %rd69, %rd110, %r101;
	// end inline asm
	cvt.u32.u64 	%r148, %rd69;
	and.b32  	%r149, %r134, %r148;
	shl.b32 	%r150, %r149, 10;
	and.b32  	%r151, %r150, 31744;
	add.s32 	%r152, %r5, %r151;
	shr.u32 	%r153, %r149, 4;
	and.b32  	%r154, %r153, 268435454;
	add.s32 	%r16, %r152, %r154;
	ld.shared.u16 	%rs3, [%r16];
	add.s16 	%rs12, %rs3, 1;
	st.shared.u16 	[%r16], %rs12;
	// begin inline asm
	shr.b64 %rd71, %rd109, %r101;
	// end inline asm
	cvt.u32.u64 	%r155, %rd71;
	and.b32  	%r156, %r134, %r155;
	shl.b32 	%r157, %r156, 10;
	and.b32  	%r158, %r157, 31744;
	add.s32 	%r159, %r5, %r158;
	shr.u32 	%r160, %r156, 4;
	and.b32  	%r161, %r160, 268435454;
	add.s32 	%r17, %r159, %r161;
	ld.shared.u16 	%rs4, [%r17];
	add.s16 	%rs13, %rs4, 1;
	st.shared.u16 	[%r17], %rs13;
	// begin inline asm
	shr.b64 %rd73, %rd108, %r101;
	// end inline asm
	cvt.u32.u64 	%r162, %rd73;
	and.b32  	%r163, %r134, %r162;
	shl.b32 	%r164, %r163, 10;
	and.b32  	%r165, %r164, 31744;
	add.s32 	%r166, %r5, %r165;
	shr.u32 	%r167, %r163, 4;
	and.b32  	%r168, %r167, 268435454;
	add.s32 	%r18, %r166, %r168;
	ld.shared.u16 	%rs5, [%r18];
	add.s16 	%rs14, %rs5, 1;
	st.shared.u16 	[%r18], %rs14;
	// begin inline asm
	shr.b64 %rd75, %rd107, %r101;
	// end inline asm
	cvt.u32.u64 	%r169, %rd75;
	and.b32  	%r170, %r134, %r169;
	shl.b32 	%r171, %r170, 10;
	and.b32  	%r172, %r171, 31744;
	add.s32 	%r173, %r5, %r172;
	shr.u32 	%r174, %r170, 4;
	and.b32  	%r175, %r174, 268435454;
	add.s32 	%r19, %r173, %r175;
	ld.shared.u16 	%rs6, [%r19];
	add.s16 	%rs15, %rs6, 1;
	st.shared.u16 	[%r19], %rs15;
	// begin inline asm
	shr.b64 %rd77, %rd106, %r101;
	// end inline asm
	cvt.u32.u64 	%r176, %rd77;
	and.b32  	%r177, %r134, %r176;
	shl.b32 	%r178, %r177, 10;
	and.b32  	%r179, %r178, 31744;
	add.s32 	%r180, %r5, %r179;
	shr.u32 	%r181, %r177, 4;
	and.b32  	%r182, %r181, 268435454;
	add.s32 	%r20, %r180, %r182;
	ld.shared.u16 	%rs7, [%r20];
	add.s16 	%rs16, %rs7, 1;
	st.shared.u16 	[%r20], %rs16;
	// begin inline asm
	shr.b64 %rd79, %rd105, %r101;
	// end inline asm
	cvt.u32.u64 	%r183, %rd79;
	and.b32  	%r184, %r134, %r183;
	shl.b32 	%r185, %r184, 10;
	and.b32  	%r186, %r185, 31744;
	add.s32 	%r187, %r5, %r186;
	shr.u32 	%r188, %r184, 4;
	and.b32  	%r189, %r188, 268435454;
	add.s32 	%r21, %r187, %r189;
	ld.shared.u16 	%rs8, [%r21];
	add.s16 	%rs17, %rs8, 1;
	st.shared.u16 	[%r21], %rs17;
	// begin inline asm
	shr.b64 %rd81, %rd104, %r101;
	// end inline asm
	cvt.u32.u64 	%r190, %rd81;
	and.b32  	%r191, %r134, %r190;
	shl.b32 	%r192, %r191, 10;
	and.b32  	%r193, %r192, 31744;
	add.s32 	%r194, %r5, %r193;
	shr.u32 	%r195, %r191, 4;
	and.b32  	%r196, %r195, 268435454;
	add.s32 	%r22, %r194, %r196;
	ld.shared.u16 	%rs9, [%r22];
	add.s16 	%rs18, %rs9, 1;
	st.shared.u16 	[%r22], %rs18;
	bar.sync 	0;
	ld.shared.u32 	%r23, [%r6];
	ld.shared.u32 	%r197, [%r6+4];
	ld.shared.u32 	%r198, [%r6+8];
	ld.shared.u32 	%r199, [%r6+12];
	ld.shared.u32 	%r200, [%r6+16];
	ld.shared.u32 	%r201, [%r6+20];
	ld.shared.u32 	%r202, [%r6+24];
	ld.shared.u32 	%r203, [%r6+28];
	ld.shared.u32 	%r204, [%r6+32];
	ld.shared.u32 	%r205, [%r6+36];
	ld.shared.u32 	%r206, [%r6+40];
	ld.shared.u32 	%r207, [%r6+44];
	ld.shared.u32 	%r208, [%r6+48];
	ld.shared.u32 	%r209, [%r6+52];
	ld.shared.u32 	%r210, [%r6+56];
	ld.shared.u32 	%r211, [%r6+60];
	ld.shared.u32 	%r212, [%r6+64];
	ld.shared.u32 	%r213, [%r6+68];
	ld.shared.u32 	%r214, [%r6+72];
	ld.shared.u32 	%r215, [%r6+76];
	ld.shared.u32 	%r216, [%r6+80];
	ld.shared.u32 	%r217, [%r6+84];
	ld.shared.u32 	%r218, [%r6+88];
	ld.shared.u32 	%r219, [%r6+92];
	ld.shared.u32 	%r220, [%r6+96];
	ld.shared.u32 	%r221, [%r6+100];
	ld.shared.u32 	%r222, [%r6+104];
	ld.shared.u32 	%r223, [%r6+108];
	ld.shared.u32 	%r224, [%r6+112];
	ld.shared.u32 	%r225, [%r6+116];
	ld.shared.u32 	%r226, [%r6+120];
	ld.shared.u32 	%r227, [%r6+124];
	ld.shared.u32 	%r228, [%r6+128];
	add.s32 	%r24, %r197, %r23;
	add.s32 	%r25, %r198, %r24;
	add.s32 	%r26, %r199, %r25;
	add.s32 	%r27, %r200, %r26;
	add.s32 	%r28, %r201, %r27;
	add.s32 	%r29, %r202, %r28;
	add.s32 	%r30, %r203, %r29;
	add.s32 	%r31, %r204, %r30;
	add.s32 	%r32, %r205, %r31;
	add.s32 	%r33, %r206, %r32;
	add.s32 	%r34, %r207, %r33;
	add.s32 	%r35, %r208, %r34;
	add.s32 	%r36, %r209, %r35;
	add.s32 	%r37, %r210, %r36;
	add.s32 	%r38, %r211, %r37;
	add.s32 	%r39, %r212, %r38;
	add.s32 	%r40, %r213, %r39;
	add.s32 	%r41, %r214, %r40;
	add.s32 	%r42, %r215, %r41;
	add.s32 	%r43, %r216, %r42;
	add.s32 	%r44, %r217, %r43;
	add.s32 	%r45, %r218, %r44;
	add.s32 	%r46, %r219, %r45;
	add.s32 	%r47, %r220, %r46;
	add.s32 	%r48, %r221, %r47;
	add.s32 	%r49, %r222, %r48;
	add.s32 	%r50, %r223, %r49;
	add.s32 	%r51, %r224, %r50;
	add.s32 	%r52, %r225, %r51;
	add.s32 	%r53, %r226, %r52;
	add.s32 	%r54, %r227, %r53;
	add.s32 	%r107, %r228, %r54;
	// begin inline asm
	mov.u32 %r102, %laneid;
	// end inline asm
	mov.b32 	%r105, 1;
	mov.b32 	%r132, -1;
	// begin inline asm
	{  .reg .u32 r0;  .reg .pred p;  shfl.sync.up.b32 r0|p, %r107, %r105, %r130, %r132;  @p add.u32 r0, r0, %r107;  mov.u32 %r103, r0;}
	// end inline asm
	mov.b32 	%r111, 2;
	// begin inline asm
	{  .reg .u32 r0;  .reg .pred p;  shfl.sync.up.b32 r0|p, %r103, %r111, %r130, %r132;  @p add.u32 r0, r0, %r103;  mov.u32 %r109, r0;}
	// end inline asm
	mov.b32 	%r117, 4;
	// begin inline asm
	{  .reg .u32 r0;  .reg .pred p;  shfl.sync.up.b32 r0|p, %r109, %r117, %r130, %r132;  @p add.u32 r0, r0, %r109;  mov.u32 %r115, r0;}
	// end inline asm
	mov.b32 	%r123, 8;
	// begin inline asm
	{  .reg .u32 r0;  .reg .pred p;  shfl.sync.up.b32 r0|p, %r115, %r123, %r130, %r132;  @p add.u32 r0, r0, %r115;  mov.u32 %r121, r0;}
	// end inline asm
	mov.b32 	%r129, 16;
	// begin inline asm
	{  .reg .u32 r0;  .reg .pred p;  shfl.sync.up.b32 r0|p, %r121, %r129, %r130, %r132;  @p add.u32 r0, r0, %r121;  mov.u32 %r127, r0;}
	// end inline asm
	setp.ne.s32 	%p10, %r102, 31;
	@%p10 bra 	$L__BB12_21;
	st.shared.u32 	[%r7], %r127;
$L__BB12_21:
	sub.s32 	%r229, %r127, %r107;
	setp.gt.u32 	%p11, %r2, 31;
	setp.eq.s32 	%p12, %r4, 7;
	setp.eq.s32 	%p13, %r4, 6;
	setp.eq.s32 	%p14, %r4, 5;
	setp.eq.s32 	%p15, %r4, 4;
	setp.eq.s32 	%p16, %r4, 3;
	setp.eq.s32 	%p17, %r4, 2;
	setp.eq.s32 	%p18, %r4, 1;
	bar.sync 	0;
	ld.shared.v4.u32 	{%r230, %r231, %r232, %r233}, [_ZZN3cub18CUB_300001_SM_10006detail10radix_sort31DeviceRadixSortSingleTileKernelINS1_5radix10policy_hubIyNS0_8NullTypeEyE10Policy1000ELNS0_9SortOrderE0EyS6_yNS1_21identity_decomposer_tEEEvPKT1_PSB_PKT2_PSF_T3_iiT4_E12temp_storage+33792];
	selp.b32 	%r234, %r230, %r354, %p18;
	add.s32 	%r235, %r231, %r230;
	selp.b32 	%r236, %r235, %r234, %p17;
	add.s32 	%r237, %r235, %r232;
	selp.b32 	%r238, %r237, %r236, %p16;
	add.s32 	%r239, %r237, %r233;
	selp.b32 	%r240, %r239, %r238, %p15;
	ld.shared.v4.u32 	{%r241, %r242, %r243, %r244}, [_ZZN3cub18CUB_300001_SM_10006detail10radix_sort31DeviceRadixSortSingleTileKernelINS1_5radix10policy_hubIyNS0_8NullTypeEyE10Policy1000ELNS0_9SortOrderE0EyS6_yNS1_21identity_decomposer_tEEEvPKT1_PSB_PKT2_PSF_T3_iiT4_E12temp_storage+33808];
	add.s32 	%r245, %r239, %r241;
	selp.b32 	%r246, %r245, %r240, %p14;
	add.s32 	%r247, %r245, %r242;
	selp.b32 	%r248, %r247, %r246, %p13;
	add.s32 	%r249, %r247, %r243;
	selp.b32 	%r354, %r249, %r248, %p12;
	add.s32 	%r59, %r249, %r244;
	setp.ne.s32 	%p19, %r102, 0;
	selp.b32 	%r250, %r229, 0, %p19;
	add.s32 	%r251, %r354, %r250;
	or.pred  	%p20, %p11, %p19;
	selp.b32 	%r355, %r251, %r229, %p11;
	@%p20 bra 	$L__BB12_23;
	shl.b32 	%r355, %r59, 16;
	st.shared.u32 	[_ZZN3cub18CUB_300001_SM_10006detail10radix_sort31DeviceRadixSortSingleTileKernelINS1_5radix10policy_hubIyNS0_8NullTypeEyE10Policy1000ELNS0_9SortOrderE0EyS6_yNS1_21identity_decomposer_tEEEvPKT1_PSB_PKT2_PSF_T3_iiT4_E12temp_storage+33832], %r355;
$L__BB12_23:
	setp.eq.s32 	%p21, %r2, 0;
	bar.sync 	0;
	ld.shared.u32 	%r252, [_ZZN3cub18CUB_300001_SM_10006detail10radix_sort31DeviceRadixSortSingleTileKernelINS1_5radix10policy_hubIyNS0_8NullTypeEyE10Policy1000ELNS0_9SortOrderE0EyS6_yNS1_21identity_decomposer_tEEEvPKT1_PSB_PKT2_PSF_T3_iiT4_E12temp_storage+33832];
	selp.b32 	%r253, 0, %r252, %p21;
	add.s32 	%r254, %r355, %r253;
	add.s32 	%r255, %r23, %r254;
	add.s32 	%r256, %r24, %r254;
	add.s32 	%r257, %r25, %r254;
	add.s32 	%r258, %r26, %r254;
	add.s32 	%r259, %r27, %r254;
	add.s32 	%r260, %r28, %r254;
	add.s32 	%r261, %r29, %r254;
	add.s32 	%r262, %r30, %r254;
	add.s32 	%r263, %r31, %r254;
	add.s32 	%r264, %r32, %r254;
	add.s32 	%r265, %r33, %r254;
	add.s32 	%r266, %r34, %r254;
	add.s32 	%r267, %r35, %r254;
	add.s32 	%r268, %r36, %r254;
	add.s32 	%r269, %r37, %r254;
	add.s32 	%r270, %r38, %r254;
	add.s32 	%r271, %r39, %r254;
	add.s32 	%r272, %r40, %r254;
	add.s32 	%r273, %r41, %r254;
	add.s32 	%r274, %r42, %r254;
	add.s32 	%r275, %r43, %r254;
	add.s32 	%r276, %r44, %r254;
	add.s32 	%r277, %r45, %r254;
	add.s32 	%r278, %r46, %r254;
	add.s32 	%r279, %r47, %r254;
	add.s32 	%r280, %r48, %r254;
	add.s32 	%r281, %r49, %r254;
	add.s32 	%r282, %r50, %r254;
	add.s32 	%r283, %r51, %r254;
	add.s32 	%r284, %r52, %r254;
	add.s32 	%r285, %r53, %r254;
	add.s32 	%r286, %r54, %r254;
	st.shared.u32 	[%r6], %r254;
	st.shared.u32 	[%r6+4], %r255;
	st.shared.u32 	[%r6+8], %r256;
	st.shared.u32 	[%r6+12], %r257;
	st.shared.u32 	[%r6+16], %r258;
	st.shared.u32 	[%r6+20], %r259;
	st.shared.u32 	[%r6+24], %r260;
	st.shared.u32 	[%r6+28], %r261;
	st.shared.u32 	[%r6+32], %r262;
	st.shared.u32 	[%r6+36], %r263;
	st.shared.u32 	[%r6+40], %r264;
	st.shared.u32 	[%r6+44], %r265;
	st.shared.u32 	[%r6+48], %r266;
	st.shared.u32 	[%r6+52], %r267;
	st.shared.u32 	[%r6+56], %r268;
	st.shared.u32 	[%r6+60], %r269;
	st.shared.u32 	[%r6+64], %r270;
	st.shared.u32 	[%r6+68], %r271;
	st.shared.u32 	[%r6+72], %r272;
	st.shared.u32 	[%r6+76], %r273;
	st.shared.u32 	[%r6+80], %r274;
	st.shared.u32 	[%r6+84], %r275;
	st.shared.u32 	[%r6+88], %r276;
	st.shared.u32 	[%r6+92], %r277;
	st.shared.u32 	[%r6+96], %r278;
	st.shared.u32 	[%r6+100], %r279;
	st.shared.u32 	[%r6+104], %r280;
	st.shared.u32 	[%r6+108], %r281;
	st.shared.u32 	[%r6+112], %r282;
	st.shared.u32 	[%r6+116], %r283;
	st.shared.u32 	[%r6+120], %r284;
	st.shared.u32 	[%r6+124], %r285;
	st.shared.u32 	[%r6+128], %r286;
	bar.sync 	0;
	cvt.u32.u16 	%r287, %rs1;
	ld.shared.u16 	%r288, [%r14];
	add.s32 	%r63, %r288, %r287;
	cvt.u32.u16 	%r289, %rs2;
	ld.shared.u16 	%r290, [%r15];
	add.s32 	%r64, %r290, %r289;
	cvt.u32.u16 	%r291, %rs3;
	ld.shared.u16 	%r292, [%r16];
	add.s32 	%r65, %r292, %r291;
	cvt.u32.u16 	%r293, %rs4;
	ld.shared.u16 	%r294, [%r17];
	add.s32 	%r66, %r294, %r293;
	cvt.u32.u16 	%r295, %rs5;
	ld.shared.u16 	%r296, [%r18];
	add.s32 	%r67, %r296, %r295;
	cvt.u32.u16 	%r297, %rs6;
	ld.shared.u16 	%r298, [%r19];
	add.s32 	%r68, %r298, %r297;
	cvt.u32.u16 	%r299, %rs7;
	ld.shared.u16 	%r300, [%r20];
	add.s32 	%r69, %r300, %r299;
	cvt.u32.u16 	%r301, %rs8;
	ld.shared.u16 	%r302, [%r21];
	add.s32 	%r70, %r302, %r301;
	cvt.u32.u16 	%r303, %rs9;
	ld.shared.u16 	%r304, [%r22];
	add.s32 	%r71, %r304, %r303;
	bar.sync 	0;
	setp.lt.s32 	%p22, %r353, %r76;
	@%p22 bra 	$L__BB12_43;
	cvt.u64.u32 	%rd83, %r2;
	shl.b32 	%r305, %r63, 3;
	mov.u32 	%r306, _ZZN3cub18CUB_300001_SM_10006detail10radix_sort31DeviceRadixSortSingleTileKernelINS1_5radix10policy_hubIyNS0_8NullTypeEyE10Policy1000ELNS0_9SortOrderE0EyS6_yNS1_21identity_decomposer_tEEEvPKT1_PSB_PKT2_PSF_T3_iiT4_E12temp_storage;
	add.s32 	%r307, %r306, %r305;
	st.shared.u64 	[%r307], %rd112;
	shl.b32 	%r308, %r64, 3;
	add.s32 	%r309, %r306, %r308;
	st.shared.u64 	[%r309], %rd111;
	shl.b32 	%r310, %r65, 3;
	add.s32 	%r311, %r306, %r310;
	st.shared.u64 	[%r311], %rd110;
	shl.b32 	%r312, %r66, 3;
	add.s32 	%r313, %r306, %r312;
	st.shared.u64 	[%r313], %rd109;
	shl.b32 	%r314, %r67, 3;
	add.s32 	%r315, %r306, %r314;
	st.shared.u64 	[%r315], %rd108;
	shl.b32 	%r316, %r68, 3;
	add.s32 	%r317, %r306, %r316;
	st.shared.u64 	[%r317], %rd107;
	shl.b32 	%r318, %r69, 3;
	add.s32 	%r319, %r306, %r318;
	st.shared.u64 	[%r319], %rd106;
	shl.b32 	%r320, %r70, 3;
	add.s32 	%r321, %r306, %r320;
	st.shared.u64 	[%r321], %rd105;
	shl.b32 	%r322, %r71, 3;
	add.s32 	%r323, %r306, %r322;
	st.shared.u64 	[%r323], %rd104;
	bar.sync 	0;
	shl.b32 	%r324, %r2, 6;
	sub.s32 	%r72, %r8, %r324;
	ld.shared.u64 	%rd29, [%r72+2048];
	ld.shared.u64 	%rd30, [%r72+4096];
	ld.shared.u64 	%rd31, [%r72+6144];
	ld.shared.u64 	%rd32, [%r72+8192];
	ld.shared.u64 	%rd33, [%r72+10240];
	ld.shared.u64 	%rd34, [%r72+12288];
	ld.shared.u64 	%rd35, [%r72+14336];
	ld.shared.u64 	%rd36, [%r72+16384];
	setp.gt.u64 	%p23, %rd48, %rd83;
	cvta.to.global.u64 	%rd84, %rd47;
	mul.wide.u32 	%rd85, %r2, 8;
	add.s64 	%rd37, %rd84, %rd85;
	@%p23 bra 	$L__BB12_25;
	bra.uni 	$L__BB12_26;
$L__BB12_25:
	ld.shared.u64 	%rd86, [%r72];
	st.global.u64 	[%rd37], %rd86;
$L__BB12_26:
	add.s32 	%r325, %r2, 256;
	cvt.u64.u32 	%rd87, %r325;
	setp.le.u64 	%p24, %rd48, %rd87;
	@%p24 bra 	$L__BB12_28;
	st.global.u64 	[%rd37+2048], %rd29;
$L__BB12_28:
	add.s32 	%r326, %r2, 512;
	cvt.u64.u32 	%rd88, %r326;
	setp.le.u64 	%p25, %rd48, %rd88;
	@%p25 bra 	$L__BB12_30;
	st.global.u64 	[%rd37+4096], %rd30;
$L__BB12_30:
	add.s32 	%r327, %r2, 768;
	cvt.u64.u32 	%rd89, %r327;
	setp.le.u64 	%p26, %rd48, %rd89;
	@%p26 bra 	$L__BB12_32;
	st.global.u64 	[%rd37+6144], %rd31;
$L__BB12_32:
	or.b32  	%r328, %r2, 1024;
	cvt.u64.u32 	%rd90, %r328;
	setp.le.u64 	%p27, %rd48, %rd90;
	@%p27 bra 	$L__BB12_34;
	st.global.u64 	[%rd37+8192], %rd32;
$L__BB12_34:
	add.s32 	%r329, %r2, 1280;
	cvt.u64.u32 	%rd91, %r329;
	setp.le.u64 	%p28, %rd48, %rd91;
	@%p28 bra 	$L__BB12_36;
	st.global.u64 	[%rd37+10240], %rd33;
$L__BB12_36:
	add.s32 	%r330, %r2, 1536;
	cvt.u64.u32 	%rd92, %r330;
	setp.le.u64 	%p29, %rd48, %rd92;
	@%p29 bra 	$L__BB12_38;
	st.global.u64 	[%rd37+12288], %rd34;
$L__BB12_38:
	add.s32 	%r331, %r2, 1792;
	cvt.u64.u32 	%rd93, %r331;
	setp.le.u64 	%p30, %rd48, %rd93;
	@%p30 bra 	$L__BB12_40;
	st.global.u64 	[%rd37+14336], %rd35;
$L__BB12_40:
	or.b32  	%r332, %r2, 2048;
	cvt.u64.u32 	%rd94, %r332;
	setp.le.u64 	%p31, %rd48, %rd94;
	@%p31 bra 	$L__BB12_42;
	st.global.u64 	[%rd37+16384], %rd36;
$L__BB12_42:
	ret;
$L__BB12_43:
	shl.b32 	%r333, %r63, 3;
	mov.u32 	%r334, _ZZN3cub18CUB_300001_SM_10006detail10radix_sort31DeviceRadixSortSingleTileKernelINS1_5radix10policy_hubIyNS0_8NullTypeEyE10Policy1000ELNS0_9SortOrderE0EyS6_yNS1_21identity_decomposer_tEEEvPKT1_PSB_PKT2_PSF_T3_iiT4_E12temp_storage;
	add.s32 	%r335, %r334, %r333;
	st.shared.u64 	[%r335], %rd112;
	shl.b32 	%r336, %r64, 3;
	add.s32 	%r337, %r334, %r336;
	st.shared.u64 	[%r337], %rd111;
	shl.b32 	%r338, %r65, 3;
	add.s32 	%r339, %r334, %r338;
	st.shared.u64 	[%r339], %rd110;
	shl.b32 	%r340, %r66, 3;
	add.s32 	%r341, %r334, %r340;
	st.shared.u64 	[%r341], %rd109;
	shl.b32 	%r342, %r67, 3;
	add.s32 	%r343, %r334, %r342;
	st.shared.u64 	[%r343], %rd108;
	shl.b32 	%r344, %r68, 3;
	add.s32 	%r345, %r334, %r344;
	st.shared.u64 	[%r345], %rd107;
	shl.b32 	%r346, %r69, 3;
	add.s32 	%r347, %r334, %r346;
	st.shared.u64 	[%r347], %rd106;
	shl.b32 	%r348, %r70, 3;
	add.s32 	%r349, %r334, %r348;
	st.shared.u64 	[%r349], %rd105;
	shl.b32 	%r350, %r71, 3;
	add.s32 	%r351, %r334, %r350;
	st.shared.u64 	[%r351], %rd104;
	bar.sync 	0;
	ld.shared.u64 	%rd112, [%r8];
	ld.shared.u64 	%rd111, [%r8+8];
	ld.shared.u64 	%rd110, [%r8+16];
	ld.shared.u64 	%rd109, [%r8+24];
	ld.shared.u64 	%rd108, [%r8+32];
	ld.shared.u64 	%rd107, [%r8+40];
	ld.shared.u64 	%rd106, [%r8+48];
	ld.shared.u64 	%rd105, [%r8+56];
	ld.shared.u64 	%rd104, [%r8+64];
	bar.sync 	0;
	add.s32 	%r353, %r353, 6;
	add.s32 	%r352, %r352, -6;
	bra.uni 	$L__BB12_19;

}
	// .globl	_ZN3cub18CUB_300001_SM_10006detail10radix_sort30DeviceRadixSortHistogramKernelINS1_5radix10policy_hubIyNS0_8NullTypeEyE10Policy1000ELNS0_9SortOrderE0EyyNS1_21identity_decomposer_tEEEvPT2_PKT1_SB_iiT3_
.visible .entry _ZN3cub18CUB_300001_SM_10006detail10radix_sort30DeviceRadixSortHistogramKernelINS1_5radix10policy_hubIyNS0_8NullTypeEyE10Policy1000ELNS0_9SortOrderE0EyyNS1_21identity_decomposer_tEEEvPT2_PKT1_SB_iiT3_(
	.param .u64 .ptr .align 1 _ZN3cub18CUB_300001_SM_10006detail10radix_sort30DeviceRadixSortHistogramKernelINS1_5radix10policy_hubIyNS0_8NullTypeEyE10Policy1000ELNS0_9SortOrderE0EyyNS1_21identity_decomposer_tEEEvPT2_PKT1_SB_iiT3__param_0,
	.param .u64 .ptr .align 1 _ZN3cub18CUB_300001_SM_10006detail10radix_sort30DeviceRadixSortHistogramKernelINS1_5radix10policy_hubIyNS0_8NullTypeEyE10Policy1000ELNS0_9SortOrderE0EyyNS1_21identity_decomposer_tEEEvPT2_PKT1_SB_iiT3__param_1,
	.param .u64 _ZN3cub18CUB_300001_SM_10006detail10radix_sort30DeviceRadixSortHistogramKernelINS1_5radix10policy_hubIyNS0_8NullTypeEyE10Policy1000ELNS0_9SortOrderE0EyyNS1_21identity_decomposer_tEEEvPT2_PKT1_SB_iiT3__param_2,
	.param .u32 _ZN3cub18CUB_300001_SM_10006detail10radix_sort30DeviceRadixSortHistogramKernelINS1_5radix10policy_hubIyNS0_8NullTypeEyE10Policy1000ELNS0_9SortOrderE0EyyNS1_21identity_decomposer_tEEEvPT2_PKT1_SB_iiT3__param_3,
	.param .u32 _ZN3cub18CUB_300001_SM_10006detail10radix_sort30DeviceRadixSortHistogramKernelINS1_5radix10policy_hubIyNS0_8NullTypeEyE10Policy1000ELNS0_9SortOrderE0EyyNS1_21identity_decomposer_tEEEvPT2_PKT1_SB_iiT3__param_4,
	.param .align 1 .b8 _ZN3cub18CUB_300001_SM_10006detail10radix_sort30DeviceRadixSortHistogramKernelINS1_5radix10policy_hubIyNS0_8NullTypeEyE10Policy1000ELNS0_9SortOrderE0EyyNS1_21identity_decomposer_tEEEvPT2_PKT1_SB_iiT3__param_5[1]
)
.maxntid 128
{
	.reg .pred 	%p<91>;
	.reg .b32 	%r<362>;
	.reg .b64 	%rd<263>;
	// demoted variable
	.shared .align 4 .b8 _ZZN3cub18CUB_300001_SM_10006detail10radix_sort30DeviceRadixSortHistogramKernelINS1_5radix10policy_hubIyNS0_8NullTypeEyE10Policy1000ELNS0_9SortOrderE0EyyNS1_21identity_decomposer_tEEEvPT2_PKT1_SB_iiT3_E12temp_storage[8192];
	ld.param.u64 	%rd81, [_ZN3cub18CUB_300001_SM_10006detail10radix_sort30DeviceRadixSortHistogramKernelINS1_5radix10policy_hubIyNS0_8NullTypeEyE10Policy1000ELNS0_9SortOrderE0EyyNS1_21identity_decomposer_tEEEvPT2_PKT1_SB_iiT3__param_0];
	ld.param.u64 	%rd82, [_ZN3cub18CUB_300001_SM_10006detail10radix_sort30DeviceRadixSortHistogramKernelINS1_5radix10policy_hubIyNS0_8NullTypeEyE10Policy1000ELNS0_9SortOrderE0EyyNS1_21identity_decomposer_tEEEvPT2_PKT1_SB_iiT3__param_1];
	ld.param.u64 	%rd80, [_ZN3cub18CUB_300001_SM_10006detail10radix_sort30DeviceRadixSortHistogramKernelINS1_5radix10policy_hubIyNS0_8NullTypeEyE10Policy1000ELNS0_9SortOrderE0EyyNS1_21identity_decomposer_tEEEvPT2_PKT1_SB_iiT3__param_2];
	ld.param.u32 	%r93, [_ZN3cub18CUB_300001_SM_10006detail10radix_sort30DeviceRadixSortHistogramKernelINS1_5radix10policy_hubIyNS0_8NullTypeEyE10Policy1000ELNS0_9SortOrderE0EyyNS1_21identity_decomposer_tEEEvPT2_PKT1_SB_iiT3__param_3];
	ld.param.u32 	%r94, [_ZN3cub18CUB_300001_SM_10006detail10radix_sort30DeviceRadixSortHistogramKernelINS1_5radix10policy_hubIyNS0_8NullTypeEyE10Policy1000ELNS0_9SortOrderE0EyyNS1_21identity_decomposer_tEEEvPT2_PKT1_SB_iiT3__param_4];
	cvta.to.global.u64 	%rd1, %rd82;
	cvta.to.global.u64 	%rd2, %rd81;
	setp.eq.s64 	%p2, %rd80, 0;
	@%p2 bra 	$L__BB13_153;
	sub.s32 	%r95, %r94, %r93;
	add.s32 	%r96, %r95, 7;
	shr.s32 	%r97, %r96, 31;
	shr.u32 	%r98, %r97, 29;
	add.s32 	%r99, %r96, %r98;
	shr.s32 	%r100, %r99, 3;
	mov.u32 	%r101, %tid.x;
	setp.gt.u32 	%p3, %r101, 255;
	setp.lt.s32 	%p4, %r96, 8;
	mov.u32 	%r102, %ctaid.x;
	shl.b32 	%r103, %r102, 11;
	cvt.u64.u32 	%rd3, %r103;
	mov.u32 	%r104, %nctaid.x;
	shl.b32 	%r105, %r104, 11;
	cvt.u64.u32 	%rd4, %r105;
	add.s32 	%r1, %r100, -1;
	and.b32  	%r2, %r100, 15;
	and.b32  	%r3, %r100, 7;
	add.s32 	%r4, %r3, -1;
	and.b32  	%r5, %r100, 3;
	or.pred  	%p1, %p3, %p4;
	shl.b32 	%r106, %r101, 2;
	mov.u32 	%r107, _ZZN3cub18CUB_300001_SM_10006detail10radix_sort30DeviceRadixSortHistogramKernelINS1_5radix10policy_hubIyNS0_8NullTypeEyE10Policy1000ELNS0_9SortOrderE0EyyNS1_21identity_decomposer_tEEEvPT2_PKT1_SB_iiT3_E12temp_storage;
	add.s32 	%r6, %r107, %r106;
	and.b32  	%r7, %r100, 268435440;
	cvt.u64.u32 	%rd5, %r101;
	add.s32 	%r8, %r101, 128;
	add.s32 	%r9, %r101, 256;
	add.s32 	%r10, %r101, 512;
	add.s32 	%r11, %r101, 640;
	add.s32 	%r12, %r101, 768;
	add.s32 	%r13, %r101, 1920;
	and.b32  	%r14, %r100, 268435448;
	and.b32  	%r15, %r100, 1;
	neg.s32 	%r16, %r7;
	add.s32 	%r17, %r6, 8192;
	add.s64 	%rd84, %rd80, -1;
	shr.u64 	%rd85, %rd84, 30;
	add.s64 	%rd86, %rd85, 1;
	min.u64 	%rd6, %rd86, %rd80;
	mov.b64 	%rd230, 0;
$L__BB13_2:
	@%p1 bra 	$L__BB13_30;
	setp.lt.u32 	%p5, %r1, 15;
	mov.b32 	%r346, 0;
	@%p5 bra 	$L__BB13_6;
	mov.u32 	%r343, %r17;
	mov.u32 	%r344, %r16;
$L__BB13_5:
	.pragma "nounroll";
	mov.b32 	%r109, 0;
	st.shared.u32 	[%r343+-8192], %r109;
	st.shared.u32 	[%r343+-7168], %r109;
	st.shared.u32 	[%r343+-6144], %r109;
	st.shared.u32 	[%r343+-5120], %r109;
	st.shared.u32 	[%r343+-4096], %r109;
	st.shared.u32 	[%r343+-3072], %r109;
	st.shared.u32 	[%r343+-2048], %r109;
	st.shared.u32 	[%r343+-1024], %r109;
	st.shared.u32 	[%r343], %r109;
	st.shared.u32 	[%r343+1024], %r109;
	st.shared.u32 	[%r343+2048], %r109;
	st.shared.u32 	[%r343+3072], %r109;
	st.shared.u32 	[%r343+4096], %r109;
	st.shared.u32 	[%r343+5120], %r109;
	st.shared.u32 	[%r343+6144], %r109;
	st.shared.u32 	[%r343+7168], %r109;
	add.s32 	%r344, %r344, 16;
	add.s32 	%r343, %r343, 16384;
	setp.ne.s32 	%p6, %r344, 0;
	mov.u32 	%r346, %r7;
	@%p6 bra 	$L__BB13_5;
$L__BB13_6:
	add.s32 	%r23, %r2, -1;
	setp.eq.s32 	%p7, %r2, 0;
	@%p7 bra 	$L__BB13_16;
	setp.lt.u32 	%p8, %r23, 7;
	@%p8 bra 	$L__BB13_9;
	shl.b32 	%r110, %r346, 10;
	add.s32 	%r111, %r6, %r110;
	mov.b32 	%r112, 0;
	st.shared.u32 	[%r111], %r112;
	st.shared.u32 	[%r111+1024], %r112;
	st.shared.u32 	[%r111+2048], %r112;
	st.shared.u32 	[%r111+3072], %r112;
	st.shared.u32 	[%r111+4096], %r112;
	st.shared.u32 	[%r111+5120], %r112;
	st.shared.u32 	[%r111+6144], %r112;
	st.shared.u32 	[%r111+7168], %r112;
	add.s32 	%r346, %r346, 8;
$L__BB13_9:
	setp.eq.s32 	%p9, %r3, 0;
	@%p9 bra 	$L__BB13_16;
	setp.lt.u32 	%p10, %r4, 3;
	@%p10 bra 	$L__BB13_12;
	shl.b32 	%r113, %r346, 10;
	add.s32 	%r114, %r6, %r113;
	mov.b32 	%r115, 0;
	st.shared.u32 	[%r114], %r115;
	st.shared.u32 	[%r114+1024], %r115;
	st.shared.u32 	[%r114+2048], %r115;
	st.shared.u32 	[%r114+3072], %r115;
	add.s32 	%r346, %r346, 4;
$L__BB13_12:
	setp.eq.s32 	%p11, %r5, 0;
	@%p11 bra 	$L__BB13_16;
	setp.eq.s32 	%p12, %r5, 1;
	shl.b32 	%r116, %r346, 10;
	add.s32 	%r28, %r6, %r116;
	mov.b32 	%r117, 0;
	st.shared.u32 	[%r28], %r117;
	@%p12 bra 	$L__BB13_16;
	setp.eq.s32 	%p13, %r5, 2;
	mov.b32 	%r118, 0;
	st.shared.u32 	[%r28+1024], %r118;
	@%p13 bra 	$L__BB13_16;
	mov.b32 	%r119, 0;
	st.shared.u32 	[%r28+2048], %r119;
$L__BB13_16:
	cvt.u32.u64 	%r120, %rd5;
	setp.gt.u32 	%p14, %r120, 127;
	@%p14 bra 	$L__BB13_30;
	setp.lt.u32 	%p15, %r1, 15;
	mov.b32 	%r350, 0;
	@%p15 bra 	$L__BB13_20;
	mov.b32 	%r348, 0;
$L__BB13_19:
	.pragma "nounroll";
	shl.b32 	%r123, %r348, 10;
	add.s32 	%r124, %r6, %r123;
	mov.b32 	%r125, 0;
	st.shared.u32 	[%r124+512], %r125;
	st.shared.u32 	[%r124+1536], %r125;
	st.shared.u32 	[%r124+2560], %r125;
	st.shared.u32 	[%r124+3584], %r125;
	st.shared.u32 	[%r124+4608], %r125;
	st.shared.u32 	[%r124+5632], %r125;
	st.shared.u32 	[%r124+6656], %r125;
	st.shared.u32 	[%r124+7680], %r125;
	st.shared.u32 	[%r124+8704], %r125;
	st.shared.u32 	[%r124+9728], %r125;
	st.shared.u32 	[%r124+10752], %r125;
	st.shared.u32 	[%r124+11776], %r125;
	st.shared.u32 	[%r124+12800], %r125;
	st.shared.u32 	[%r124+13824], %r125;
	st.shared.u32 	[%r124+14848], %r125;
	st.shared.u32 	[%r124+15872], %r125;
	add.s32 	%r348, %r348, 16;
	setp.ne.s32 	%p16, %r348, %r7;
	mov.u32 	%r350, %r7;
	@%p16 bra 	$L__BB13_19;
$L__BB13_20:
	setp.eq.s32 	%p17, %r2, 0;
	@%p17 bra 	$L__BB13_30;
	setp.lt.u32 	%p18, %r23, 7;
	@%p18 bra 	$L__BB13_23;
	shl.b32 	%r126, %r350, 10;
	add.s32 	%r127, %r6, %r126;
	mov.b32 	%r128, 0;
	st.shared.u32 	[%r127+512], %r128;
	st.shared.u32 	[%r127+1536], %r128;
	st.shared.u32 	[%r127+2560], %r128;
	st.shared.u32 	[%r127+3584], %r128;
	st.shared.u32 	[%r127+4608], %r128;
	st.shared.u32 	[%r127+5632], %r128;
	st.shared.u32 	[%r127+6656], %r128;
	st.shared.u32 	[%r127+7680], %r128;
	add.s32 	%r350, %r350, 8;
$L__BB13_23:
	setp.eq.s32 	%p19, %r3, 0;
	@%p19 bra 	$L__BB13_30;
	setp.lt.u32 	%p20, %r4, 3;
	@%p20 bra 	$L__BB13_26;
	shl.b32 	%r129, %r350, 10;
	add.s32 	%r130, %r6, %r129;
	mov.b32 	%r131, 0;
	st.shared.u32 	[%r130+512], %r131;
	st.shared.u32 	[%r130+1536], %r131;
	st.shared.u32 	[%r130+2560], %r131;
	st.shared.u32 	[%r130+3584], %r131;
	add.s32 	%r350, %r350, 4;
$L__BB13_26:
	setp.eq.s32 	%p21, %r5, 0;
	@%p21 bra 	$L__BB13_30;
	setp.eq.s32 	%p22, %r5, 1;
	shl.b32 	%r132, %r350, 10;
	add.s32 	%r36, %r6, %r132;
	mov.b32 	%r133, 0;
	st.shared.u32 	[%r36+512], %r133;
	@%p22 bra 	$L__BB13_30;
	setp.eq.s32 	%p23, %r5, 2;
	mov.b32 	%r134, 0;
	st.shared.u32 	[%r36+1536], %r134;
	@%p23 bra 	$L__BB13_30;
	mov.b32 	%r135, 0;
	st.shared.u32 	[%r36+2560], %r135;
$L__BB13_30:
	bar.sync 	0;
	bar.sync 	0;
	shl.b64 	%rd8, %rd230, 30;
	sub.s64 	%rd87, %rd80, %rd8;
	min.u64 	%rd9, %rd87, 1073741824;
	setp.le.u64 	%p24, %rd9, %rd3;
	@%p24 bra 	$L__BB13_70;
	mov.u64 	%rd231, %rd3;
$L__BB13_32:
	add.s64 	%rd11, %rd231, %rd8;
	sub.s64 	%rd12, %rd80, %rd11;
	setp.lt.u64 	%p25, %rd12, 2048;
	@%p25 bra 	$L__BB13_34;
	add.s64 	%rd106, %rd11, %rd5;
	shl.b64 	%rd107, %rd106, 3;
	add.s64 	%rd108, %rd1, %rd107;
	ld.global.u64 	%rd262, [%rd108];
	ld.global.u64 	%rd261, [%rd108+1024];
	ld.global.u64 	%rd260, [%rd108+2048];
	ld.global.u64 	%rd259, [%rd108+3072];
	ld.global.u64 	%rd258, [%rd108+4096];
	ld.global.u64 	%rd257, [%rd108+5120];
	ld.global.u64 	%rd256, [%rd108+6144];
	ld.global.u64 	%rd255, [%rd108+7168];
	ld.global.u64 	%rd254, [%rd108+8192];
	ld.global.u64 	%rd253, [%rd108+9216];
	ld.global.u64 	%rd252, [%rd108+10240];
	ld.global.u64 	%rd251, [%rd108+11264];
	ld.global.u64 	%rd250, [%rd108+12288];
	ld.global.u64 	%rd249, [%rd108+13312];
	ld.global.u64 	%rd248, [%rd108+14336];
	ld.global.u64 	%rd247, [%rd108+15360];
	bra.uni 	$L__BB13_66;
$L__BB13_34:
	cvt.u32.u64 	%r136, %rd5;
	cvt.u32.u64 	%r37, %rd12;
	setp.ge.s32 	%p26, %r136, %r37;
	add.s64 	%rd89, %rd11, %rd5;
	shl.b64 	%rd90, %rd89, 3;
	add.s64 	%rd29, %rd1, %rd90;
	mov.b64 	%rd262, -1;
	@%p26 bra 	$L__BB13_36;
	ld.global.u64 	%rd262, [%rd29];
$L__BB13_36:
	setp.ge.s32 	%p27, %r8, %r37;
	mov.b64 	%rd261, -1;
	@%p27 bra 	$L__BB13_38;
	ld.global.u64 	%rd261, [%rd29+1024];
$L__BB13_38:
	setp.ge.s32 	%p28, %r9, %r37;
	mov.b64 	%rd260, -1;
	@%p28 bra 	$L__BB13_40;
	ld.global.u64 	%rd260, [%rd29+2048];
$L__BB13_40:
	mov.u32 	%r137, %tid.x;
	add.s32 	%r138, %r137, 384;
	setp.ge.s32 	%p29, %r138, %r37;
	mov.b64 	%rd259, -1;
	@%p29 bra 	$L__BB13_42;
	ld.global.u64 	%rd259, [%rd29+3072];
$L__BB13_42:
	setp.ge.s32 	%p30, %r10, %r37;
	mov.b64 	%rd258, -1;
	@%p30 bra 	$L__BB13_44;
	ld.global.u64 	%rd258, [%rd29+4096];
$L__BB13_44:
	setp.ge.s32 	%p31, %r11, %r37;
	mov.b64 	%rd257, -1;
	@%p31 bra 	$L__BB13_46;
	ld.global.u64 	%rd257, [%rd29+5120];
$L__BB13_46:
	setp.ge.s32 	%p32, %r12, %r37;
	mov.b64 	%rd256, -1;
	@%p32 bra 	$L__BB13_48;
	ld.global.u64 	%rd256, [%rd29+6144];
$L__BB13_48:
	add.s32 	%r140, %r137, 896;
	setp.ge.s32 	%p33, %r140, %r37;
	mov.b64 	%rd255, -1;
	@%p33 bra 	$L__BB13_50;
	ld.global.u64 	%rd255, [%rd29+7168];
$L__BB13_50:
	or.b32  	%r142, %r137, 1024;
	setp.ge.s32 	%p34, %r142, %r37;
	mov.b64 	%rd254, -1;
	@%p34 bra 	$L__BB13_52;
	ld.global.u64 	%rd254, [%rd29+8192];
$L__BB13_52:
	add.s32 	%r144, %r137, 1152;
	setp.ge.s32 	%p35, %r144, %r37;
	mov.b64 	%rd253, -1;
	@%p35 bra 	$L__BB13_54;
	ld.global.u64 	%rd253, [%rd29+9216];
$L__BB13_54:
	add.s32 	%r146, %r137, 1280;
	setp.ge.s32 	%p36, %r146, %r37;
	mov.b64 	%rd252, -1;
	@%p36 bra 	$L__BB13_56;
	ld.global.u64 	%rd252, [%rd29+10240];
$L__BB13_56:
	add.s32 	%r148, %r137, 1408;
	setp.ge.s32 	%p37, %r148, %r37;
	mov.b64 	%rd251, -1;
	@%p37 bra 	$L__BB13_58;
	ld.global.u64 	%rd251, [%rd29+11264];
$L__BB13_58:
	add.s32 	%r150, %r137, 1536;
	setp.ge.s32 	%p38, %r150, %r37;
	mov.b64 	%rd250, -1;
	@%p38 bra 	$L__BB13_60;
	ld.global.u64 	%rd250, [%rd29+12288];
$L__BB13_60:
	add.s32 	%r152, %r137, 1664;
	setp.ge.s32 	%p39, %r152, %r37;
	mov.b64 	%rd249, -1;
	@%p39 bra 	$L__BB13_62;
	ld.global.u64 	%rd249, [%rd29+13312];
$L__BB13_62:
	add.s32 	%r154, %r137, 1792;
	setp.ge.s32 	%p40, %r154, %r37;
	mov.b64 	%rd248, -1;
	@%p40 bra 	$L__BB13_64;
	ld.global.u64 	%rd248, [%rd29+14336];
$L__BB13_64:
	setp.ge.s32 	%p41, %r13, %r37;
	mov.b64 	%rd247, -1;
	@%p41 bra 	$L__BB13_66;
	ld.global.u64 	%rd247, [%rd29+15360];
$L__BB13_66:
	setp.le.s32 	%p42, %r94, %r93;
	@%p42 bra 	$L__BB13_69;
	mov.b32 	%r352, 0;
	mov.u32 	%r353, %r93;
$L__BB13_68:
	sub.s32 	%r156, %r94, %r353;
	shl.b32 	%r157, %r352, 10;
	mov.u32 	%r158, _ZZN3cub18CUB_300001_SM_10006detail10radix_sort30DeviceRadixSortHistogramKernelINS1_5radix10policy_hubIyNS0_8NullTypeEyE10Policy1000ELNS0_9SortOrderE0EyyNS1_21identity_decomposer_tEEEvPT2_PKT1_SB_iiT3_E12temp_storage;
	add.s32 	%r159, %r158, %r157;
	min.s32 	%r160, %r156, 8;
	mov.b32 	%r161, -1;
	shl.b32 	%r162, %r161, %r160;
	not.b32 	%r163, %r162;
	shr.u64 	%rd109, %rd262, %r353;
	cvt.u32.u64 	%r164, %rd109;
	and.b32  	%r165, %r164, %r163;
	shl.b32 	%r166, %r165, 2;
	add.s32 	%r167, %r159, %r166;
	atom.shared.add.u32 	%r168, [%r167], 1;
	shr.u64 	%rd110, %rd261, %r353;
	cvt.u32.u64 	%r169, %rd110;
	and.b32  	%r170, %r169, %r163;
	shl.b32 	%r171, %r170, 2;
	add.s32 	%r172, %r159, %r171;
	atom.shared.add.u32 	%r173, [%r172], 1;
	shr.u64 	%rd111, %rd260, %r353;
	cvt.u32.u64 	%r174, %rd111;
	and.b32  	%r175, %r174, %r163;
	shl.b32 	%r176, %r175, 2;
	add.s32 	%r177, %r159, %r176;
	atom.shared.add.u32 	%r178, [%r177], 1;
	shr.u64 	%rd112, %rd259, %r353;
	cvt.u32.u64 	%r179, %rd112;
	and.b32  	%r180, %r179, %r163;
	shl.b32 	%r181, %r180, 2;
	add.s32 	%r182, %r159, %r181;
	atom.shared.add.u32 	%r183, [%r182], 1;
	shr.u64 	%rd113, %rd258, %r353;
	cvt.u32.u64 	%r184, %rd113;
	and.b32  	%r185, %r184, %r163;
	shl.b32 	%r186, %r185, 2;
	add.s32 	%r187, %r159, %r186;
	atom.shared.add.u32 	%r188, [%r187], 1;
	shr.u64 	%rd114, %rd257, %r353;
	cvt.u32.u64 	%r189, %rd114;
	and.b32  	%r190, %r189, %r163;
	shl.b32 	%r191, %r190, 2;
	add.s32 	%r192, %r159, %r191;
	atom.shared.add.u32 	%r193, [%r192], 1;
	shr.u64 	%rd115, %rd256, %r353;
	cvt.u32.u64 	%r194, %rd115;
	and.b32  	%r195, %r194, %r163;
	shl.b32 	%r196, %r195, 2;
	add.s32 	%r197, %r159, %r196;
	atom.shared.add.u32 	%r198, [%r197], 1;
	shr.u64 	%rd116, %rd255, %r353;
	cvt.u32.u64 	%r199, %rd116;
	and.b32  	%r200, %r199, %r163;
	shl.b32 	%r201, %r200, 2;
	add.s32 	%r202, %r159, %r201;
	atom.shared.add.u32 	%r203, [%r202], 1;
	shr.u64 	%rd117, %rd254, %r353;
	cvt.u32.u64 	%r204, %rd117;
	and.b32  	%r205, %r204, %r163;
	shl.b32 	%r206, %r205, 2;
	add.s32 	%r207, %r159, %r206;
	atom.shared.add.u32 	%r208, [%r207], 1;
	shr.u64 	%rd118, %rd253, %r353;
	cvt.u32.u64 	%r209, %rd118;
	and.b32  	%r210, %r209, %r163;
	shl.b32 	%r211, %r210, 2;
	add.s32 	%r212, %r159, %r211;
	atom.shared.add.u32 	%r213, [%r212], 1;
	shr.u64 	%rd119, %rd252, %r353;
	cvt.u32.u64 	%r214, %rd119;
	and.b32  	%r215, %r214, %r163;
	shl.b32 	%r216, %r215, 2;
	add.s32 	%r217, %r159, %r216;
	atom.shared.add.u32 	%r218, [%r217], 1;
	shr.u64 	%rd120, %rd251, %r353;
	cvt.u32.u64 	%r219, %rd120;
	and.b32  	%r220, %r219, %r163;
	shl.b32 	%r221, %r220, 2;
	add.s32 	%r222, %r159, %r221;
	atom.shared.add.u32 	%r223, [%r222], 1;
	shr.u64 	%rd121, %rd250, %r353;
	cvt.u32.u64 	%r224, %rd121;
	and.b32  	%r225, %r224, %r163;
	shl.b32 	%r226, %r225, 2;
	add.s32 	%r227, %r159, %r226;
	atom.shared.add.u32 	%r228, [%r227], 1;
	shr.u64 	%rd122, %rd249, %r353;
	cvt.u32.u64 	%r229, %rd122;
	and.b32  	%r230, %r229, %r163;
	shl.b32 	%r231, %r230, 2;
	add.s32 	%r232, %r159, %r231;
	atom.shared.add.u32 	%r233, [%r232], 1;
	shr.u64 	%rd123, %rd248, %r353;
	cvt.u32.u64 	%r234, %rd123;
	and.b32  	%r235, %r234, %r163;
	shl.b32 	%r236, %r235, 2;
	add.s32 	%r237, %r159, %r236;
	atom.shared.add.u32 	%r238, [%r237], 1;
	shr.u64 	%rd124, %rd247, %r353;
	cvt.u32.u64 	%r239, %rd124;
	and.b32  	%r240, %r239, %r163;
	shl.b32 	%r241, %r240, 2;
	add.s32 	%r242, %r159, %r241;
	atom.shared.add.u32 	%r243, [%r242], 1;
	add.s32 	%r353, %r353, 8;
	add.s32 	%r352, %r352, 1;
	setp.lt.s32 	%p43, %r353, %r94;
	@%p43 bra 	$L__BB13_68;
$L__BB13_69:
	add.s64 	%rd231, %rd231, %rd4;
	setp.lt.u64 	%p44, %rd231, %rd9;
	@%p44 bra 	$L__BB13_32;
$L__BB13_70:
	bar.sync 	0;
	@%p1 bra 	$L__BB13_152;
	setp.lt.u32 	%p45, %r1, 7;
	mov.b32 	%r356, 0;
	@%p45 bra 	$L__BB13_90;
	mov.b32 	%r354, 0;
$L__BB13_73:
	.pragma "nounroll";
	shl.b32 	%r246, %r354, 10;
	add.s32 	%r43, %r6, %r246;
	ld.shared.u32 	%r44, [%r43];
	setp.eq.s32 	%p46, %r44, 0;
	@%p46 bra 	$L__BB13_75;
	cvt.u32.u64 	%r247, %rd5;
	shl.b32 	%r248, %r354, 8;
	add.s32 	%r249, %r248, %r247;
	mul.wide.u32 	%rd125, %r249, 8;
	add.s64 	%rd126, %rd2, %rd125;
	cvt.u64.u32 	%rd127, %r44;
	atom.global.add.u64 	%rd128, [%rd126], %rd127;
$L__BB13_75:
	ld.shared.u32 	%r45, [%r43+1024];
	setp.eq.s32 	%p47, %r45, 0;
	@%p47 bra 	$L__BB13_77;
	cvt.u32.u64 	%r250, %rd5;
	shl.b32 	%r251, %r354, 8;
	add.s32 	%r252, %r251, %r250;
	add.s32 	%r253, %r252, 256;
	mul.wide.u32 	%rd129, %r253, 8;
	add.s64 	%rd130, %rd2, %rd129;
	cvt.u64.u32 	%rd131, %r45;
	atom.global.add.u64 	%rd132, [%rd130], %rd131;
$L__BB13_77:
	ld.shared.u32 	%r46, [%r43+2048];
	setp.eq.s32 	%p48, %r46, 0;
	@%p48 bra 	$L__BB13_79;
	cvt.u32.u64 	%r254, %rd5;
	shl.b32 	%r255, %r354, 8;
	add.s32 	%r256, %r255, %r254;
	add.s32 	%r257, %r256, 512;
	mul.wide.u32 	%rd133, %r257, 8;
	add.s64 	%rd134, %rd2, %rd133;
	cvt.u64.u32 	%rd135, %r46;
	atom.global.add.u64 	%rd136, [%rd134], %rd135;
$L__BB13_79:
	ld.shared.u32 	%r47, [%r43+3072];
	setp.eq.s32 	%p49, %r47, 0;
	@%p49 bra 	$L__BB13_81;
	cvt.u32.u64 	%r258, %rd5;
	shl.b32 	%r259, %r354, 8;
	add.s32 	%r260, %r259, %r258;
	add.s32 	%r261, %r260, 768;
	mul.wide.u32 	%rd137, %r261, 8;
	add.s64 	%rd138, %rd2, %rd137;
	cvt.u64.u32 	%rd139, %r47;
	atom.global.add.u64 	%rd140, [%rd138], %rd139;
$L__BB13_81:
	ld.shared.u32 	%r48, [%r43+4096];
	setp.eq.s32 	%p50, %r48, 0;
	@%p50 bra 	$L__BB13_83;
	cvt.u32.u64 	%r262, %rd5;
	shl.b32 	%r263, %r354, 8;
	add.s32 	%r264, %r263, %r262;
	add.s32 	%r265, %r264, 1024;
	mul.wide.u32 	%rd141, %r265, 8;
	add.s64 	%rd142, %rd2, %rd141;
	cvt.u64.u32 	%rd143, %r48;
	atom.global.add.u64 	%rd144, [%rd142], %rd143;
$L__BB13_83:
	ld.shared.u32 	%r49, [%r43+5120];
	setp.eq.s32 	%p51, %r49, 0;
	@%p51 bra 	$L__BB13_85;
	cvt.u32.u64 	%r266, %rd5;
	shl.b32 	%r267, %r354, 8;
	add.s32 	%r268, %r267, %r266;
	add.s32 	%r269, %r268, 1280;
	mul.wide.u32 	%rd145, %r269, 8;
	add.s64 	%rd146, %rd2, %rd145;
	cvt.u64.u32 	%rd147, %r49;
	atom.global.add.u64 	%rd148, [%rd146], %rd147;
$L__BB13_85:
	ld.shared.u32 	%r50, [%r43+6144];
	setp.eq.s32 	%p52, %r50, 0;
	@%p52 bra 	$L__BB13_87;
	cvt.u32.u64 	%r270, %rd5;
	shl.b32 	%r271, %r354, 8;
	add.s32 	%r272, %r271, %r270;
	add.s32 	%r273, %r272, 1536;
	mul.wide.u32 	%rd149, %r273, 8;
	add.s64 	%rd150, %rd2, %rd149;
	cvt.u64.u32 	%rd151, %r50;
	atom.global.add.u64 	%rd152, [%rd150], %rd151;
$L__BB13_87:
	ld.shared.u32 	%r51, [%r43+7168];
	setp.eq.s32 	%p53, %r51, 0;
	@%p53 bra 	$L__BB13_89;
	cvt.u32.u64 	%r274, %rd5;
	shl.b32 	%r275, %r354, 8;
	add.s32 	%r276, %r275, %r274;
	add.s32 	%r277, %r276, 1792;
	mul.wide.u32 	%rd153, %r277, 8;
	add.s64 	%rd154, %rd2, %rd153;
	cvt.u64.u32 	%rd155, %r51;
	atom.global.add.u64 	%rd156, [%rd154], %rd155;
$L__BB13_89:
	add.s32 	%r354, %r354, 8;
	setp.ne.s32 	%p54, %r354, %r14;
	mov.u32 	%r356, %r14;
	@%p54 bra 	$L__BB13_73;
$L__BB13_90:
	add.s32 	%r54, %r5, -1;
	setp.eq.s32 	%p55, %r3, 0;
	@%p55 bra 	$L__BB13_111;
	setp.lt.u32 	%p56, %r4, 3;
	@%p56 bra 	$L__BB13_101;
	shl.b32 	%r278, %r356, 10;
	add.s32 	%r55, %r6, %r278;
	ld.shared.u32 	%r56, [%r55];
	setp.eq.s32 	%p57, %r56, 0;
	@%p57 bra 	$L__BB13_94;
	cvt.u32.u64 	%r279, %rd5;
	shl.b32 	%r280, %r356, 8;
	add.s32 	%r281, %r280, %r279;
	mul.wide.u32 	%rd157, %r281, 8;
	add.s64 	%rd158, %rd2, %rd157;
	cvt.u64.u32 	%rd159, %r56;
	atom.global.add.u64 	%rd160, [%rd158], %rd159;
$L__BB13_94:
	ld.shared.u32 	%r57, [%r55+1024];
	setp.eq.s32 	%p58, %r57, 0;
	@%p58 bra 	$L__BB13_96;
	cvt.u32.u64 	%r282, %rd5;
	shl.b32 	%r283, %r356, 8;
	add.s32 	%r284, %r283, %r282;
	add.s32 	%r285, %r284, 256;
	mul.wide.u32 	%rd161, %r285, 8;
	add.s64 	%rd162, %rd2, %rd161;
	cvt.u64.u32 	%rd163, %r57;
	atom.global.add.u64 	%rd164, [%rd162], %rd163;
$L__BB13_96:
	ld.shared.u32 	%r58, [%r55+2048];
	setp.eq.s32 	%p59, %r58, 0;
	@%p59 bra 	$L__BB13_98;
	cvt.u32.u64 	%r286, %rd5;
	shl.b32 	%r287, %r356, 8;
	add.s32 	%r288, %r287, %r286;
	add.s32 	%r289, %r288, 512;
	mul.wide.u32 	%rd165, %r289, 8;
	add.s64 	%rd166, %rd2, %rd165;
	cvt.u64.u32 	%rd167, %r58;
	atom.global.add.u64 	%rd168, [%rd166], %rd167;
$L__BB13_98:
	ld.shared.u32 	%r59, [%r55+3072];
	setp.eq.s32 	%p60, %r59, 0;
	@%p60 bra 	$L__BB13_100;
	cvt.u32.u64 	%r290, %rd5;
	shl.b32 	%r291, %r356, 8;
	add.s32 	%r292, %r291, %r290;
	add.s32 	%r293, %r292, 768;
	mul.wide.u32 	%rd169, %r293, 8;
	add.s64 	%rd170, %rd2, %rd169;
	cvt.u64.u32 	%rd171, %r59;
	atom.global.add.u64 	%rd172, [%rd170], %rd171;
$L__BB13_100:
	add.s32 	%r356, %r356, 4;
$L__BB13_101:
	setp.eq.s32 	%p61, %r5, 0;
	@%p61 bra 	$L__BB13_111;
	setp.eq.s32 	%p62, %r54, 0;
	@%p62 bra 	$L__BB13_108;
	shl.b32 	%r294, %r356, 10;
	add.s32 	%r62, %r6, %r294;
	ld.shared.u32 	%r63, [%r62];
	setp.eq.s32 	%p63, %r63, 0;
	@%p63 bra 	$L__BB13_105;
	cvt.u32.u64 	%r295, %rd5;
	shl.b32 	%r296, %r356, 8;
	add.s32 	%r297, %r296, %r295;
	mul.wide.u32 	%rd173, %r297, 8;
	add.s64 	%rd174, %rd2, %rd173;
	cvt.u64.u32 	%rd175, %r63;
	atom.global.add.u64 	%rd176, [%rd174], %rd175;
$L__BB13_105:
	ld.shared.u32 	%r64, [%r62+1024];
	setp.eq.s32 	%p64, %r64, 0;
	@%p64 bra 	$L__BB13_107;
	cvt.u32.u64 	%r298, %rd5;
	shl.b32 	%r299, %r356, 8;
	add.s32 	%r300, %r299, %r298;
	add.s32 	%r301, %r300, 256;
	mul.wide.u32 	%rd177, %r301, 8;
	add.s64 	%rd178, %rd2, %rd177;
	cvt.u64.u32 	%rd179, %r64;
	atom.global.add.u64 	%rd180, [%rd178], %rd179;
$L__BB13_107:
	add.s32 	%r356, %r356, 2;
$L__BB13_108:
	setp.eq.s32 	%p65, %r15, 0;
	@%p65 bra 	$L__BB13_111;
	shl.b32 	%r302, %r356, 10;
	add.s32 	%r303, %r6, %r302;
	ld.shared.u32 	%r67, [%r303];
	setp.eq.s32 	%p66, %r67, 0;
	@%p66 bra 	$L__BB13_111;
	cvt.u32.u64 	%r304, %rd5;
	shl.b32 	%r305, %r356, 8;
	add.s32 	%r306, %r305, %r304;
	mul.wide.u32 	%rd181, %r306, 8;
	add.s64 	%rd182, %rd2, %rd181;
	cvt.u64.u32 	%rd183, %r67;
	atom.global.add.u64 	%rd184, [%rd182], %rd183;
$L__BB13_111:
	cvt.u32.u64 	%r307, %rd5;
	setp.gt.u32 	%p67, %r307, 127;
	@%p67 bra 	$L__BB13_152;
	setp.lt.u32 	%p68, %r1, 7;
	mov.b32 	%r360, 0;
	@%p68 bra 	$L__BB13_131;
	mov.b32 	%r358, 0;
$L__BB13_114:
	.pragma "nounroll";
	shl.b32 	%r311, %r358, 10;
	add.s32 	%r69, %r6, %r311;
	ld.shared.u32 	%r70, [%r69+512];
	setp.eq.s32 	%p69, %r70, 0;
	shl.b32 	%r312, %r358, 8;
	add.s32 	%r313, %r312, %r307;
	mul.wide.u32 	%rd185, %r313, 8;
	add.s64 	%rd78, %rd2, %rd185;
	@%p69 bra 	$L__BB13_116;
	cvt.u64.u32 	%rd186, %r70;
	atom.global.add.u64 	%rd187, [%rd78+1024], %rd186;
$L__BB13_116:
	ld.shared.u32 	%r71, [%r69+1536];
	setp.eq.s32 	%p70, %r71, 0;
	@%p70 bra 	$L__BB13_118;
	cvt.u64.u32 	%rd188, %r71;
	atom.global.add.u64 	%rd189, [%rd78+3072], %rd188;
$L__BB13_118:
	ld.shared.u32 	%r72, [%r69+2560];
	setp.eq.s32 	%p71, %r72, 0;
	@%p71 bra 	$L__BB13_120;
	cvt.u64.u32 	%rd190, %r72;
	atom.global.add.u64 	%rd191, [%rd78+5120], %rd190;
$L__BB13_120:
	ld.shared.u32 	%r73, [%r69+3584];
	setp.eq.s32 	%p72, %r73, 0;
	@%p72 bra 	$L__BB13_122;
	cvt.u64.u32 	%rd192, %r73;
	atom.global.add.u64 	%rd193, [%rd78+7168], %rd192;
$L__BB13_122:
	ld.shared.u32 	%r74, [%r69+4608];
	setp.eq.s32 	%p73, %r74, 0;
	@%p73 bra 	$L__BB13_124;
	cvt.u64.u32 	%rd194, %r74;
	atom.global.add.u64 	%rd195, [%rd78+9216], %rd194;
$L__BB13_124:
	ld.shared.u32 	%r75, [%r69+5632];
	setp.eq.s32 	%p74, %r75, 0;
	@%p74 bra 	$L__BB13_126;
	cvt.u64.u32 	%rd196, %r75;
	atom.global.add.u64 	%rd197, [%rd78+11264], %rd196;
$L__BB13_126:
	ld.shared.u32 	%r76, [%r69+6656];
	setp.eq.s32 	%p75, %r76, 0;
	@%p75 bra 	$L__BB13_128;
	cvt.u64.u32 	%rd198, %r76;
	atom.global.add.u64 	%rd199, [%rd78+13312], %rd198;
$L__BB13_128:
	ld.shared.u32 	%r77, [%r69+7680];
	setp.eq.s32 	%p76, %r77, 0;
	@%p76 bra 	$L__BB13_130;
	cvt.u64.u32 	%rd200, %r77;
	atom.global.add.u64 	%rd201, [%rd78+15360], %rd200;
$L__BB13_130:
	add.s32 	%r358, %r358, 8;
	setp.ne.s32 	%p77, %r358, %r14;
	mov.u32 	%r360, %r14;
	@%p77 bra 	$L__BB13_114;
$L__BB13_131:
	setp.eq.s32 	%p78, %r3, 0;
	@%p78 bra 	$L__BB13_152;
	setp.lt.u32 	%p79, %r4, 3;
	@%p79 bra 	$L__BB13_142;
	shl.b32 	%r314, %r360, 10;
	add.s32 	%r80, %r6, %r314;
	ld.shared.u32 	%r81, [%r80+512];
	setp.eq.s32 	%p80, %r81, 0;
	@%p80 bra 	$L__BB13_135;
	shl.b32 	%r316, %r360, 8;
	add.s32 	%r317, %r316, %r307;
	mul.wide.u32 	%rd202, %r317, 8;
	add.s64 	%rd203, %rd2, %rd202;
	cvt.u64.u32 	%rd204, %r81;
	atom.global.add.u64 	%rd205, [%rd203+1024], %rd204;
$L__BB13_135:
	ld.shared.u32 	%r82, [%r80+1536];
	setp.eq.s32 	%p81, %r82, 0;
	@%p81 bra 	$L__BB13_137;
	shl.b32 	%r319, %r360, 8;
	add.s32 	%r320, %r319, %r307;
	add.s32 	%r321, %r320, 256;
	mul.wide.u32 	%rd206, %r321, 8;
	add.s64 	%rd207, %rd2, %rd206;
	cvt.u64.u32 	%rd208, %r82;
	atom.global.add.u64 	%rd209, [%rd207+1024], %rd208;
$L__BB13_137:
	ld.shared.u32 	%r83, [%r80+2560];
	setp.eq.s32 	%p82, %r83, 0;
	@%p82 bra 	$L__BB13_139;
	shl.b32 	%r323, %r360, 8;
	add.s32 	%r324, %r323, %r307;
	add.s32 	%r325, %r324, 512;
	mul.wide.u32 	%rd210, %r325, 8;
	add.s64 	%rd211, %rd2, %rd210;
	cvt.u64.u32 	%rd212, %r83;
	atom.global.add.u64 	%rd213, [%rd211+1024], %rd212;
$L__BB13_139:
	ld.shared.u32 	%r84, [%r80+3584];
	setp.eq.s32 	%p83, %r84, 0;
	@%p83 bra 	$L__BB13_141;
	shl.b32 	%r327, %r360, 8;
	add.s32 	%r328, %r327, %r307;
	add.s32 	%r329, %r328, 768;
	mul.wide.u32 	%rd214, %r329, 8;
	add.s64 	%rd215, %rd2, %rd214;
	cvt.u64.u32 	%rd216, %r84;
	atom.global.add.u64 	%rd217, [%rd215+1024], %rd216;
$L__BB13_141:
	add.s32 	%r360, %r360, 4;
$L__BB13_142:
	setp.eq.s32 	%p84, %r5, 0;
	@%p84 bra 	$L__BB13_152;
	setp.eq.s32 	%p85, %r54, 0;
	@%p85 bra 	$L__BB13_149;
	shl.b32 	%r330, %r360, 10;
	add.s32 	%r87, %r6, %r330;
	ld.shared.u32 	%r88, [%r87+512];
	setp.eq.s32 	%p86, %r88, 0;
	@%p86 bra 	$L__BB13_146;
	shl.b32 	%r332, %r360, 8;
	add.s32 	%r333, %r332, %r307;
	mul.wide.u32 	%rd218, %r333, 8;
	add.s64 	%rd219, %rd2, %rd218;
	cvt.u64.u32 	%rd220, %r88;
	atom.global.add.u64 	%rd221, [%rd219+1024], %rd220;
$L__BB13_146:
	ld.shared.u32 	%r89, [%r87+1536];
	setp.eq.s32 	%p87, %r89, 0;
	@%p87 bra 	$L__BB13_148;
	shl.b32 	%r335, %r360, 8;
	add.s32 	%r336, %r335, %r307;
	add.s32 	%r337, %r336, 256;
	mul.wide.u32 	%rd222, %r337, 8;
	add.s64 	%rd223, %rd2, %rd222;
	cvt.u64.u32 	%rd224, %r89;
	atom.global.add.u64 	%rd225, [%rd223+1024], %rd224;
$L__BB13_148:
	add.s32 	%r360, %r360, 2;
$L__BB13_149:
	setp.eq.s32 	%p88, %r15, 0;
	@%p88 bra 	$L__BB13_152;
	shl.b32 	%r338, %r360, 10;
	add.s32 	%r339, %r6, %r338;
	ld.shared.u32 	%r92, [%r339+512];
	setp.eq.s32 	%p89, %r92, 0;
	@%p89 bra 	$L__BB13_152;
	shl.b32 	%r341, %r360, 8;
	add.s32 	%r342, %r341, %r307;
	mul.wide.u32 	%rd226, %r342, 8;
	add.s64 	%rd227, %rd2, %rd226;
	cvt.u64.u32 	%rd228, %r92;
	atom.global.add.u64 	%rd229, [%rd227+1024], %rd228;
$L__BB13_152:
	bar.sync 	0;
	add.s64 	%rd230, %rd230, 1;
	setp.ne.s64 	%p90, %rd230, %rd6;
	@%p90 bra 	$L__BB13_2;
$L__BB13_153:
	ret;

}
	// .globl	_ZN3cub18CUB_300001_SM_10006detail10radix_sort33DeviceRadixSortExclusiveSumKernelINS1_5radix10policy_hubIyNS0_8NullTypeEyE10Policy1000EyEEvPT0_
.visible .entry _ZN3cub18CUB_300001_SM_10006detail10radix_sort33DeviceRadixSortExclusiveSumKernelINS1_5radix10policy_hubIyNS0_8NullTypeEyE10Policy1000EyEEvPT0_(
	.param .u64 .ptr .align 1 _ZN3cub18CUB_300001_SM_10006detail10radix_sort33DeviceRadixSortExclusiveSumKernelINS1_5radix10policy_hubIyNS0_8NullTypeEyE10Policy1000EyEEvPT0__param_0
)
{
	.reg .pred 	%p<4>;
	.reg .b32 	%r<28>;
	.reg .b64 	%rd<54>;
	// demoted variable
	.shared .align 16 .b8 _ZZN3cub18CUB_300001_SM_10006detail10radix_sort33DeviceRadixSortExclusiveSumKernelINS1_5radix10policy_hubIyNS0_8NullTypeEyE10Policy1000EyEEvPT0_E12temp_storage[2336];
	ld.param.u64 	%rd5, [_ZN3cub18CUB_300001_SM_10006detail10radix_sort33DeviceRadixSortExclusiveSumKernelINS1_5radix10policy_hubIyNS0_8NullTypeEyE10Policy1000EyEEvPT0__param_0];
	cvta.to.global.u64 	%rd6, %rd5;
	mov.u32 	%r3, %ctaid.x;
	shl.b32 	%r4, %r3, 8;
	mov.u32 	%r1, %tid.x;
	setp.gt.u32 	%p1, %r1, 255;
	add.s32 	%r5, %r4, %r1;
	mul.wide.s32 	%rd7, %r5, 8;
	add.s64 	%rd1, %rd6, %rd7;
	@%p1 bra 	$L__BB14_2;
	ld.global.u64 	%rd53, [%rd1];
$L__BB14_2:
	shr.u32 	%r6, %r1, 3;
	add.s32 	%r7, %r6, %r1;
	shl.b32 	%r8, %r7, 3;
	mov.u32 	%r9, _ZZN3cub18CUB_300001_SM_10006detail10radix_sort33DeviceRadixSortExclusiveSumKernelINS1_5radix10policy_hubIyNS0_8NullTypeEyE10Policy1000EyEEvPT0_E12temp_storage;
	add.s32 	%r10, %r9, %r8;
	add.s32 	%r2, %r10, 16;
	st.shared.u64 	[%r10+16], %rd53;
	bar.sync 	0;
	setp.gt.u32 	%p2, %r1, 31;
	@%p2 bra 	$L__BB14_4;
	mad.lo.s32 	%r27, %r1, 72, %r9;
	ld.shared.u64 	%rd23, [%r27+16];
	ld.shared.u64 	%rd24, [%r27+24];
	ld.shared.u64 	%rd25, [%r27+32];
	ld.shared.u64 	%rd26, [%r27+40];
	ld.shared.u64 	%rd27, [%r27+48];
	ld.shared.u64 	%rd28, [%r27+56];
	ld.shared.u64 	%rd29, [%r27+64];
	ld.shared.u64 	%rd30, [%r27+72];
	add.s64 	%rd31, %rd24, %rd23;
	add.s64 	%rd32, %rd31, %rd25;
	add.s64 	%rd33, %rd32, %rd26;
	add.s64 	%rd34, %rd33, %rd27;
	add.s64 	%rd35, %rd34, %rd28;
	add.s64 	%rd36, %rd35, %rd29;
	add.s64 	%rd10, %rd36, %rd30;
	mov.b32 	%r11, 1;
	mov.b32 	%r24, 0;
	mov.b32 	%r25, -1;
	// begin inline asm
	{  .reg .u64 r0;  .reg .u32 lo;  .reg .u32 hi;  .reg .pred p;  mov.b64 {lo, hi}, %rd10;  shfl.sync.up.b32 lo|p, lo, %r11, %r24, %r25;  shfl.sync.up.b32 hi|p, hi, %r11, %r24, %r25;  mov.b64 r0, {lo, hi};  @p add.u64 r0, r0, %rd10;  mov.u64 %rd8, r0;}
	// end inline asm
	mov.b32 	%r14, 2;
	// begin inline asm
	{  .reg .u64 r0;  .reg .u32 lo;  .reg .u32 hi;  .reg .pred p;  mov.b64 {lo, hi}, %rd8;  shfl.sync.up.b32 lo|p, lo, %r14, %r24, %r25;  shfl.sync.up.b32 hi|p, hi, %r14, %r24, %r25;  mov.b64 r0, {lo, hi};  @p add.u64 r0, r0, %rd8;  mov.u64 %rd11, r0;}
	// end inline asm
	mov.b32 	%r17, 4;
	// begin inline asm
	{  .reg .u64 r0;  .reg .u32 lo;  .reg .u32 hi;  .reg .pred p;  mov.b64 {lo, hi}, %rd11;  shfl.sync.up.b32 lo|p, lo, %r17, %r24, %r25;  shfl.sync.up.b32 hi|p, hi, %r17, %r24, %r25;  mov.b64 r0, {lo, hi};  @p add.u64 r0, r0, %rd11;  mov.u64 %rd14, r0;}
	// end inline asm
	mov.b32 	%r20, 8;
	// begin inline asm
	{  .reg .u64 r0;  .reg .u32 lo;  .reg .u32 hi;  .reg .pred p;  mov.b64 {lo, hi}, %rd14;  shfl.sync.up.b32 lo|p, lo, %r20, %r24, %r25;  shfl.sync.up.b32 hi|p, hi, %r20, %r24, %r25;  mov.b64 r0, {lo, hi};  @p add.u64 r0, r0, %rd14;  mov.u64 %rd17, r0;}
	// end inline asm
	mov.b32 	%r23, 16;
	// begin inline asm
	{  .reg .u64 r0;  .reg .u32 lo;  .reg .u32 hi;  .reg .pred p;  mov.b64 {lo, hi}, %rd17;  shfl.sync.up.b32 lo|p, lo, %r23, %r24, %r25;  shfl.sync.up.b32 hi|p, hi, %r23, %r24, %r25;  mov.b64 r0, {lo, hi};  @p add.u64 r0, r0, %rd17;  mov.u64 %rd20, r0;}
	// end inline asm
	sub.s64 	%rd37, %rd20, %rd10;
	ld.shared.u64 	%rd38, [%r27+16];
	ld.shared.u64 	%rd39, [%r27+24];
	ld.shared.u64 	%rd40, [%r27+32];
	ld.shared.u64 	%rd41, [%r27+40];
	ld.shared.u64 	%rd42, [%r27+48];
	ld.shared.u64 	%rd43, [%r27+56];
	ld.shared.u64 	%rd44, [%r27+64];
	add.s64 	%rd45, %rd38, %rd37;
	add.s64 	%rd46, %rd39, %rd45;
	add.s64 	%rd47, %rd40, %rd46;
	add.s64 	%rd48, %rd41, %rd47;
	add.s64 	%rd49, %rd42, %rd48;
	add.s64 	%rd50, %rd43, %rd49;
	add.s64 	%rd51, %rd44, %rd50;
	st.shared.u64 	[%r27+16], %rd37;
	st.shared.u64 	[%r27+24], %rd45;
	st.shared.u64 	[%r27+32], %rd46;
	st.shared.u64 	[%r27+40], %rd47;
	st.shared.u64 	[%r27+48], %rd48;
	st.shared.u64 	[%r27+56], %rd49;
	st.shared.u64 	[%r27+64], %rd50;
	st.shared.u64 	[%r27+72], %rd51;
$L__BB14_4:
	setp.gt.u32 	%p3, %r1, 255;
	bar.sync 	0;
	@%p3 bra 	$L__BB14_6;
	ld.shared.u64 	%rd52, [%r2];
	st.global.u64 	[%rd1], %rd52;
$L__BB14_6:
	ret;

}
	// .globl	_ZN3cub18CUB_300001_SM_10006detail10radix_sort29DeviceRadixSortOnesweepKernelINS1_5radix10policy_hubIyNS0_8NullTypeEyE10Policy1000ELNS0_9SortOrderE0EyS6_yiiNS1_21identity_decomposer_tEEEvPT5_SC_PT3_PKSD_PT1_PKSH_PT2_PKSL_T4_iiT6_
.visible .entry _ZN3cub18CUB_300001_SM_10006detail10radix_sort29DeviceRadixSortOnesweepKernelINS1_5radix10policy_hubIyNS0_8NullTypeEyE10Policy1000ELNS0_9SortOrderE0EyS6_yiiNS1_21identity_decomposer_tEEEvPT5_SC_PT3_PKSD_PT1_PKSH_PT2_PKSL_T4_iiT6_(
	.param .u64 .ptr .align 1 _ZN3cub18CUB_300001_SM_10006detail10radix_sort29DeviceRadixSortOnesweepKernelINS1_5radix10policy_hubIyNS0_8NullTypeEyE10Policy1000ELNS0_9SortOrderE0EyS6_yiiNS1_21identity_decomposer_tEEEvPT5_SC_PT3_PKSD_PT1_PKSH_PT2_PKSL_T4_iiT6__param_0,
	.param .u64 .ptr .align 1 _ZN3cub18CUB_300001_SM_10006detail10radix_sort29DeviceRadixSortOnesweepKernelINS1_5radix10policy_hubIyNS0_8NullTypeEyE10Policy1000ELNS0_9SortOrderE0EyS6_yiiNS1_21identity_decomposer_tEEEvPT5_SC_PT3_PKSD_PT1_PKSH_PT2_PKSL_T4_iiT6__param_1,
	.param .u64 .ptr .align 1 _ZN3cub18CUB_300001_SM_10006detail10radix_sort29DeviceRadixSortOnesweepKernelINS1_5radix10policy_hubIyNS0_8NullTypeEyE10Policy1000ELNS0_9SortOrderE0EyS6_yiiNS1_21identity_decomposer_tEEEvPT5_SC_PT3_PKSD_PT1_PKSH_PT2_PKSL_T4_iiT6__param_2,
	.param .u64 .ptr .align 1 _ZN3cub18CUB_300001_SM_10006detail10radix_sort29DeviceRadixSortOnesweepKernelINS1_5radix10policy_hubIyNS0_8NullTypeEyE10Policy1000ELNS0_9SortOrderE0EyS6_yiiNS1_21identity_decomposer_tEEEvPT5_SC_PT3_PKSD_PT1_PKSH_PT2_PKSL_T4_iiT6__param_3,
	.param .u64 .ptr .align 1 _ZN3cub18CUB_300001_SM_10006detail10radix_sort29DeviceRadixSortOnesweepKernelINS1_5radix10policy_hubIyNS0_8NullTypeEyE10Policy1000ELNS0_9SortOrderE0EyS6_yiiNS1_21identity_decomposer_tEEEvPT5_SC_PT3_PKSD_PT1_PKSH_PT2_PKSL_T4_iiT6__param_4,
	.param .u64 .ptr .align 1 _ZN3cub18CUB_300001_SM_10006detail10radix_sort29DeviceRadixSortOnesweepKernelINS1_5radix10policy_hubIyNS0_8NullTypeEyE10Policy1000ELNS0_9SortOrderE0EyS6_yiiNS1_21identity_decomposer_tEEEvPT5_SC_PT3_PKSD_PT1_PKSH_PT2_PKSL_T4_iiT6__param_5,
	.param .u64 .ptr .align 1 _ZN3cub18CUB_300001_SM_10006detail10radix_sort29DeviceRadixSortOnesweepKernelINS1_5radix10policy_hubIyNS0_8NullTypeEyE10Policy1000ELNS0_9SortOrderE0EyS6_yiiNS1_21identity_decomposer_tEEEvPT5_SC_PT3_PKSD_PT1_PKSH_PT2_PKSL_T4_iiT6__param_6,
	.param .u64 .ptr .align 1 _ZN3cub18CUB_300001_SM_10006detail10radix_sort29DeviceRadixSortOnesweepKernelINS1_5radix10policy_hubIyNS0_8NullTypeEyE10Policy1000ELNS0_9SortOrderE0EyS6_yiiNS1_21identity_decomposer_tEEEvPT5_SC_PT3_PKSD_PT1_PKSH_PT2_PKSL_T4_iiT6__param_7,
	.param .u32 _ZN3cub18CUB_300001_SM_10006detail10radix_sort29DeviceRadixSortOnesweepKernelINS1_5radix10policy_hubIyNS0_8NullTypeEyE10Policy1000ELNS0_9SortOrderE0EyS6_yiiNS1_21identity_decomposer_tEEEvPT5_SC_PT3_PKSD_PT1_PKSH_PT2_PKSL_T4_iiT6__param_8,
	.param .u32 _ZN3cub18CUB_300001_SM_10006detail10radix_sort29DeviceRadixSortOnesweepKernelINS1_5radix10policy_hubIyNS0_8NullTypeEyE10Policy1000ELNS0_9SortOrderE0EyS6_yiiNS1_21identity_decomposer_tEEEvPT5_SC_PT3_PKSD_PT1_PKSH_PT2_PKSL_T4_iiT6__param_9,
	.param .u32 _ZN3cub18CUB_300001_SM_10006detail10radix_sort29DeviceRadixSortOnesweepKernelINS1_5radix10policy_hubIyNS0_8NullTypeEyE10Policy1000ELNS0_9SortOrderE0EyS6_yiiNS1_21identity_decomposer_tEEEvPT5_SC_PT3_PKSD_PT1_PKSH_PT2_PKSL_T4_iiT6__param_10,
	.param .align 1 .b8 _ZN3cub18CUB_300001_SM_10006detail10radix_sort29DeviceRadixSortOnesweepKernelINS1_5radix10policy_hubIyNS0_8NullTypeEyE10Policy1000ELNS0_9SortOrderE0EyS6_yiiNS1_21identity_decomposer_tEEEvPT5_SC_PT3_PKSD_PT1_PKSH_PT2_PKSL_T4_iiT6__param_11[1]
)
.maxntid 384
{
	.reg .pred 	%p<123>;
	.reg .b32 	%r<1353>;
	.reg .b64 	%rd<414>;
	// demoted variable
	.shared .align 16 .b8 _ZZN3cub18CUB_300001_SM_10006detail10radix_sort29DeviceRadixSortOnesweepKernelINS1_5radix10policy_hubIyNS0_8NullTypeEyE10Policy1000ELNS0_9SortOrderE0EyS6_yiiNS1_21identity_decomposer_tEEEvPT5_SC_PT3_PKSD_PT1_PKSH_PT2_PKSL_T4_iiT6_E1s[48128];
	ld.param.u64 	%rd81, [_ZN3cub18CUB_300001_SM_10006detail10radix_sort29DeviceRadixSortOnesweepKernelINS1_5radix10policy_hubIyNS0_8NullTypeEyE10Policy1000ELNS0_9SortOrderE0EyS6_yiiNS1_21identity_decomposer_tEEEvPT5_SC_PT3_PKSD_PT1_PKSH_PT2_PKSL_T4_iiT6__param_1];
	ld.param.u64 	%rd85, [_ZN3cub18CUB_300001_SM_10006detail10radix_sort29DeviceRadixSortOnesweepKernelINS1_5radix10policy_hubIyNS0_8NullTypeEyE10Policy1000ELNS0_9SortOrderE0EyS6_yiiNS1_21identity_decomposer_tEEEvPT5_SC_PT3_PKSD_PT1_PKSH_PT2_PKSL_T4_iiT6__param_5];
	cvta.to.global.u64 	%rd1, %rd85;
	mov.u32 	%r1, %tid.x;
	shr.u32 	%r2, %r1, 5;
	// begin inline asm
	mov.u32 %r140, %laneid;
	// end inline asm
	setp.ne.s32 	%p1, %r1, 0;
	@%p1 bra 	$L__BB15_2;
	cvta.to.global.u64 	%rd86, %rd81;
	atom.global.add.u32 	%r141, [%rd86], 1;
	st.shared.u32 	[_ZZN3cub18CUB_300001_SM_10006detail10radix_sort29DeviceRadixSortOnesweepKernelINS1_5radix10policy_hubIyNS0_8NullTypeEyE10Policy1000ELNS0_9SortOrderE0EyS6_yiiNS1_21identity_decomposer_tEEEvPT5_SC_PT3_PKSD_PT1_PKSH_PT2_PKSL_T4_iiT6_E1s+46080], %r141;
$L__BB15_2:
	ld.param.u32 	%r1311, [_ZN3cub18CUB_300001_SM_10006detail10radix_sort29DeviceRadixSortOnesweepKernelINS1_5radix10policy_hubIyNS0_8NullTypeEyE10Policy1000ELNS0_9SortOrderE0EyS6_yiiNS1_21identity_decomposer_tEEEvPT5_SC_PT3_PKSD_PT1_PKSH_PT2_PKSL_T4_iiT6__param_8];
	bar.sync 	0;
	ld.shared.u32 	%r4, [_ZZN3cub18CUB_300001_SM_10006detail10radix_sort29DeviceRadixSortOnesweepKernelINS1_5radix10policy_hubIyNS0_8NullTypeEyE10Policy1000ELNS0_9SortOrderE0EyS6_yiiNS1_21identity_decomposer_tEEEvPT5_SC_PT3_PKSD_PT1_PKSH_PT2_PKSL_T4_iiT6_E1s+46080];
	mul.lo.s32 	%r142, %r4, 5760;
	add.s32 	%r143, %r142, 5760;
	setp.gt.s32 	%p2, %r143, %r1311;
	cvt.s64.s32 	%rd2, %r142;
	@%p2 bra 	$L__BB15_4;
	and.b32  	%r144, %r1, 31;
	and.b32  	%r145, %r1, 992;
	mul.lo.s32 	%r146, %r145, 15;
	or.b32  	%r147, %r146, %r144;
	cvt.u64.u32 	%rd87, %r147;
	add.s64 	%rd88, %rd87, %rd2;
	shl.b64 	%rd89, %rd88, 3;
	add.s64 	%rd90, %rd1, %rd89;
	ld.global.u64 	%rd397, [%rd90];
	ld.global.u64 	%rd398, [%rd90+256];
	ld.global.u64 	%rd399, [%rd90+512];
	ld.global.u64 	%rd400, [%rd90+768];
	ld.global.u64 	%rd401, [%rd90+1024];
	ld.global.u64 	%rd402, [%rd90+1280];
	ld.global.u64 	%rd403, [%rd90+1536];
	ld.global.u64 	%rd404, [%rd90+1792];
	ld.global.u64 	%rd405, [%rd90+2048];
	ld.global.u64 	%rd406, [%rd90+2304];
	ld.global.u64 	%rd407, [%rd90+2560];
	ld.global.u64 	%rd408, [%rd90+2816];
	ld.global.u64 	%rd409, [%rd90+3072];
	ld.global.u64 	%rd410, [%rd90+3328];
	ld.global.u64 	%rd411, [%rd90+3584];
	bra.uni 	$L__BB15_34;
$L__BB15_4:
	ld.param.u32 	%r1312, [_ZN3cub18CUB_300001_SM_10006detail10radix_sort29DeviceRadixSortOnesweepKernelINS1_5radix10policy_hubIyNS0_8NullTypeEyE10Policy1000ELNS0_9SortOrderE0EyS6_yiiNS1_21identity_decomposer_tEEEvPT5_SC_PT3_PKSD_PT1_PKSH_PT2_PKSL_T4_iiT6__param_8];
	cvt.u32.u64 	%r148, %rd2;
	sub.s32 	%r5, %r1312, %r148;
	and.b32  	%r149, %r1, 31;
	and.b32  	%r150, %r1, 992;
	mul.lo.s32 	%r151, %r150, 15;
	or.b32  	%r6, %r151, %r149;
	setp.ge.s32 	%p3, %r6, %r5;
	cvt.u64.u32 	%rd92, %r6;
	add.s64 	%rd93, %rd92, %rd2;
	shl.b64 	%rd94, %rd93, 3;
	add.s64 	%rd18, %rd1, %rd94;
	mov.b64 	%rd397, -1;
	@%p3 bra 	$L__BB15_6;
	ld.global.u64 	%rd397, [%rd18];
$L__BB15_6:
	add.s32 	%r152, %r6, 32;
	setp.ge.s32 	%p4, %r152, %r5;
	mov.b64 	%rd398, -1;
	@%p4 bra 	$L__BB15_8;
	ld.global.u64 	%rd398, [%rd18+256];
$L__BB15_8:
	add.s32 	%r153, %r6, 64;
	setp.ge.s32 	%p5, %r153, %r5;
	mov.b64 	%rd399, -1;
	@%p5 bra 	$L__BB15_10;
	ld.global.u64 	%rd399, [%rd18+512];
$L__BB15_10:
	add.s32 	%r154, %r6, 96;
	setp.ge.s32 	%p6, %r154, %r5;
	mov.b64 	%rd400, -1;
	@%p6 bra 	$L__BB15_12;
	ld.global.u64 	%rd400, [%rd18+768];
$L__BB15_12:
	add.s32 	%r155, %r6, 128;
	setp.ge.s32 	%p7, %r155, %r5;
	mov.b64 	%rd401, -1;
	@%p7 bra 	$L__BB15_14;
	ld.global.u64 	%rd401, [%rd18+1024];
$L__BB15_14:
	add.s32 	%r156, %r6, 160;
	setp.ge.s32 	%p8, %r156, %r5;
	mov.b64 	%rd402, -1;
	@%p8 bra 	$L__BB15_16;
	ld.global.u64 	%rd402, [%rd18+1280];
$L__BB15_16:
	add.s32 	%r157, %r6, 192;
	setp.ge.s32 	%p9, %r157, %r5;
	mov.b64 	%rd403, -1;
	@%p9 bra 	$L__BB15_18;
	ld.global.u64 	%rd403, [%rd18+1536];
$L__BB15_18:
	add.s32 	%r158, %r6, 224;
	setp.ge.s32 	%p10, %r158, %r5;
	mov.b64 	%rd404, -1;
	@%p10 bra 	$L__BB15_20;
	ld.global.u64 	%rd404, [%rd18+1792];
$L__BB15_20:
	add.s32 	%r159, %r6, 256;
	setp.ge.s32 	%p11, %r159, %r5;
	mov.b64 	%rd405, -1;
	@%p11 bra 	$L__BB15_22;
	ld.global.u64 	%rd405, [%rd18+2048];
$L__BB15_22:
	add.s32 	%r160, %r6, 288;
	setp.ge.s32 	%p12, %r160, %r5;
	mov.b64 	%rd406, -1;
	@%p12 bra 	$L__BB15_24;
	ld.global.u64 	%rd406, [%rd18+2304];
$L__BB15_24:
	add.s32 	%r161, %r6, 320;
	setp.ge.s32 	%p13, %r161, %r5;
	mov.b64 	%rd407, -1;
	@%p13 bra 	$L__BB15_26;
	ld.global.u64 	%rd407, [%rd18+2560];
$L__BB15_26:
	add.s32 	%r162, %r6, 352;
	setp.ge.s32 	%p14, %r162, %r5;
	mov.b64 	%rd408, -1;
	@%p14 bra 	$L__BB15_28;
	ld.global.u64 	%rd408, [%rd18+2816];
$L__BB15_28:
	add.s32 	%r163, %r6, 384;
	setp.ge.s32 	%p15, %r163, %r5;
	mov.b64 	%rd409, -1;
	@%p15 bra 	$L__BB15_30;
	ld.global.u64 	%rd409, [%rd18+3072];
$L__BB15_30:
	add.s32 	%r164, %r6, 416;
	setp.ge.s32 	%p16, %r164, %r5;
	mov.b64 	%rd410, -1;
	@%p16 bra 	$L__BB15_32;
	ld.global.u64 	%rd410, [%rd18+3328];
$L__BB15_32:
	add.s32 	%r165, %r6, 448;
	setp.ge.s32 	%p17, %r165, %r5;
	mov.b64 	%rd411, -1;
	@%p17 bra 	$L__BB15_34;
	ld.global.u64 	%rd411, [%rd18+3584];
$L__BB15_34:
	shl.b32 	%r166, %r2, 10;
	mov.u32 	%r167, _ZZN3cub18CUB_300001_SM_10006detail10radix_sort29DeviceRadixSortOnesweepKernelINS1_5radix10policy_hubIyNS0_8NullTypeEyE10Policy1000ELNS0_9SortOrderE0EyS6_yiiNS1_21identity_decomposer_tEEEvPT5_SC_PT3_PKSD_PT1_PKSH_PT2_PKSL_T4_iiT6_E1s;
	add.s32 	%r7, %r167, %r166;
	setp.gt.s32 	%p18, %r140, 255;
	@%p18 bra 	$L__BB15_47;
	max.s32 	%r168, %r140, 224;
	sub.s32 	%r169, %r168, %r140;
	add.s32 	%r170, %r169, 31;
	shr.u32 	%r171, %r170, 5;
	add.s32 	%r8, %r171, 1;
	and.b32  	%r9, %r8, 15;
	setp.lt.u32 	%p19, %r170, 480;
	mov.u32 	%r1324, %r140;
	@%p19 bra 	$L__BB15_38;
	and.b32  	%r172, %r8, 268435440;
	neg.s32 	%r1322, %r172;
	shl.b32 	%r174, %r140, 2;
	add.s32 	%r175, %r166, %r174;
	add.s32 	%r177, %r175, %r167;
	add.s32 	%r1321, %r177, 1024;
	mov.u32 	%r1324, %r140;
$L__BB15_37:
	.pragma "nounroll";
	mov.b32 	%r178, 0;
	st.shared.u32 	[%r1321+-1024], %r178;
	st.shared.u32 	[%r1321+-896], %r178;
	st.shared.u32 	[%r1321+-768], %r178;
	st.shared.u32 	[%r1321+-640], %r178;
	st.shared.u32 	[%r1321+-512], %r178;
	st.shared.u32 	[%r1321+-384], %r178;
	st.shared.u32 	[%r1321+-256], %r178;
	st.shared.u32 	[%r1321+-128], %r178;
	st.shared.u32 	[%r1321], %r178;
	st.shared.u32 	[%r1321+128], %r178;
	st.shared.u32 	[%r1321+256], %r178;
	st.shared.u32 	[%r1321+384], %r178;
	st.shared.u32 	[%r1321+512], %r178;
	st.shared.u32 	[%r1321+640], %r178;
	st.shared.u32 	[%r1321+768], %r178;
	st.shared.u32 	[%r1321+896], %r178;
	add.s32 	%r1324, %r1324, 512;
	add.s32 	%r1322, %r1322, 16;
	add.s32 	%r1321, %r1321, 2048;
	setp.ne.s32 	%p20, %r1322, 0;
	@%p20 bra 	$L__BB15_37;
$L__BB15_38:
	setp.eq.s32 	%p21, %r9, 0;
	@%p21 bra 	$L__BB15_47;
	and.b32  	%r19, %r8, 7;
	setp.lt.u32 	%p22, %r9, 8;
	@%p22 bra 	$L__BB15_41;
	shl.b32 	%r179, %r1324, 2;
	add.s32 	%r180, %r7, %r179;
	mov.b32 	%r181, 0;
	st.shared.u32 	[%r180], %r181;
	st.shared.u32 	[%r180+128], %r181;
	st.shared.u32 	[%r180+256], %r181;
	st.shared.u32 	[%r180+384], %r181;
	st.shared.u32 	[%r180+512], %r181;
	st.shared.u32 	[%r180+640], %r181;
	st.shared.u32 	[%r180+768], %r181;
	st.shared.u32 	[%r180+896], %r181;
	add.s32 	%r1324, %r1324, 256;
$L__BB15_41:
	setp.eq.s32 	%p23, %r19, 0;
	@%p23 bra 	$L__BB15_47;
	and.b32  	%r22, %r8, 3;
	setp.lt.u32 	%p24, %r19, 4;
	@%p24 bra 	$L__BB15_44;
	shl.b32 	%r182, %r1324, 2;
	add.s32 	%r183, %r7, %r182;
	mov.b32 	%r184, 0;
	st.shared.u32 	[%r183], %r184;
	st.shared.u32 	[%r183+128], %r184;
	st.shared.u32 	[%r183+256], %r184;
	st.shared.u32 	[%r183+384], %r184;
	add.s32 	%r1324, %r1324, 128;
$L__BB15_44:
	setp.eq.s32 	%p25, %r22, 0;
	@%p25 bra 	$L__BB15_47;
	shl.b32 	%r186, %r1324, 2;
	add.s32 	%r187, %r166, %r186;
	add.s32 	%r1328, %r167, %r187;
	neg.s32 	%r1327, %r22;
$L__BB15_46:
	.pragma "nounroll";
	mov.b32 	%r189, 0;
	st.shared.u32 	[%r1328], %r189;
	add.s32 	%r1328, %r1328, 128;
	add.s32 	%r1327, %r1327, 1;
	setp.ne.s32 	%p26, %r1327, 0;
	@%p26 bra 	$L__BB15_46;
$L__BB15_47:
	ld.param.u32 	%r1320, [_ZN3cub18CUB_300001_SM_10006detail10radix_sort29DeviceRadixSortOnesweepKernelINS1_5radix10policy_hubIyNS0_8NullTypeEyE10Policy1000ELNS0_9SortOrderE0EyS6_yiiNS1_21identity_decomposer_tEEEvPT5_SC_PT3_PKSD_PT1_PKSH_PT2_PKSL_T4_iiT6__param_10];
	ld.param.u32 	%r1319, [_ZN3cub18CUB_300001_SM_10006detail10radix_sort29DeviceRadixSortOnesweepKernelINS1_5radix10policy_hubIyNS0_8NullTypeEyE10Policy1000ELNS0_9SortOrderE0EyS6_yiiNS1_21identity_decomposer_tEEEvPT5_SC_PT3_PKSD_PT1_PKSH_PT2_PKSL_T4_iiT6__param_9];
	bar.warp.sync 	-1;
	cvt.u64.u32 	%rd63, %r1319;
	shr.u64 	%rd109, %rd397, %r1319;
	cvt.u32.u64 	%r191, %rd109;
	mov.b32 	%r192, -1;
	shl.b32 	%r193, %r192, %r1320;
	not.b32 	%r31, %r193;
	and.b32  	%r32, %r191, %r31;
	shl.b32 	%r194, %r1, 5;
	and.b32  	%r195, %r194, 31744;
	mov.u32 	%r196, _ZZN3cub18CUB_300001_SM_10006detail10radix_sort29DeviceRadixSortOnesweepKernelINS1_5radix10policy_hubIyNS0_8NullTypeEyE10Policy1000ELNS0_9SortOrderE0EyS6_yiiNS1_21identity_decomposer_tEEEvPT5_SC_PT3_PKSD_PT1_PKSH_PT2_PKSL_T4_iiT6_E1s;
	add.s32 	%r197, %r196, %r195;
	shl.b32 	%r198, %r32, 2;
	add.s32 	%r33, %r197, %r198;
	atom.shared.add.u32 	%r199, [%r33], 1;
	shr.u64 	%rd110, %rd398, %r1319;
	cvt.u32.u64 	%r200, %rd110;
	and.b32  	%r201, %r200, %r31;
	shl.b32 	%r202, %r201, 2;
	add.s32 	%r34, %r197, %r202;
	atom.shared.add.u32 	%r203, [%r34], 1;
	shr.u64 	%rd111, %rd399, %r1319;
	cvt.u32.u64 	%r204, %rd111;
	and.b32  	%r205, %r204, %r31;
	shl.b32 	%r206, %r205, 2;
	add.s32 	%r207, %r197, %r206;
	atom.shared.add.u32 	%r208, [%r207], 1;
	shr.u64 	%rd112, %rd400, %r1319;
	cvt.u32.u64 	%r209, %rd112;
	and.b32  	%r210, %r209, %r31;
	shl.b32 	%r211, %r210, 2;
	add.s32 	%r212, %r197, %r211;
	atom.shared.add.u32 	%r213, [%r212], 1;
	shr.u64 	%rd113, %rd401, %r1319;
	cvt.u32.u64 	%r214, %rd113;
	and.b32  	%r215, %r214, %r31;
	shl.b32 	%r216, %r215, 2;
	add.s32 	%r217, %r197, %r216;
	atom.shared.add.u32 	%r218, [%r217], 1;
	shr.u64 	%rd114, %rd402, %r1319;
	cvt.u32.u64 	%r219, %rd114;
	and.b32  	%r220, %r219, %r31;
	shl.b32 	%r221, %r220, 2;
	add.s32 	%r222, %r197, %r221;
	atom.shared.add.u32 	%r223, [%r222], 1;
	shr.u64 	%rd115, %rd403, %r1319;
	cvt.u32.u64 	%r224, %rd115;
	and.b32  	%r225, %r224, %r31;
	shl.b32 	%r226, %r225, 2;
	add.s32 	%r227, %r197, %r226;
	atom.shared.add.u32 	%r228, [%r227], 1;
	shr.u64 	%rd116, %rd404, %r1319;
	cvt.u32.u64 	%r229, %rd116;
	and.b32  	%r230, %r229, %r31;
	shl.b32 	%r231, %r230, 2;
	add.s32 	%r232, %r197, %r231;
	atom.shared.add.u32 	%r233, [%r232], 1;
	shr.u64 	%rd117, %rd405, %r1319;
	cvt.u32.u64 	%r234, %rd117;
	and.b32  	%r235, %r234, %r31;
	shl.b32 	%r236, %r235, 2;
	add.s32 	%r237, %r197, %r236;
	atom.shared.add.u32 	%r238, [%r237], 1;
	shr.u64 	%rd118, %rd406, %r1319;
	cvt.u32.u64 	%r239, %rd118;
	and.b32  	%r240, %r239, %r31;
	shl.b32 	%r241, %r240, 2;
	add.s32 	%r242, %r197, %r241;
	atom.shared.add.u32 	%r243, [%r242], 1;
	shr.u64 	%rd119, %rd407, %r1319;
	cvt.u32.u64 	%r244, %rd119;
	and.b32  	%r245, %r244, %r31;
	shl.b32 	%r246, %r245, 2;
	add.s32 	%r247, %r197, %r246;
	atom.shared.add.u32 	%r248, [%r247], 1;
	shr.u64 	%rd120, %rd408, %r1319;
	cvt.u32.u64 	%r249, %rd120;
	and.b32  	%r250, %r249, %r31;
	shl.b32 	%r251, %r250, 2;
	add.s32 	%r252, %r197, %r251;
	atom.shared.add.u32 	%r253, [%r252], 1;
	shr.u64 	%rd121, %rd409, %r1319;
	cvt.u32.u64 	%r254, %rd121;
	and.b32  	%r255, %r254, %r31;
	shl.b32 	%r256, %r255, 2;
	add.s32 	%r257, %r197, %r256;
	atom.shared.add.u32 	%r258, [%r257], 1;
	shr.u64 	%rd122, %rd410, %r1319;
	cvt.u32.u64 	%r259, %rd122;
	and.b32  	%r260, %r259, %r31;
	shl.b32 	%r261, %r260, 2;
	add.s32 	%r262, %r197, %r261;
	atom.shared.add.u32 	%r263, [%r262], 1;
	shr.u64 	%rd123, %rd411, %r1319;
	cvt.u32.u64 	%r264, %rd123;
	and.b32  	%r265, %r264, %r31;
	shl.b32 	%r266, %r265, 2;
	add.s32 	%r267, %r197, %r266;
	atom.shared.add.u32 	%r268, [%r267], 1;
	bar.sync 	0;
	setp.gt.u32 	%p27, %r1, 255;
	mov.b32 	%r1329, 0;
	@%p27 bra 	$L__BB15_49;
	shl.b32 	%r269, %r1, 2;
	add.s32 	%r271, %r196, %r269;
	ld.shared.u32 	%r272, [%r271];
	mov.b32 	%r273, 0;
	st.shared.u32 	[%r271], %r273;
	ld.shared.u32 	%r274, [%r271+1024];
	st.shared.u32 	[%r271+1024], %r272;
	add.s32 	%r275, %r274, %r272;
	ld.shared.u32 	%r276, [%r271+2048];
	st.shared.u32 	[%r271+2048], %r275;
	add.s32 	%r277, %r276, %r275;
	ld.shared.u32 	%r278, [%r271+3072];
	st.shared.u32 	[%r271+3072], %r277;
	add.s32 	%r279, %r278, %r277;
	ld.shared.u32 	%r280, [%r271+4096];
	st.shared.u32 	[%r271+4096], %r279;
	add.s32 	%r281, %r280, %r279;
	ld.shared.u32 	%r282, [%r271+5120];
	st.shared.u32 	[%r271+5120], %r281;
	add.s32 	%r283, %r282, %r281;
	ld.shared.u32 	%r284, [%r271+6144];
	st.shared.u32 	[%r271+6144], %r283;
	add.s32 	%r285, %r284, %r283;
	ld.shared.u32 	%r286, [%r271+7168];
	st.shared.u32 	[%r271+7168], %r285;
	add.s32 	%r287, %r286, %r285;
	ld.shared.u32 	%r288, [%r271+8192];
	st.shared.u32 	[%r271+8192], %r287;
	add.s32 	%r289, %r288, %r287;
	ld.shared.u32 	%r290, [%r271+9216];
	st.shared.u32 	[%r271+9216], %r289;
	add.s32 	%r291, %r290, %r289;
	ld.shared.u32 	%r292, [%r271+10240];
	st.shared.u32 	[%r271+10240], %r291;
	add.s32 	%r293, %r292, %r291;
	ld.shared.u32 	%r294, [%r271+11264];
	st.shared.u32 	[%r271+11264], %r293;
	add.s32 	%r1329, %r294, %r293;
$L__BB15_49:
	ld.param.u64 	%rd373, [_ZN3cub18CUB_300001_SM_10006detail10radix_sort29DeviceRadixSortOnesweepKernelINS1_5radix10policy_hubIyNS0_8NullTypeEyE10Policy1000ELNS0_9SortOrderE0EyS6_yiiNS1_21identity_decomposer_tEEEvPT5_SC_PT3_PKSD_PT1_PKSH_PT2_PKSL_T4_iiT6__param_0];
	setp.gt.u32 	%p28, %r1, 255;
	shl.b32 	%r295, %r4, 8;
	add.s32 	%r296, %r295, %r1;
	cvta.to.global.u64 	%rd64, %rd373;
	mul.wide.s32 	%rd124, %r296, 4;
	add.s64 	%rd65, %rd64, %rd124;
	@%p28 bra 	$L__BB15_51;
	or.b32  	%r297, %r1329, 1073741824;
	st.volatile.global.u32 	[%rd65], %r297;
$L__BB15_51:
	ld.param.u64 	%rd382, [_ZN3cub18CUB_300001_SM_10006detail10radix_sort29DeviceRadixSortOnesweepKernelINS1_5radix10policy_hubIyNS0_8NullTypeEyE10Policy1000ELNS0_9SortOrderE0EyS6_yiiNS1_21identity_decomposer_tEEEvPT5_SC_PT3_PKSD_PT1_PKSH_PT2_PKSL_T4_iiT6__param_4];
	cvta.to.global.u64 	%rd66, %rd382;
	setp.lt.u32 	%p29, %r1, 256;
	setp.eq.s32 	%p30, %r1329, 5760;
	and.pred  	%p31, %p29, %p30;
	selp.u32 	%r298, 1, 0, %p31;
	{ 
	.reg .pred 	%p1; 
	.reg .pred 	%p2; 
	setp.ne.u32 	%p1, %r298, 0; 
	bar.red.or.pred 	%p2, 0, %p1; 
	selp.u32 	%r299, 1, 0, %p2; 
	}
	setp.eq.s32 	%p32, %r299, 0;
	cvt.u64.u32 	%rd67, %r1;
	@%p32 bra 	$L__BB15_95;
	shl.b32 	%r300, %r1, 3;
	add.s32 	%r302, %r196, %r300;
	add.s32 	%r37, %r302, 46080;
	@%p28 bra 	$L__BB15_60;
	ld.param.u64 	%rd380, [_ZN3cub18CUB_300001_SM_10006detail10radix_sort29DeviceRadixSortOnesweepKernelINS1_5radix10policy_hubIyNS0_8NullTypeEyE10Policy1000ELNS0_9SortOrderE0EyS6_yiiNS1_21identity_decomposer_tEEEvPT5_SC_PT3_PKSD_PT1_PKSH_PT2_PKSL_T4_iiT6__param_3];
	cvta.to.global.u64 	%rd125, %rd380;
	shl.b64 	%rd126, %rd67, 3;
	add.s64 	%rd127, %rd125, %rd126;
	ld.global.u64 	%rd128, [%rd127];
	setp.gt.u32 	%p34, %r1, %r32;
	selp.b64 	%rd129, 5760, 0, %p34;
	sub.s64 	%rd412, %rd128, %rd129;
	st.shared.u64 	[%r37], %rd412;
	setp.lt.s32 	%p35, %r4, 1;
	mov.u32 	%r1333, %r1329;
	@%p35 bra 	$L__BB15_59;
	mov.b32 	%r1331, -1;
	mov.u32 	%r1330, %r4;
	mov.u32 	%r1333, %r1329;
$L__BB15_55:
	add.s32 	%r41, %r1330, -1;
	shl.b32 	%r304, %r41, 8;
	add.s32 	%r305, %r304, %r1;
	mul.wide.s32 	%rd130, %r305, 4;
	add.s64 	%rd69, %rd64, %rd130;
$L__BB15_56:
	membar.cta;
	ld.volatile.global.u32 	%r42, [%rd69];
	setp.eq.s32 	%p36, %r42, 0;
	@%p36 bra 	$L__BB15_56;
	and.b32  	%r306, %r42, 1073741823;
	add.s32 	%r1333, %r306, %r1333;
	setp.gt.s32 	%p37, %r42, -1;
	vote.sync.ballot.b32 	%r1331, %p37, %r1331;
	setp.gt.u32 	%p39, %r1330, 1;
	and.pred  	%p40, %p37, %p39;
	mov.u32 	%r1330, %r41;
	@%p40 bra 	$L__BB15_55;
	ld.shared.u64 	%rd412, [%r37];
$L__BB15_59:
	or.b32  	%r307, %r1333, -2147483648;
	st.volatile.global.u32 	[%rd65], %r307;
	sub.s32 	%r308, %r1333, %r1329;
	cvt.s64.s32 	%rd131, %r308;
	add.s64 	%rd132, %rd412, %rd131;
	st.shared.u64 	[%r37], %rd132;
$L__BB15_60:
	ld.param.u32 	%r1313, [_ZN3cub18CUB_300001_SM_10006detail10radix_sort29DeviceRadixSortOnesweepKernelINS1_5radix10policy_hubIyNS0_8NullTypeEyE10Policy1000ELNS0_9SortOrderE0EyS6_yiiNS1_21identity_decomposer_tEEEvPT5_SC_PT3_PKSD_PT1_PKSH_PT2_PKSL_T4_iiT6__param_8];
	ld.param.u64 	%rd376, [_ZN3cub18CUB_300001_SM_10006detail10radix_sort29DeviceRadixSortOnesweepKernelINS1_5radix10policy_hubIyNS0_8NullTypeEyE10Policy1000ELNS0_9SortOrderE0EyS6_yiiNS1_21identity_decomposer_tEEEvPT5_SC_PT3_PKSD_PT1_PKSH_PT2_PKSL_T4_iiT6__param_2];
	mad.lo.s32 	%r46, %r4, 5760, 5760;
	setp.lt.s32 	%p42, %r46, %r1313;
	setp.eq.s64 	%p43, %rd376, 0;
	or.pred  	%p44, %p43, %p42;
	or.pred  	%p45, %p28, %p44;
	@%p45 bra 	$L__BB15_62;
	ld.param.u64 	%rd377, [_ZN3cub18CUB_300001_SM_10006detail10radix_sort29DeviceRadixSortOnesweepKernelINS1_5radix10policy_hubIyNS0_8NullTypeEyE10Policy1000ELNS0_9SortOrderE0EyS6_yiiNS1_21identity_decomposer_tEEEvPT5_SC_PT3_PKSD_PT1_PKSH_PT2_PKSL_T4_iiT6__param_2];
	ld.shared.u64 	%rd133, [%r37];
	setp.gt.u32 	%p46, %r1, %r32;
	selp.b64 	%rd134, 5760, 0, %p46;
	cvt.s64.s32 	%rd135, %r1329;
	add.s64 	%rd136, %rd134, %rd135;
	add.s64 	%rd137, %rd136, %rd133;
	cvta.to.global.u64 	%rd138, %rd377;
	shl.b64 	%rd139, %rd67, 3;
	add.s64 	%rd140, %rd138, %rd139;
	st.global.u64 	[%rd140], %rd137;
$L__BB15_62:
	ld.param.u32 	%r1314, [_ZN3cub18CUB_300001_SM_10006detail10radix_sort29DeviceRadixSortOnesweepKernelINS1_5radix10policy_hubIyNS0_8NullTypeEyE10Policy1000ELNS0_9SortOrderE0EyS6_yiiNS1_21identity_decomposer_tEEEvPT5_SC_PT3_PKSD_PT1_PKSH_PT2_PKSL_T4_iiT6__param_8];
	setp.gt.s32 	%p47, %r46, %r1314;
	bar.sync 	0;
	shl.b32 	%r309, %r32, 3;
	mov.u32 	%r310, _ZZN3cub18CUB_300001_SM_10006detail10radix_sort29DeviceRadixSortOnesweepKernelINS1_5radix10policy_hubIyNS0_8NullTypeEyE10Policy1000ELNS0_9SortOrderE0EyS6_yiiNS1_21identity_decomposer_tEEEvPT5_SC_PT3_PKSD_PT1_PKSH_PT2_PKSL_T4_iiT6_E1s;
	add.s32 	%r311, %r310, %r309;
	ld.shared.u64 	%rd72, [%r311+46080];
	@%p47 bra 	$L__BB15_64;
	and.b32  	%r312, %r1, 31;
	and.b32  	%r313, %r1, 992;
	mul.lo.s32 	%r314, %r313, 15;
	or.b32  	%r315, %r314, %r312;
	cvt.u64.u32 	%rd141, %r315;
	add.s64 	%rd142, %rd72, %rd141;
	shl.b64 	%rd143, %rd142, 3;
	add.s64 	%rd144, %rd66, %rd143;
	st.global.u64 	[%rd144], %rd397;
	st.global.u64 	[%rd144+256], %rd398;
	st.global.u64 	[%rd144+512], %rd399;
	st.global.u64 	[%rd144+768], %rd400;
	st.global.u64 	[%rd144+1024], %rd401;
	st.global.u64 	[%rd144+1280], %rd402;
	st.global.u64 	[%rd144+1536], %rd403;
	st.global.u64 	[%rd144+1792], %rd404;
	st.global.u64 	[%rd144+2048], %rd405;
	st.global.u64 	[%rd144+2304], %rd406;
	st.global.u64 	[%rd144+2560], %rd407;
	st.global.u64 	[%rd144+2816], %rd408;
	st.global.u64 	[%rd144+3072], %rd409;
	st.global.u64 	[%rd144+3328], %rd410;
	st.global.u64 	[%rd144+3584], %rd411;
	bra.uni 	$L__BB15_94;
$L__BB15_64:
	ld.param.u32 	%r1315, [_ZN3cub18CUB_300001_SM_10006detail10radix_sort29DeviceRadixSortOnesweepKernelINS1_5radix10policy_hubIyNS0_8NullTypeEyE10Policy1000ELNS0_9SortOrderE0EyS6_yiiNS1_21identity_decomposer_tEEEvPT5_SC_PT3_PKSD_PT1_PKSH_PT2_PKSL_T4_iiT6__param_8];
	mad.lo.s32 	%r47, %r4, -5760, %r1315;
	and.b32  	%r316, %r1, 31;
	and.b32  	%r317, %r1, 992;
	mul.lo.s32 	%r318, %r317, 15;
	or.b32  	%r48, %r318, %r316;
	setp.ge.s32 	%p48, %r48, %r47;
	cvt.u64.u32 	%rd145, %r48;
	add.s64 	%rd146, %rd72, %rd145;
	shl.b64 	%rd147, %rd146, 3;
	add.s64 	%rd73, %rd66, %rd147;
	@%p48 bra 	$L__BB15_66;
	st.global.u64 	[%rd73], %rd397;
$L__BB15_66:
	add.s32 	%r319, %r48, 32;
	setp.ge.s32 	%p49, %r319, %r47;
	@%p49 bra 	$L__BB15_68;
	st.global.u64 	[%rd73+256], %rd398;
$L__BB15_68:
	add.s32 	%r320, %r48, 64;
	setp.ge.s32 	%p50, %r320, %r47;
	@%p50 bra 	$L__BB15_70;
	st.global.u64 	[%rd73+512], %rd399;
$L__BB15_70:
	add.s32 	%r321, %r48, 96;
	setp.ge.s32 	%p51, %r321, %r47;
	@%p51 bra 	$L__BB15_72;
	st.global.u64 	[%rd73+768], %rd400;
$L__BB15_72:
	add.s32 	%r322, %r48, 128;
	setp.ge.s32 	%p52, %r322, %r47;
	@%p52 bra 	$L__BB15_74;
	st.global.u64 	[%rd73+1024], %rd401;
$L__BB15_74:
	add.s32 	%r323, %r48, 160;
	setp.ge.s32 	%p53, %r323, %r47;
	@%p53 bra 	$L__BB15_76;
	st.global.u64 	[%rd73+1280], %rd402;
$L__BB15_76:
	add.s32 	%r324, %r48, 192;
	setp.ge.s32 	%p54, %r324, %r47;
	@%p54 bra 	$L__BB15_78;
	st.global.u64 	[%rd73+1536], %rd403;
$L__BB15_78:
	add.s32 	%r325, %r48, 224;
	setp.ge.s32 	%p55, %r325, %r47;
	@%p55 bra 	$L__BB15_80;
	st.global.u64 	[%rd73+1792], %rd404;
$L__BB15_80:
	add.s32 	%r326, %r48, 256;
	setp.ge.s32 	%p56, %r326, %r47;
	@%p56 bra 	$L__BB15_82;
	st.global.u64 	[%rd73+2048], %rd405;
$L__BB15_82:
	add.s32 	%r327, %r48, 288;
	setp.ge.s32 	%p57, %r327, %r47;
	@%p57 bra 	$L__BB15_84;
	st.global.u64 	[%rd73+2304], %rd406;
$L__BB15_84:
	add.s32 	%r328, %r48, 320;
	setp.ge.s32 	%p58, %r328, %r47;
	@%p58 bra 	$L__BB15_86;
	st.global.u64 	[%rd73+2560], %rd407;
$L__BB15_86:
	add.s32 	%r329, %r48, 352;
	setp.ge.s32 	%p59, %r329, %r47;
	@%p59 bra 	$L__BB15_88;
	st.global.u64 	[%rd73+2816], %rd408;
$L__BB15_88:
	add.s32 	%r330, %r48, 384;
	setp.ge.s32 	%p60, %r330, %r47;
	@%p60 bra 	$L__BB15_90;
	st.global.u64 	[%rd73+3072], %rd409;
$L__BB15_90:
	add.s32 	%r331, %r48, 416;
	setp.ge.s32 	%p61, %r331, %r47;
	@%p61 bra 	$L__BB15_92;
	st.global.u64 	[%rd73+3328], %rd410;
$L__BB15_92:
	add.s32 	%r332, %r48, 448;
	setp.ge.s32 	%p62, %r332, %r47;
	@%p62 bra 	$L__BB15_94;
	st.global.u64 	[%rd73+3584], %rd411;
$L__BB15_94:
	// begin inline asm
	exit;
	// end inline asm
$L__BB15_95:
	mul.hi.u32 	%r333, %r1, 357913942;
	add.s32 	%r334, %r333, %r1;
	shl.b32 	%r335, %r334, 2;
	mov.u32 	%r336, _ZZN3cub18CUB_300001_SM_10006detail10radix_sort29DeviceRadixSortOnesweepKernelINS1_5radix10policy_hubIyNS0_8NullTypeEyE10Policy1000ELNS0_9SortOrderE0EyS6_yiiNS1_21identity_decomposer_tEEEvPT5_SC_PT3_PKSD_PT1_PKSH_PT2_PKSL_T4_iiT6_E1s;
	add.s32 	%r337, %r336, %r335;
	add.s32 	%r49, %r337, 13328;
	st.shared.u32 	[%r337+13328], %r1329;
	bar.sync 	0;
	setp.gt.u32 	%p63, %r1, 31;
	@%p63 bra 	$L__BB15_97;
	mov.u32 	%r368, _ZZN3cub18CUB_300001_SM_10006detail10radix_sort29DeviceRadixSortOnesweepKernelINS1_5radix10policy_hubIyNS0_8NullTypeEyE10Policy1000ELNS0_9SortOrderE0EyS6_yiiNS1_21identity_decomposer_tEEEvPT5_SC_PT3_PKSD_PT1_PKSH_PT2_PKSL_T4_iiT6_E1s;
	mad.lo.s32 	%r369, %r1, 52, %r368;
	ld.shared.u32 	%r370, [%r369+13328];
	ld.shared.u32 	%r371, [%r369+13332];
	ld.shared.u32 	%r372, [%r369+13336];
	ld.shared.u32 	%r373, [%r369+13340];
	ld.shared.u32 	%r374, [%r369+13344];
	ld.shared.u32 	%r375, [%r369+13348];
	ld.shared.u32 	%r376, [%r369+13352];
	ld.shared.u32 	%r377, [%r369+13356];
	ld.shared.u32 	%r378, [%r369+13360];
	ld.shared.u32 	%r379, [%r369+13364];
	ld.shared.u32 	%r380, [%r369+13368];
	ld.shared.u32 	%r381, [%r369+13372];
	add.s32 	%r382, %r371, %r370;
	add.s32 	%r383, %r382, %r372;
	add.s32 	%r384, %r383, %r373;
	add.s32 	%r385, %r384, %r374;
	add.s32 	%r386, %r385, %r375;
	add.s32 	%r387, %r386, %r376;
	add.s32 	%r388, %r387, %r377;
	add.s32 	%r389, %r388, %r378;
	add.s32 	%r390, %r389, %r379;
	add.s32 	%r391, %r390, %r380;
	add.s32 	%r342, %r391, %r381;
	mov.b32 	%r340, 1;
	mov.b32 	%r365, 0;
	mov.b32 	%r367, -1;
	// begin inline asm
	{  .reg .s32 r0;  .reg .pred p;  shfl.sync.up.b32 r0|p, %r342, %r340, %r365, %r367;  @p add.s32 r0, r0, %r342;  mov.s32 %r338, r0;}
	// end inline asm
	mov.b32 	%r346, 2;
	// begin inline asm
	{  .reg .s32 r0;  .reg .pred p;  shfl.sync.up.b32 r0|p, %r338, %r346, %r365, %r367;  @p add.s32 r0, r0, %r338;  mov.s32 %r344, r0;}
	// end inline asm
	mov.b32 	%r352, 4;
	// begin inline asm
	{  .reg .s32 r0;  .reg .pred p;  shfl.sync.up.b32 r0|p, %r344, %r352, %r365, %r367;  @p add.s32 r0, r0, %r344;  mov.s32 %r350, r0;}
	// end inline asm
	mov.b32 	%r358, 8;
	// begin inline asm
	{  .reg .s32 r0;  .reg .pred p;  shfl.sync.up.b32 r0|p, %r350, %r358, %r365, %r367;  @p add.s32 r0, r0, %r350;  mov.s32 %r356, r0;}
	// end inline asm
	mov.b32 	%r364, 16;
	// begin inline asm
	{  .reg .s32 r0;  .reg .pred p;  shfl.sync.up.b32 r0|p, %r356, %r364, %r365, %r367;  @p add.s32 r0, r0, %r356;  mov.s32 %r362, r0;}
	// end inline asm
	sub.s32 	%r392, %r362, %r342;
	add.s32 	%r393, %r370, %r392;
	add.s32 	%r394, %r371, %r393;
	add.s32 	%r395, %r372, %r394;
	add.s32 	%r396, %r373, %r395;
	add.s32 	%r397, %r374, %r396;
	add.s32 	%r398, %r375, %r397;
	add.s32 	%r399, %r376, %r398;
	add.s32 	%r400, %r377, %r399;
	add.s32 	%r401, %r378, %r400;
	add.s32 	%r402, %r379, %r401;
	add.s32 	%r403, %r380, %r402;
	st.shared.u32 	[%r369+13328], %r392;
	st.shared.u32 	[%r369+13332], %r393;
	st.shared.u32 	[%r369+13336], %r394;
	st.shared.u32 	[%r369+13340], %r395;
	st.shared.u32 	[%r369+13344], %r396;
	st.shared.u32 	[%r369+13348], %r397;
	st.shared.u32 	[%r369+13352], %r398;
	st.shared.u32 	[%r369+13356], %r399;
	st.shared.u32 	[%r369+13360], %r400;
	st.shared.u32 	[%r369+13364], %r401;
	st.shared.u32 	[%r369+13368], %r402;
	st.shared.u32 	[%r369+13372], %r403;
$L__BB15_97:
	setp.gt.u32 	%p64, %r1, 255;
	bar.sync 	0;
	ld.shared.u32 	%r50, [%r49];
	@%p64 bra 	$L__BB15_99;
	shl.b32 	%r404, %r1, 2;
	mov.u32 	%r405, _ZZN3cub18CUB_300001_SM_10006detail10radix_sort29DeviceRadixSortOnesweepKernelINS1_5radix10policy_hubIyNS0_8NullTypeEyE10Policy1000ELNS0_9SortOrderE0EyS6_yiiNS1_21identity_decomposer_tEEEvPT5_SC_PT3_PKSD_PT1_PKSH_PT2_PKSL_T4_iiT6_E1s;
	add.s32 	%r406, %r405, %r404;
	ld.shared.u32 	%r407, [%r406];
	add.s32 	%r408, %r407, %r50;
	st.shared.u32 	[%r406], %r408;
	ld.shared.u32 	%r409, [%r406+1024];
	add.s32 	%r410, %r409, %r50;
	st.shared.u32 	[%r406+1024], %r410;
	ld.shared.u32 	%r411, [%r406+2048];
	add.s32 	%r412, %r411, %r50;
	st.shared.u32 	[%r406+2048], %r412;
	ld.shared.u32 	%r413, [%r406+3072];
	add.s32 	%r414, %r413, %r50;
	st.shared.u32 	[%r406+3072], %r414;
	ld.shared.u32 	%r415, [%r406+4096];
	add.s32 	%r416, %r415, %r50;
	st.shared.u32 	[%r406+4096], %r416;
	ld.shared.u32 	%r417, [%r406+5120];
	add.s32 	%r418, %r417, %r50;
	st.shared.u32 	[%r406+5120], %r418;
	ld.shared.u32 	%r419, [%r406+6144];
	add.s32 	%r420, %r419, %r50;
	st.shared.u32 	[%r406+6144], %r420;
	ld.shared.u32 	%r421, [%r406+7168];
	add.s32 	%r422, %r421, %r50;
	st.shared.u32 	[%r406+7168], %r422;
	ld.shared.u32 	%r423, [%r406+8192];
	add.s32 	%r424, %r423, %r50;
	st.shared.u32 	[%r406+8192], %r424;
	ld.shared.u32 	%r425, [%r406+9216];
	add.s32 	%r426, %r425, %r50;
	st.shared.u32 	[%r406+9216], %r426;
	ld.shared.u32 	%r427, [%r406+10240];
	add.s32 	%r428, %r427, %r50;
	st.shared.u32 	[%r406+10240], %r428;
	ld.shared.u32 	%r429, [%r406+11264];
	add.s32 	%r430, %r429, %r50;
	st.shared.u32 	[%r406+11264], %r430;
$L__BB15_99:
	bar.sync 	0;
	// begin inline asm
	mov.u32 %r431, %lanemask_le;
	// end inline asm
	mov.b32 	%r434, 1;
	// begin inline asm
	{
    .reg .pred p;
    and.b32 %r432, %r32, %r434;    setp.ne.u32 p, %r432, 0;
    vote.ballot.sync.b32 %r432, p, 0xffffffff;
    @!p not.b32 %r432, %r432;
}

	// end inline asm
	mov.b32 	%r437, 2;
	// begin inline asm
	{
    .reg .pred p;
    and.b32 %r435, %r32, %r437;    setp.ne.u32 p, %r435, 0;
    vote.ballot.sync.b32 %r435, p, 0xffffffff;
    @!p not.b32 %r435, %r435;
}

	// end inline asm
	and.b32  	%r457, %r435, %r432;
	mov.b32 	%r440, 4;
	// begin inline asm
	{
    .reg .pred p;
    and.b32 %r438, %r32, %r440;    setp.ne.u32 p, %r438, 0;
    vote.ballot.sync.b32 %r438, p, 0xffffffff;
    @!p not.b32 %r438, %r438;
}

	// end inline asm
	and.b32  	%r458, %r438, %r457;
	mov.b32 	%r443, 8;
	// begin inline asm
	{
    .reg .pred p;
    and.b32 %r441, %r32, %r443;    setp.ne.u32 p, %r441, 0;
    vote.ballot.sync.b32 %r441, p, 0xffffffff;
    @!p not.b32 %r441, %r441;
}

	// end inline asm
	and.b32  	%r459, %r441, %r458;
	mov.b32 	%r446, 16;
	// begin inline asm
	{
    .reg .pred p;
    and.b32 %r444, %r32, %r446;    setp.ne.u32 p, %r444, 0;
    vote.ballot.sync.b32 %r444, p, 0xffffffff;
    @!p not.b32 %r444, %r444;
}

	// end inline asm
	and.b32  	%r460, %r444, %r459;
	mov.b32 	%r449, 32;
	// begin inline asm
	{
    .reg .pred p;
    and.b32 %r447, %r32, %r449;    setp.ne.u32 p, %r447, 0;
    vote.ballot.sync.b32 %r447, p, 0xffffffff;
    @!p not.b32 %r447, %r447;
}

	// end inline asm
	and.b32  	%r461, %r447, %r460;
	mov.b32 	%r452, 64;
	// begin inline asm
	{
    .reg .pred p;
    and.b32 %r450, %r32, %r452;    setp.ne.u32 p, %r450, 0;
    vote.ballot.sync.b32 %r450, p, 0xffffffff;
    @!p not.b32 %r450, %r450;
}

	// end inline asm
	and.b32  	%r462, %r450, %r461;
	mov.b32 	%r455, 128;
	// begin inline asm
	{
    .reg .pred p;
    and.b32 %r453, %r32, %r455;    setp.ne.u32 p, %r453, 0;
    vote.ballot.sync.b32 %r453, p, 0xffffffff;
    @!p not.b32 %r453, %r453;
}

	// end inline asm
	and.b32  	%r463, %r453, %r462;
	clz.b32 	%r464, %r463;
	sub.s32 	%r52, 31, %r464;
	and.b32  	%r465, %r431, %r463;
	popc.b32 	%r53, %r465;
	setp.ne.s32 	%p65, %r140, %r52;
	mov.b32 	%r1334, 0;
	@%p65 bra 	$L__BB15_101;
	atom.shared.add.u32 	%r1334, [%r33], %r53;
$L__BB15_101:
	shfl.sync.idx.b32	%r491|%p66, %r1334, %r52, 31, -1;
	add.s32 	%r56, %r53, %r491;
	cvt.u32.u64 	%r492, %rd63;
	shr.u64 	%rd148, %rd398, %r492;
	cvt.u32.u64 	%r493, %rd148;
	and.b32  	%r488, %r493, %r31;
	mov.b32 	%r468, 1;
	// begin inline asm
	{
    .reg .pred p;
    and.b32 %r466, %r488, %r468;    setp.ne.u32 p, %r466, 0;
    vote.ballot.sync.b32 %r466, p, 0xffffffff;
    @!p not.b32 %r466, %r466;
}

	// end inline asm
	mov.b32 	%r471, 2;
	// begin inline asm
	{
    .reg .pred p;
    and.b32 %r469, %r488, %r471;    setp.ne.u32 p, %r469, 0;
    vote.ballot.sync.b32 %r469, p, 0xffffffff;
    @!p not.b32 %r469, %r469;
}

	// end inline asm
	and.b32  	%r494, %r469, %r466;
	mov.b32 	%r474, 4;
	// begin inline asm
	{
    .reg .pred p;
    and.b32 %r472, %r488, %r474;    setp.ne.u32 p, %r472, 0;
    vote.ballot.sync.b32 %r472, p, 0xffffffff;
    @!p not.b32 %r472, %r472;
}

	// end inline asm
	and.b32  	%r495, %r472, %r494;
	mov.b32 	%r477, 8;
	// begin inline asm
	{
    .reg .pred p;
    and.b32 %r475, %r488, %r477;    setp.ne.u32 p, %r475, 0;
    vote.ballot.sync.b32 %r475, p, 0xffffffff;
    @!p not.b32 %r475, %r475;
}

	// end inline asm
	and.b32  	%r496, %r475, %r495;
	mov.b32 	%r480, 16;
	// begin inline asm
	{
    .reg .pred p;
    and.b32 %r478, %r488, %r480;    setp.ne.u32 p, %r478, 0;
    vote.ballot.sync.b32 %r478, p, 0xffffffff;
    @!p not.b32 %r478, %r478;
}

	// end inline asm
	and.b32  	%r497, %r478, %r496;
	mov.b32 	%r483, 32;
	// begin inline asm
	{
    .reg .pred p;
    and.b32 %r481, %r488, %r483;    setp.ne.u32 p, %r481, 0;
    vote.ballot.sync.b32 %r481, p, 0xffffffff;
    @!p not.b32 %r481, %r481;
}

	// end inline asm
	and.b32  	%r498, %r481, %r497;
	mov.b32 	%r486, 64;
	// begin inline asm
	{
    .reg .pred p;
    and.b32 %r484, %r488, %r486;    setp.ne.u32 p, %r484, 0;
    vote.ballot.sync.b32 %r484, p, 0xffffffff;
    @!p not.b32 %r484, %r484;
}

	// end inline asm
	and.b32  	%r499, %r484, %r498;
	mov.b32 	%r489, 128;
	// begin inline asm
	{
    .reg .pred p;
    and.b32 %r487, %r488, %r489;    setp.ne.u32 p, %r487, 0;
    vote.ballot.sync.b32 %r487, p, 0xffffffff;
    @!p not.b32 %r487, %r487;
}

	// end inline asm
	and.b32  	%r500, %r487, %r499;
	clz.b32 	%r501, %r500;
	sub.s32 	%r57, 31, %r501;
	and.b32  	%r502, %r431, %r500;
	popc.b32 	%r58, %r502;
	setp.ne.s32 	%p67, %r140, %r57;
	mov.b32 	%r1335, 0;
	@%p67 bra 	$L__BB15_103;
	atom.shared.add.u32 	%r1335, [%r34], %r58;
$L__BB15_103:
	shfl.sync.idx.b32	%r528|%p68, %r1335, %r57, 31, -1;
	add.s32 	%r61, %r58, %r528;
	shr.u64 	%rd149, %rd399, %r492;
	cvt.u32.u64 	%r530, %rd149;
	and.b32  	%r525, %r530, %r31;
	mov.b32 	%r505, 1;
	// begin inline asm
	{
    .reg .pred p;
    and.b32 %r503, %r525, %r505;    setp.ne.u32 p, %r503, 0;
    vote.ballot.sync.b32 %r503, p, 0xffffffff;
    @!p not.b32 %r503, %r503;
}

	// end inline asm
	mov.b32 	%r508, 2;
	// begin inline asm
	{
    .reg .pred p;
    and.b32 %r506, %r525, %r508;    setp.ne.u32 p, %r506, 0;
    vote.ballot.sync.b32 %r506, p, 0xffffffff;
    @!p not.b32 %r506, %r506;
}

	// end inline asm
	and.b32  	%r531, %r506, %r503;
	mov.b32 	%r511, 4;
	// begin inline asm
	{
    .reg .pred p;
    and.b32 %r509, %r525, %r511;    setp.ne.u32 p, %r509, 0;
    vote.ballot.sync.b32 %r509, p, 0xffffffff;
    @!p not.b32 %r509, %r509;
}

	// end inline asm
	and.b32  	%r532, %r509, %r531;
	mov.b32 	%r514, 8;
	// begin inline asm
	{
    .reg .pred p;
    and.b32 %r512, %r525, %r514;    setp.ne.u32 p, %r512, 0;
    vote.ballot.sync.b32 %r512, p, 0xffffffff;
    @!p not.b32 %r512, %r512;
}

	// end inline asm
	and.b32  	%r533, %r512, %r532;
	mov.b32 	%r517, 16;
	// begin inline asm
	{
    .reg .pred p;
    and.b32 %r515, %r525, %r517;    setp.ne.u32 p, %r515, 0;
    vote.ballot.sync.b32 %r515, p, 0xffffffff;
    @!p not.b32 %r515, %r515;
}

	// end inline asm
	and.b32  	%r534, %r515, %r533;
	mov.b32 	%r520, 32;
	// begin inline asm
	{
    .reg .pred p;
    and.b32 %r518, %r525, %r520;    setp.ne.u32 p, %r518, 0;
    vote.ballot.sync.b32 %r518, p, 0xffffffff;
    @!p not.b32 %r518, %r518;
}

	// end inline asm
	and.b32  	%r535, %r518, %r534;
	mov.b32 	%r523, 64;
	// begin inline asm
	{
    .reg .pred p;
    and.b32 %r521, %r525, %r523;    setp.ne.u32 p, %r521, 0;
    vote.ballot.sync.b32 %r521, p, 0xffffffff;
    @!p not.b32 %r521, %r521;
}

	// end inline asm
	and.b32  	%r536, %r521, %r535;
	mov.b32 	%r526, 128;
	// begin inline asm
	{
    .reg .pred p;
    and.b32 %r524, %r525, %r526;    setp.ne.u32 p, %r524, 0;
    vote.ballot.sync.b32 %r524, p, 0xffffffff;
    @!p not.b32 %r524, %r524;
}

	// end inline asm
	and.b32  	%r537, %r524, %r536;
	clz.b32 	%r538, %r537;
	sub.s32 	%r62, 31, %r538;
	and.b32  	%r539, %r431, %r537;
	popc.b32 	%r63, %r539;
	setp.ne.s32 	%p69, %r140, %r62;
	mov.b32 	%r1336, 0;
	@%p69 bra 	$L__BB15_105;
	shl.b32 	%r540, %r1, 5;
	and.b32  	%r541, %r540, 31744;
	mov.u32 	%r542, _ZZN3cub18CUB_300001_SM_10006detail10radix_sort29DeviceRadixSortOnesweepKernelINS1_5radix10policy_hubIyNS0_8NullTypeEyE10Policy1000ELNS0_9SortOrderE0EyS6_yiiNS1_21identity_decomposer_tEEEvPT5_SC_PT3_PKSD_PT1_PKSH_PT2_PKSL_T4_iiT6_E1s;
	add.s32 	%r543, %r542, %r541;
	shl.b32 	%r547, %r525, 2;
	add.s32 	%r548, %r543, %r547;
	atom.shared.add.u32 	%r1336, [%r548], %r63;
$L__BB15_105:
	shfl.sync.idx.b32	%r574|%p70, %r1336, %r62, 31, -1;
	add.s32 	%r66, %r63, %r574;
	shr.u64 	%rd151, %rd400, %r492;
	cvt.u32.u64 	%r576, %rd151;
	and.b32  	%r571, %r576, %r31;
	mov.b32 	%r551, 1;
	// begin inline asm
	{
    .reg .pred p;
    and.b32 %r549, %r571, %r551;    setp.ne.u32 p, %r549, 0;
    vote.ballot.sync.b32 %r549, p, 0xffffffff;
    @!p not.b32 %r549, %r549;
}

	// end inline asm
	mov.b32 	%r554, 2;
	// begin inline asm
	{
    .reg .pred p;
    and.b32 %r552, %r571, %r554;    setp.ne.u32 p, %r552, 0;
    vote.ballot.sync.b32 %r552, p, 0xffffffff;
    @!p not.b32 %r552, %r552;
}

	// end inline asm
	and.b32  	%r577, %r552, %r549;
	mov.b32 	%r557, 4;
	// begin inline asm
	{
    .reg .pred p;
    and.b32 %r555, %r571, %r557;    setp.ne.u32 p, %r555, 0;
    vote.ballot.sync.b32 %r555, p, 0xffffffff;
    @!p not.b32 %r555, %r555;
}

	// end inline asm
	and.b32  	%r578, %r555, %r577;
	mov.b32 	%r560, 8;
	// begin inline asm
	{
    .reg .pred p;
    and.b32 %r558, %r571, %r560;    setp.ne.u32 p, %r558, 0;
    vote.ballot.sync.b32 %r558, p, 0xffffffff;
    @!p not.b32 %r558, %r558;
}

	// end inline asm
	and.b32  	%r579, %r558, %r578;
	mov.b32 	%r563, 16;
	// begin inline asm
	{
    .reg .pred p;
    and.b32 %r561, %r571, %r563;    setp.ne.u32 p, %r561, 0;
    vote.ballot.sync.b32 %r561, p, 0xffffffff;
    @!p not.b32 %r561, %r561;
}

	// end inline asm
	and.b32  	%r580, %r561, %r579;
	mov.b32 	%r566, 32;
	// begin inline asm
	{
    .reg .pred p;
    and.b32 %r564, %r571, %r566;    setp.ne.u32 p, %r564, 0;
    vote.ballot.sync.b32 %r564, p, 0xffffffff;
    @!p not.b32 %r564, %r564;
}

	// end inline asm
	and.b32  	%r581, %r564, %r580;
	mov.b32 	%r569, 64;
	// begin inline asm
	{
    .reg .pred p;
    and.b32 %r567, %r571, %r569;    setp.ne.u32 p, %r567, 0;
    vote.ballot.sync.b32 %r567, p, 0xffffffff;
    @!p not.b32 %r567, %r567;
}

	// end inline asm
	and.b32  	%r582, %r567, %r581;
	mov.b32 	%r572, 128;
	// begin inline asm
	{
    .reg .pred p;
    and.b32 %r570, %r571, %r572;    setp.ne.u32 p, %r570, 0;
    vote.ballot.sync.b32 %r570, p, 0xffffffff;
    @!p not.b32 %r570, %r570;
}

	// end inline asm
	and.b32  	%r583, %r570, %r582;
	clz.b32 	%r584, %r583;
	sub.s32 	%r67, 31, %r584;
	and.b32  	%r585, %r431, %r583;
	popc.b32 	%r68, %r585;
	setp.ne.s32 	%p71, %r140, %r67;
	mov.b32 	%r1337, 0;
	@%p71 bra 	$L__BB15_107;
	shl.b32 	%r586, %r1, 5;
	and.b32  	%r587, %r586, 31744;
	mov.u32 	%r588, _ZZN3cub18CUB_300001_SM_10006detail10radix_sort29DeviceRadixSortOnesweepKernelINS1_5radix10policy_hubIyNS0_8NullTypeEyE10Policy1000ELNS0_9SortOrderE0EyS6_yiiNS1_21identity_decomposer_tEEEvPT5_SC_PT3_PKSD_PT1_PKSH_PT2_PKSL_T4_iiT6_E1s;
	add.s32 	%r589, %r588, %r587;
	shl.b32 	%r593, %r571, 2;
	add.s32 	%r594, %r589, %r593;
	atom.shared.add.u32 	%r1337, [%r594], %r68;
$L__BB15_107:
	shfl.sync.idx.b32	%r620|%p72, %r1337, %r67, 31, -1;
	add.s32 	%r71, %r68, %r620;
	shr.u64 	%rd153, %rd401, %r492;
	cvt.u32.u64 	%r622, %rd153;
	and.b32  	%r617, %r622, %r31;
	mov.b32 	%r597, 1;
	// begin inline asm
	{
    .reg .pred p;
    and.b32 %r595, %r617, %r597;    setp.ne.u32 p, %r595, 0;
    vote.ballot.sync.b32 %r595, p, 0xffffffff;
    @!p not.b32 %r595, %r595;
}

	// end inline asm
	mov.b32 	%r600, 2;
	// begin inline asm
	{
    .reg .pred p;
    and.b32 %r598, %r617, %r600;    setp.ne.u32 p, %r598, 0;
    vote.ballot.sync.b32 %r598, p, 0xffffffff;
    @!p not.b32 %r598, %r598;
}

	// end inline asm
	and.b32  	%r623, %r598, %r595;
	mov.b32 	%r603, 4;
	// begin inline asm
	{
    .reg .pred p;
    and.b32 %r601, %r617, %r603;    setp.ne.u32 p, %r601, 0;
    vote.ballot.sync.b32 %r601, p, 0xffffffff;
    @!p not.b32 %r601, %r601;
}

	// end inline asm
	and.b32  	%r624, %r601, %r623;
	mov.b32 	%r606, 8;
	// begin inline asm
	{
    .reg .pred p;
    and.b32 %r604, %r617, %r606;    setp.ne.u32 p, %r604, 0;
    vote.ballot.sync.b32 %r604, p, 0xffffffff;
    @!p not.b32 %r604, %r604;
}

	// end inline asm
	and.b32  	%r625, %r604, %r624;
	mov.b32 	%r609, 16;
	// begin inline asm
	{
    .reg .pred p;
    and.b32 %r607, %r617, %r609;    setp.ne.u32 p, %r607, 0;
    vote.ballot.sync.b32 %r607, p, 0xffffffff;
    @!p not.b32 %r607, %r607;
}

	// end inline asm
	and.b32  	%r626, %r607, %r625;
	mov.b32 	%r612, 32;
	// begin inline asm
	{
    .reg .pred p;
    and.b32 %r610, %r617, %r612;    setp.ne.u32 p, %r610, 0;
    vote.ballot.sync.b32 %r610, p, 0xffffffff;
    @!p not.b32 %r610, %r610;
}

	// end inline asm
	and.b32  	%r627, %r610, %r626;
	mov.b32 	%r615, 64;
	// begin inline asm
	{
    .reg .pred p;
    and.b32 %r613, %r617, %r615;    setp.ne.u32 p, %r613, 0;
    vote.ballot.sync.b32 %r613, p, 0xffffffff;
    @!p not.b32 %r613, %r613;
}

	// end inline asm
	and.b32  	%r628, %r613, %r627;
	mov.b32 	%r618, 128;
	// begin inline asm
	{
    .reg .pred p;
    and.b32 %r616, %r617, %r618;    setp.ne.u32 p, %r616, 0;
    vote.ballot.sync.b32 %r616, p, 0xffffffff;
    @!p not.b32 %r616, %r616;
}

	// end inline asm
	and.b32  	%r629, %r616, %r628;
	clz.b32 	%r630, %r629;
	sub.s32 	%r72, 31, %r630;
	and.b32  	%r631, %r431, %r629;
	popc.b32 	%r73, %r631;
	setp.ne.s32 	%p73, %r140, %r72;
	mov.b32 	%r1338, 0;
	@%p73 bra 	$L__BB15_109;
	shl.b32 	%r632, %r1, 5;
	and.b32  	%r633, %r632, 31744;
	mov.u32 	%r634, _ZZN3cub18CUB_300001_SM_10006detail10radix_sort29DeviceRadixSortOnesweepKernelINS1_5radix10policy_hubIyNS0_8NullTypeEyE10Policy1000ELNS0_9SortOrderE0EyS6_yiiNS1_21identity_decomposer_tEEEvPT5_SC_PT3_PKSD_PT1_PKSH_PT2_PKSL_T4_iiT6_E1s;
	add.s32 	%r635, %r634, %r633;
	shl.b32 	%r639, %r617, 2;
	add.s32 	%r640, %r635, %r639;
	atom.shared.add.u32 	%r1338, [%r640], %r73;
$L__BB15_109:
	shfl.sync.idx.b32	%r666|%p74, %r1338, %r72, 31, -1;
	add.s32 	%r76, %r73, %r666;
	shr.u64 	%rd155, %rd402, %r492;
	cvt.u32.u64 	%r668, %rd155;
	and.b32  	%r663, %r668, %r31;
	mov.b32 	%r643, 1;
	// begin inline asm
	{
    .reg .pred p;
    and.b32 %r641, %r663, %r643;    setp.ne.u32 p, %r641, 0;
    vote.ballot.sync.b32 %r641, p, 0xffffffff;
    @!p not.b32 %r641, %r641;
}

	// end inline asm
	mov.b32 	%r646, 2;
	// begin inline asm
	{
    .reg .pred p;
    and.b32 %r644, %r663, %r646;    setp.ne.u32 p, %r644, 0;
    vote.ballot.sync.b32 %r644, p, 0xffffffff;
    @!p not.b32 %r644, %r644;
}

	// end inline asm
	and.b32  	%r669, %r644, %r641;
	mov.b32 	%r649, 4;
	// begin inline asm
	{
    .reg .pred p;
    and.b32 %r647, %r663, %r649;    setp.ne.u32 p, %r647, 0;
    vote.ballot.sync.b32 %r647, p, 0xffffffff;
    @!p not.b32 %r647, %r647;
}

	// end inline asm
	and.b32  	%r670, %r647, %r669;
	mov.b32 	%r652, 8;
	// begin inline asm
	{
    .reg .pred p;
    and.b32 %r650, %r663, %r652;    setp.ne.u32 p, %r650, 0;
    vote.ballot.sync.b32 %r650, p, 0xffffffff;
    @!p not.b32 %r650, %r650;
}

	// end inline asm
	and.b32  	%r671, %r650, %r670;
	mov.b32 	%r655, 16;
	// begin inline asm
	{
    .reg .pred p;
    and.b32 %r653, %r663, %r655;    setp.ne.u32 p, %r653, 0;
    vote.ballot.sync.b32 %r653, p, 0xffffffff;
    @!p not.b32 %r653, %r653;
}

	// end inline asm
	and.b32  	%r672, %r653, %r671;
	mov.b32 	%r658, 32;
	// begin inline asm
	{
    .reg .pred p;
    and.b32 %r656, %r663, %r658;    setp.ne.u32 p, %r656, 0;
    vote.ballot.sync.b32 %r656, p, 0xffffffff;
    @!p not.b32 %r656, %r656;
}

	// end inline asm
	and.b32  	%r673, %r656, %r672;
	mov.b32 	%r661, 64;
	// begin inline asm
	{
    .reg .pred p;
    and.b32 %r659, %r663, %r661;    setp.ne.u32 p, %r659, 0;
    vote.ballot.sync.b32 %r659, p, 0xffffffff;
    @!p not.b32 %r659, %r659;
}

	// end inline asm
	and.b32  	%r674, %r659, %r673;
	mov.b32 	%r664, 128;
	// begin inline asm
	{
    .reg .pred p;
    and.b32 %r662, %r663, %r664;    setp.ne.u32 p, %r662, 0;
    vote.ballot.sync.b32 %r662, p, 0xffffffff;
    @!p not.b32 %r662, %r662;
}

	// end inline asm
	and.b32  	%r675, %r662, %r674;
	clz.b32 	%r676, %r675;
	sub.s32 	%r77, 31, %r676;
	and.b32  	%r677, %r431, %r675;
	popc.b32 	%r78, %r677;
	setp.ne.s32 	%p75, %r140, %r77;
	mov.b32 	%r1339, 0;
	@%p75 bra 	$L__BB15_111;
	shl.b32 	%r678, %r1, 5;
	and.b32  	%r679, %r678, 31744;
	mov.u32 	%r680, _ZZN3cub18CUB_300001_SM_10006detail10radix_sort29DeviceRadixSortOnesweepKernelINS1_5radix10policy_hubIyNS0_8NullTypeEyE10Policy1000ELNS0_9SortOrderE0EyS6_yiiNS1_21identity_decomposer_tEEEvPT5_SC_PT3_PKSD_PT1_PKSH_PT2_PKSL_T4_iiT6_E1s;
	add.s32 	%r681, %r680, %r679;
	shl.b32 	%r685, %r663, 2;
	add.s32 	%r686, %r681, %r685;
	atom.shared.add.u32 	%r1339, [%r686], %r78;
$L__BB15_111:
	shfl.sync.idx.b32	%r712|%p76, %r1339, %r77, 31, -1;
	add.s32 	%r81, %r78, %r712;
	shr.u64 	%rd157, %rd403, %r492;
	cvt.u32.u64 	%r714, %rd157;
	and.b32  	%r709, %r714, %r31;
	mov.b32 	%r689, 1;
	// begin inline asm
	{
    .reg .pred p;
    and.b32 %r687, %r709, %r689;    setp.ne.u32 p, %r687, 0;
    vote.ballot.sync.b32 %r687, p, 0xffffffff;
    @!p not.b32 %r687, %r687;
}

	// end inline asm
	mov.b32 	%r692, 2;
	// begin inline asm
	{
    .reg .pred p;
    and.b32 %r690, %r709, %r692;    setp.ne.u32 p, %r690, 0;
    vote.ballot.sync.b32 %r690, p, 0xffffffff;
    @!p not.b32 %r690, %r690;
}

	// end inline asm
	and.b32  	%r715, %r690, %r687;
	mov.b32 	%r695, 4;
	// begin inline asm
	{
    .reg .pred p;
    and.b32 %r693, %r709, %r695;    setp.ne.u32 p, %r693, 0;
    vote.ballot.sync.b32 %r693, p, 0xffffffff;
    @!p not.b32 %r693, %r693;
}

	// end inline asm
	and.b32  	%r716, %r693, %r715;
	mov.b32 	%r698, 8;
	// begin inline asm
	{
    .reg .pred p;
    and.b32 %r696, %r709, %r698;    setp.ne.u32 p, %r696, 0;
    vote.ballot.sync.b32 %r696, p, 0xffffffff;
    @!p not.b32 %r696, %r696;
}

	// end inline asm
	and.b32  	%r717, %r696, %r716;
	mov.b32 	%r701, 16;
	// begin inline asm
	{
    .reg .pred p;
    and.b32 %r699, %r709, %r701;    setp.ne.u32 p, %r699, 0;
    vote.ballot.sync.b32 %r699, p, 0xffffffff;
    @!p not.b32 %r699, %r699;
}

	// end inline asm
	and.b32  	%r718, %r699, %r717;
	mov.b32 	%r704, 32;
	// begin inline asm
	{
    .reg .pred p;
    and.b32 %r702, %r709, %r704;    setp.ne.u32 p, %r702, 0;
    vote.ballot.sync.b32 %r702, p, 0xffffffff;
    @!p not.b32 %r702, %r702;
}

	// end inline asm
	and.b32  	%r719, %r702, %r718;
	mov.b32 	%r707, 64;
	// begin inline asm
	{
    .reg .pred p;
    and.b32 %r705, %r709, %r707;    setp.ne.u32 p, %r705, 0;
    vote.ballot.sync.b32 %r705, p, 0xffffffff;
    @!p not.b32 %r705, %r705;
}

	// end inline asm
	and.b32  	%r720, %r705, %r719;
	mov.b32 	%r710, 128;
	// begin inline asm
	{
    .reg .pred p;
    and.b32 %r708, %r709, %r710;    setp.ne.u32 p, %r708, 0;
    vote.ballot.sync.b32 %r708, p, 0xffffffff;
    @!p not.b32 %r708, %r708;
}

	// end inline asm
	and.b32  	%r721, %r708, %r720;
	clz.b32 	%r722, %r721;
	sub.s32 	%r82, 31, %r722;
	and.b32  	%r723, %r431, %r721;
	popc.b32 	%r83, %r723;
	setp.ne.s32 	%p77, %r140, %r82;
	mov.b32 	%r1340, 0;
	@%p77 bra 	$L__BB15_113;
	shl.b32 	%r724, %r1, 5;
	and.b32  	%r725, %r724, 31744;
	mov.u32 	%r726, _ZZN3cub18CUB_300001_SM_10006detail10radix_sort29DeviceRadixSortOnesweepKernelINS1_5radix10policy_hubIyNS0_8NullTypeEyE10Policy1000ELNS0_9SortOrderE0EyS6_yiiNS1_21identity_decomposer_tEEEvPT5_SC_PT3_PKSD_PT1_PKSH_PT2_PKSL_T4_iiT6_E1s;
	add.s32 	%r727, %r726, %r725;
	shr.u64 	%rd158, %rd403, %r492;
	cvt.u32.u64 	%r729, %rd158;
	and.b32  	%r730, %r729, %r31;
	shl.b32 	%r731, %r730, 2;
	add.s32 	%r732, %r727, %r731;
	atom.shared.add.u32 	%r1340, [%r732], %r83;
$L__BB15_113:
	shfl.sync.idx.b32	%r758|%p78, %r1340, %r82, 31, -1;
	add.s32 	%r86, %r83, %r758;
	shr.u64 	%rd159, %rd404, %r492;
	cvt.u32.u64 	%r760, %rd159;
	and.b32  	%r755, %r760, %r31;
	mov.b32 	%r735, 1;
	// begin inline asm
	{
    .reg .pred p;
    and.b32 %r733, %r755, %r735;    setp.ne.u32 p, %r733, 0;
    vote.ballot.sync.b32 %r733, p, 0xffffffff;
    @!p not.b32 %r733, %r733;
}

	// end inline asm
	mov.b32 	%r738, 2;
	// begin inline asm
	{
    .reg .pred p;
    and.b32 %r736, %r755, %r738;    setp.ne.u32 p, %r736, 0;
    vote.ballot.sync.b32 %r736, p, 0xffffffff;
    @!p not.b32 %r736, %r736;
}

	// end inline asm
	and.b32  	%r761, %r736, %r733;
	mov.b32 	%r741, 4;
	// begin inline asm
	{
    .reg .pred p;
    and.b32 %r739, %r755, %r741;    setp.ne.u32 p, %r739, 0;
    vote.ballot.sync.b32 %r739, p, 0xffffffff;
    @!p not.b32 %r739, %r739;
}

	// end inline asm
	and.b32  	%r762, %r739, %r761;
	mov.b32 	%r744, 8;
	// begin inline asm
	{
    .reg .pred p;
    and.b32 %r742, %r755, %r744;    setp.ne.u32 p, %r742, 0;
    vote.ballot.sync.b32 %r742, p, 0xffffffff;
    @!p not.b32 %r742, %r742;
}

	// end inline asm
	and.b32  	%r763, %r742, %r762;
	mov.b32 	%r747, 16;
	// begin inline asm
	{
    .reg .pred p;
    and.b32 %r745, %r755, %r747;    setp.ne.u32 p, %r745, 0;
    vote.ballot.sync.b32 %r745, p, 0xffffffff;
    @!p not.b32 %r745, %r745;
}

	// end inline asm
	and.b32  	%r764, %r745, %r763;
	mov.b32 	%r750, 32;
	// begin inline asm
	{
    .reg .pred p;
    and.b32 %r748, %r755, %r750;    setp.ne.u32 p, %r748, 0;
    vote.ballot.sync.b32 %r748, p, 0xffffffff;
    @!p not.b32 %r748, %r748;
}

	// end inline asm
	and.b32  	%r765, %r748, %r764;
	mov.b32 	%r753, 64;
	// begin inline asm
	{
    .reg .pred p;
    and.b32 %r751, %r755, %r753;    setp.ne.u32 p, %r751, 0;
    vote.ballot.sync.b32 %r751, p, 0xffffffff;
    @!p not.b32 %r751, %r751;
}

	// end inline asm
	and.b32  	%r766, %r751, %r765;
	mov.b32 	%r756, 128;
	// begin inline asm
	{
    .reg .pred p;
    and.b32 %r754, %r755, %r756;    setp.ne.u32 p, %r754, 0;
    vote.ballot.sync.b32 %r754, p, 0xffffffff;
    @!p not.b32 %r754, %r754;
}

	// end inline asm
	and.b32  	%r767, %r754, %r766;
	clz.b32 	%r768, %r767;
	sub.s32 	%r87, 31, %r768;
	and.b32  	%r769, %r431, %r767;
	popc.b32 	%r88, %r769;
	setp.ne.s32 	%p79, %r140, %r87;
	mov.b32 	%r1341, 0;
	@%p79 bra 	$L__BB15_115;
	shl.b32 	%r770, %r1, 5;
	and.b32  	%r771, %r770, 31744;
	mov.u32 	%r772, _ZZN3cub18CUB_300001_SM_10006detail10radix_sort29DeviceRadixSortOnesweepKernelINS1_5radix10policy_hubIyNS0_8NullTypeEyE10Policy1000ELNS0_9SortOrderE0EyS6_yiiNS1_21identity_decomposer_tEEEvPT5_SC_PT3_PKSD_PT1_PKSH_PT2_PKSL_T4_iiT6_E1s;
	add.s32 	%r773, %r772, %r771;
	shr.u64 	%rd160, %rd404, %r492;
	cvt.u32.u64 	%r775, %rd160;
	and.b32  	%r776, %r775, %r31;
	shl.b32 	%r777, %r776, 2;
	add.s32 	%r778, %r773, %r777;
	atom.shared.add.u32 	%r1341, [%r778], %r88;
$L__BB15_115:
	shfl.sync.idx.b32	%r804|%p80, %r1341, %r87, 31, -1;
	add.s32 	%r91, %r88, %r804;
	shr.u64 	%rd161, %rd405, %r492;
	cvt.u32.u64 	%r806, %rd161;
	and.b32  	%r801, %r806, %r31;
	mov.b32 	%r781, 1;
	// begin inline asm
	{
    .reg .pred p;
    and.b32 %r779, %r801, %r781;    setp.ne.u32 p, %r779, 0;
    vote.ballot.sync.b32 %r779, p, 0xffffffff;
    @!p not.b32 %r779, %r779;
}

	// end inline asm
	mov.b32 	%r784, 2;
	// begin inline asm
	{
    .reg .pred p;
    and.b32 %r782, %r801, %r784;    setp.ne.u32 p, %r782, 0;
    vote.ballot.sync.b32 %r782, p, 0xffffffff;
    @!p not.b32 %r782, %r782;
}

	// end inline asm
	and.b32  	%r807, %r782, %r779;
	mov.b32 	%r787, 4;
	// begin inline asm
	{
    .reg .pred p;
    and.b32 %r785, %r801, %r787;    setp.ne.u32 p, %r785, 0;
    vote.ballot.sync.b32 %r785, p, 0xffffffff;
    @!p not.b32 %r785, %r785;
}

	// end inline asm
	and.b32  	%r808, %r785, %r807;
	mov.b32 	%r790, 8;
	// begin inline asm
	{
    .reg .pred p;
    and.b32 %r788, %r801, %r790;    setp.ne.u32 p, %r788, 0;
    vote.ballot.sync.b32 %r788, p, 0xffffffff;
    @!p not.b32 %r788, %r788;
}

	// end inline asm
	and.b32  	%r809, %r788, %r808;
	mov.b32 	%r793, 16;
	// begin inline asm
	{
    .reg .pred p;
    and.b32 %r791, %r801, %r793;    setp.ne.u32 p, %r791, 0;
    vote.ballot.sync.b32 %r791, p, 0xffffffff;
    @!p not.b32 %r791, %r791;
}

	// end inline asm
	and.b32  	%r810, %r791, %r809;
	mov.b32 	%r796, 32;
	// begin inline asm
	{
    .reg .pred p;
    and.b32 %r794, %r801, %r796;    setp.ne.u32 p, %r794, 0;
    vote.ballot.sync.b32 %r794, p, 0xffffffff;
    @!p not.b32 %r794, %r794;
}

	// end inline asm
	and.b32  	%r811, %r794, %r810;
	mov.b32 	%r799, 64;
	// begin inline asm
	{
    .reg .pred p;
    and.b32 %r797, %r801, %r799;    setp.ne.u32 p, %r797, 0;
    vote.ballot.sync.b32 %r797, p, 0xffffffff;
    @!p not.b32 %r797, %r797;
}

	// end inline asm
	and.b32  	%r812, %r797, %r811;
	mov.b32 	%r802, 128;
	// begin inline asm
	{
    .reg .pred p;
    and.b32 %r800, %r801, %r802;    setp.ne.u32 p, %r800, 0;
    vote.ballot.sync.b32 %r800, p, 0xffffffff;
    @!p not.b32 %r800, %r800;
}

	// end inline asm
	and.b32  	%r813, %r800, %r812;
	clz.b32 	%r814, %r813;
	sub.s32 	%r92, 31, %r814;
	and.b32  	%r815, %r431, %r813;
	popc.b32 	%r93, %r815;
	setp.ne.s32 	%p81, %r140, %r92;
	mov.b32 	%r1342, 0;
	@%p81 bra 	$L__BB15_117;
	shl.b32 	%r816, %r1, 5;
	and.b32  	%r817, %r816, 31744;
	mov.u32 	%r818, _ZZN3cub18CUB_300001_SM_10006detail10radix_sort29DeviceRadixSortOnesweepKernelINS1_5radix10policy_hubIyNS0_8NullTypeEyE10Policy1000ELNS0_9SortOrderE0EyS6_yiiNS1_21identity_decomposer_tEEEvPT5_SC_PT3_PKSD_PT1_PKSH_PT2_PKSL_T4_iiT6_E1s;
	add.s32 	%r819, %r818, %r817;
	shr.u64 	%rd162, %rd405, %r492;
	cvt.u32.u64 	%r821, %rd162;
	and.b32  	%r822, %r821, %r31;
	shl.b32 	%r823, %r822, 2;
	add.s32 	%r824, %r819, %r823;
	atom.shared.add.u32 	%r1342, [%r824], %r93;
$L__BB15_117:
	shfl.sync.idx.b32	%r850|%p82, %r1342, %r92, 31, -1;
	add.s32 	%r96, %r93, %r850;
	shr.u64 	%rd163, %rd406, %r492;
	cvt.u32.u64 	%r852, %rd163;
	and.b32  	%r847, %r852, %r31;
	mov.b32 	%r827, 1;
	// begin inline asm
	{
    .reg .pred p;
    and.b32 %r825, %r847, %r827;    setp.ne.u32 p, %r825, 0;
    vote.ballot.sync.b32 %r825, p, 0xffffffff;
    @!p not.b32 %r825, %r825;
}

	// end inline asm
	mov.b32 	%r830, 2;
	// begin inline asm
	{
    .reg .pred p;
    and.b32 %r828, %r847, %r830;    setp.ne.u32 p, %r828, 0;
    vote.ballot.sync.b32 %r828, p, 0xffffffff;
    @!p not.b32 %r828, %r828;
}

	// end inline asm
	and.b32  	%r853, %r828, %r825;
	mov.b32 	%r833, 4;
	// begin inline asm
	{
    .reg .pred p;
    and.b32 %r831, %r847, %r833;    setp.ne.u32 p, %r831, 0;
    vote.ballot.sync.b32 %r831, p, 0xffffffff;
    @!p not.b32 %r831, %r831;
}

	// end inline asm
	and.b32  	%r854, %r831, %r853;
	mov.b32 	%r836, 8;
	// begin inline asm
	{
    .reg .pred p;
    and.b32 %r834, %r847, %r836;    setp.ne.u32 p, %r834, 0;
    vote.ballot.sync.b32 %r834, p, 0xffffffff;
    @!p not.b32 %r834, %r834;
}

	// end inline asm
	and.b32  	%r855, %r834, %r854;
	mov.b32 	%r839, 16;
	// begin inline asm
	{
    .reg .pred p;
    and.b32 %r837, %r847, %r839;    setp.ne.u32 p, %r837, 0;
    vote.ballot.sync.b32 %r837, p, 0xffffffff;
    @!p not.b32 %r837, %r837;
}

	// end inline asm
	and.b32  	%r856, %r837, %r855;
	mov.b32 	%r842, 32;
	// begin inline asm
	{
    .reg .pred p;
    and.b32 %r840, %r847, %r842;    setp.ne.u32 p, %r840, 0;
    vote.ballot.sync.b32 %r840, p, 0xffffffff;
    @!p not.b32 %r840, %r840;
}

	// end inline asm
	and.b32  	%r857, %r840, %r856;
	mov.b32 	%r845, 64;
	// begin inline asm
	{
    .reg .pred p;
    and.b32 %r843, %r847, %r845;    setp.ne.u32 p, %r843, 0;
    vote.ballot.sync.b32 %r843, p, 0xffffffff;
    @!p not.b32 %r843, %r843;
}

	// end inline asm
	and.b32  	%r858, %r843, %r857;
	mov.b32 	%r848, 128;
	// begin inline asm
	{
    .reg .pred p;
    and.b32 %r846, %r847, %r848;    setp.ne.u32 p, %r846, 0;
    vote.ballot.sync.b32 %r846, p, 0xffffffff;
    @!p not.b32 %r846, %r846;
}

	// end inline asm
	and.b32  	%r859, %r846, %r858;
	clz.b32 	%r860, %r859;
	sub.s32 	%r97, 31, %r860;
	and.b32  	%r861, %r431, %r859;
	popc.b32 	%r98, %r861;
	setp.ne.s32 	%p83, %r140, %r97;
	mov.b32 	%r1343, 0;
	@%p83 bra 	$L__BB15_119;
	shl.b32 	%r862, %r1, 5;
	and.b32  	%r863, %r862, 31744;
	mov.u32 	%r864, _ZZN3cub18CUB_300001_SM_10006detail10radix_sort29DeviceRadixSortOnesweepKernelINS1_5radix10policy_hubIyNS0_8NullTypeEyE10Policy1000ELNS0_9SortOrderE0EyS6_yiiNS1_21identity_decomposer_tEEEvPT5_SC_PT3_PKSD_PT1_PKSH_PT2_PKSL_T4_iiT6_E1s;
	add.s32 	%r865, %r864, %r863;
	shr.u64 	%rd164, %rd406, %r492;
	cvt.u32.u64 	%r867, %rd164;
	and.b32  	%r868, %r867, %r31;
	shl.b32 	%r869, %r868, 2;
	add.s32 	%r870, %r865, %r869;
	atom.shared.add.u32 	%r1343, [%r870], %r98;
$L__BB15_119:
	shfl.sync.idx.b32	%r896|%p84, %r1343, %r97, 31, -1;
	add.s32 	%r101, %r98, %r896;
	shr.u64 	%rd165, %rd407, %r492;
	cvt.u32.u64 	%r898, %rd165;
	and.b32  	%r893, %r898, %r31;
	mov.b32 	%r873, 1;
	// begin inline asm
	{
    .reg .pred p;
    and.b32 %r871, %r893, %r873;    setp.ne.u32 p, %r871, 0;
    vote.ballot.sync.b32 %r871, p, 0xffffffff;
    @!p not.b32 %r871, %r871;
}

	// end inline asm
	mov.b32 	%r876, 2;
	// begin inline asm
	{
    .reg .pred p;
    and.b32 %r874, %r893, %r876;    setp.ne.u32 p, %r874, 0;
    vote.ballot.sync.b32 %r874, p, 0xffffffff;
    @!p not.b32 %r874, %r874;
}

	// end inline asm
	and.b32  	%r899, %r874, %r871;
	mov.b32 	%r879, 4;
	// begin inline asm
	{
    .reg .pred p;
    and.b32 %r877, %r893, %r879;    setp.ne.u32 p, %r877, 0;
    vote.ballot.sync.b32 %r877, p, 0xffffffff;
    @!p not.b32 %r877, %r877;
}

	// end inline asm
	and.b32  	%r900, %r877, %r899;
	mov.b32 	%r882, 8;
	// begin inline asm
	{
    .reg .pred p;
    and.b32 %r880, %r893, %r882;    setp.ne.u32 p, %r880, 0;
    vote.ballot.sync.b32 %r880, p, 0xffffffff;
    @!p not.b32 %r880, %r880;
}

	// end inline asm
	and.b32  	%r901, %r880, %r900;
	mov.b32 	%r885, 16;
	// begin inline asm
	{
    .reg .pred p;
    and.b32 %r883, %r893, %r885;    setp.ne.u32 p, %r883, 0;
    vote.ballot.sync.b32 %r883, p, 0xffffffff;
    @!p not.b32 %r883, %r883;
}

	// end inline asm
	and.b32  	%r902, %r883, %r901;
	mov.b32 	%r888, 32;
	// begin inline asm
	{
    .reg .pred p;
    and.b32 %r886, %r893, %r888;    setp.ne.u32 p, %r886, 0;
    vote.ballot.sync.b32 %r886, p, 0xffffffff;
    @!p not.b32 %r886, %r886;
}

	// end inline asm
	and.b32  	%r903, %r886, %r902;
	mov.b32 	%r891, 64;
	// begin inline asm
	{
    .reg .pred p;
    and.b32 %r889, %r893, %r891;    setp.ne.u32 p, %r889, 0;
    vote.ballot.sync.b32 %r889, p, 0xffffffff;
    @!p not.b32 %r889, %r889;
}

	// end inline asm
	and.b32  	%r904, %r889, %r903;
	mov.b32 	%r894, 128;
	// begin inline asm
	{
    .reg .pred p;
    and.b32 %r892, %r893, %r894;    setp.ne.u32 p, %r892, 0;
    vote.ballot.sync.b32 %r892, p, 0xffffffff;
    @!p not.b32 %r892, %r892;
}

	// end inline asm
	and.b32  	%r905, %r892, %r904;
	clz.b32 	%r906, %r905;
	sub.s32 	%r102, 31, %r906;
	and.b32  	%r907, %r431, %r905;
	popc.b32 	%r103, %r907;
	setp.ne.s32 	%p85, %r140, %r102;
	mov.b32 	%r1344, 0;
	@%p85 bra 	$L__BB15_121;
	shl.b32 	%r908, %r1, 5;
	and.b32  	%r909, %r908, 31744;
	mov.u32 	%r910, _ZZN3cub18CUB_300001_SM_10006detail10radix_sort29DeviceRadixSortOnesweepKernelINS1_5radix10policy_hubIyNS0_8NullTypeEyE10Policy1000ELNS0_9SortOrderE0EyS6_yiiNS1_21identity_decomposer_tEEEvPT5_SC_PT3_PKSD_PT1_PKSH_PT2_PKSL_T4_iiT6_E1s;
	add.s32 	%r911, %r910, %r909;
	shr.u64 	%rd166, %rd407, %r492;
	cvt.u32.u64 	%r913, %rd166;
	and.b32  	%r914, %r913, %r31;
	shl.b32 	%r915, %r914, 2;
	add.s32 	%r916, %r911, %r915;
	atom.shared.add.u32 	%r1344, [%r916], %r103;
$L__BB15_121:
	shfl.sync.idx.b32	%r942|%p86, %r1344, %r102, 31, -1;
	add.s32 	%r106, %r103, %r942;
	shr.u64 	%rd167, %rd408, %r492;
	cvt.u32.u64 	%r944, %rd167;
	and.b32  	%r939, %r944, %r31;
	mov.b32 	%r919, 1;
	// begin inline asm
	{
    .reg .pred p;
    and.b32 %r917, %r939, %r919;    setp.ne.u32 p, %r917, 0;
    vote.ballot.sync.b32 %r917, p, 0xffffffff;
    @!p not.b32 %r917, %r917;
}

	// end inline asm
	mov.b32 	%r922, 2;
	// begin inline asm
	{
    .reg .pred p;
    and.b32 %r920, %r939, %r922;    setp.ne.u32 p, %r920, 0;
    vote.ballot.sync.b32 %r920, p, 0xffffffff;
    @!p not.b32 %r920, %r920;
}

	// end inline asm
	and.b32  	%r945, %r920, %r917;
	mov.b32 	%r925, 4;
	// begin inline asm
	{
    .reg .pred p;
    and.b32 %r923, %r939, %r925;    setp.ne.u32 p, %r923, 0;
    vote.ballot.sync.b32 %r923, p, 0xffffffff;
    @!p not.b32 %r923, %r923;
}

	// end inline asm
	and.b32  	%r946, %r923, %r945;
	mov.b32 	%r928, 8;
	// begin inline asm
	{
    .reg .pred p;
    and.b32 %r926, %r939, %r928;    setp.ne.u32 p, %r926, 0;
    vote.ballot.sync.b32 %r926, p, 0xffffffff;
    @!p not.b32 %r926, %r926;
}

	// end inline asm
	and.b32  	%r947, %r926, %r946;
	mov.b32 	%r931, 16;
	// begin inline asm
	{
    .reg .pred p;
    and.b32 %r929, %r939, %r931;    setp.ne.u32 p, %r929, 0;
    vote.ballot.sync.b32 %r929, p, 0xffffffff;
    @!p not.b32 %r929, %r929;
}

	// end inline asm
	and.b32  	%r948, %r929, %r947;
	mov.b32 	%r934, 32;
	// begin inline asm
	{
    .reg .pred p;
    and.b32 %r932, %r939, %r934;    setp.ne.u32 p, %r932, 0;
    vote.ballot.sync.b32 %r932, p, 0xffffffff;
    @!p not.b32 %r932, %r932;
}

	// end inline asm
	and.b32  	%r949, %r932, %r948;
	mov.b32 	%r937, 64;
	// begin inline asm
	{
    .reg .pred p;
    and.b32 %r935, %r939, %r937;    setp.ne.u32 p, %r935, 0;
    vote.ballot.sync.b32 %r935, p, 0xffffffff;
    @!p not.b32 %r935, %r935;
}

	// end inline asm
	and.b32  	%r950, %r935, %r949;
	mov.b32 	%r940, 128;
	// begin inline asm
	{
    .reg .pred p;
    and.b32 %r938, %r939, %r940;    setp.ne.u32 p, %r938, 0;
    vote.ballot.sync.b32 %r938, p, 0xffffffff;
    @!p not.b32 %r938, %r938;
}

	// end inline asm
	and.b32  	%r951, %r938, %r950;
	clz.b32 	%r952, %r951;
	sub.s32 	%r107, 31, %r952;
	and.b32  	%r953, %r431, %r951;
	popc.b32 	%r108, %r953;
	setp.ne.s32 	%p87, %r140, %r107;
	mov.b32 	%r1345, 0;
	@%p87 bra 	$L__BB15_123;
	shl.b32 	%r954, %r1, 5;
	and.b32  	%r955, %r954, 31744;
	mov.u32 	%r956, _ZZN3cub18CUB_300001_SM_10006detail10radix_sort29DeviceRadixSortOnesweepKernelINS1_5radix10policy_hubIyNS0_8NullTypeEyE10Policy1000ELNS0_9SortOrderE0EyS6_yiiNS1_21identity_decomposer_tEEEvPT5_SC_PT3_PKSD_PT1_PKSH_PT2_PKSL_T4_iiT6_E1s;
	add.s32 	%r957, %r956, %r955;
	shr.u64 	%rd168, %rd408, %r492;
	cvt.u32.u64 	%r959, %rd168;
	and.b32  	%r960, %r959, %r31;
	shl.b32 	%r961, %r960, 2;
	add.s32 	%r962, %r957, %r961;
	atom.shared.add.u32 	%r1345, [%r962], %r108;
$L__BB15_123:
	shfl.sync.idx.b32	%r988|%p88, %r1345, %r107, 31, -1;
	add.s32 	%r111, %r108, %r988;
	shr.u64 	%rd169, %rd409, %r492;
	cvt.u32.u64 	%r990, %rd169;
	and.b32  	%r985, %r990, %r31;
	mov.b32 	%r965, 1;
	// begin inline asm
	{
    .reg .pred p;
    and.b32 %r963, %r985, %r965;    setp.ne.u32 p, %r963, 0;
    vote.ballot.sync.b32 %r963, p, 0xffffffff;
    @!p not.b32 %r963, %r963;
}

	// end inline asm
	mov.b32 	%r968, 2;
	// begin inline asm
	{
    .reg .pred p;
    and.b32 %r966, %r985, %r968;    setp.ne.u32 p, %r966, 0;
    vote.ballot.sync.b32 %r966, p, 0xffffffff;
    @!p not.b32 %r966, %r966;
}

	// end inline asm
	and.b32  	%r991, %r966, %r963;
	mov.b32 	%r971, 4;
	// begin inline asm
	{
    .reg .pred p;
    and.b32 %r969, %r985, %r971;    setp.ne.u32 p, %r969, 0;
    vote.ballot.sync.b32 %r969, p, 0xffffffff;
    @!p not.b32 %r969, %r969;
}

	// end inline asm
	and.b32  	%r992, %r969, %r991;
	mov.b32 	%r974, 8;
	// begin inline asm
	{
    .reg .pred p;
    and.b32 %r972, %r985, %r974;    setp.ne.u32 p, %r972, 0;
    vote.ballot.sync.b32 %r972, p, 0xffffffff;
    @!p not.b32 %r972, %r972;
}

	// end inline asm
	and.b32  	%r993, %r972, %r992;
	mov.b32 	%r977, 16;
	// begin inline asm
	{
    .reg .pred p;
    and.b32 %r975, %r985, %r977;    setp.ne.u32 p, %r975, 0;
    vote.ballot.sync.b32 %r975, p, 0xffffffff;
    @!p not.b32 %r975, %r975;
}

	// end inline asm
	and.b32  	%r994, %r975, %r993;
	mov.b32 	%r980, 32;
	// begin inline asm
	{
    .reg .pred p;
    and.b32 %r978, %r985, %r980;    setp.ne.u32 p, %r978, 0;
    vote.ballot.sync.b32 %r978, p, 0xffffffff;
    @!p not.b32 %r978, %r978;
}

	// end inline asm
	and.b32  	%r995, %r978, %r994;
	mov.b32 	%r983, 64;
	// begin inline asm
	{
    .reg .pred p;
    and.b32 %r981, %r985, %r983;    setp.ne.u32 p, %r981, 0;
    vote.ballot.sync.b32 %r981, p, 0xffffffff;
    @!p not.b32 %r981, %r981;
}

	// end inline asm
	and.b32  	%r996, %r981, %r995;
	mov.b32 	%r986, 128;
	// begin inline asm
	{
    .reg .pred p;
    and.b32 %r984, %r985, %r986;    setp.ne.u32 p, %r984, 0;
    vote.ballot.sync.b32 %r984, p, 0xffffffff;
    @!p not.b32 %r984, %r984;
}

	// end inline asm
	and.b32  	%r997, %r984, %r996;
	clz.b32 	%r998, %r997;
	sub.s32 	%r112, 31, %r998;
	and.b32  	%r999, %r431, %r997;
	popc.b32 	%r113, %r999;
	setp.ne.s32 	%p89, %r140, %r112;
	mov.b32 	%r1346, 0;
	@%p89 bra 	$L__BB15_125;
	shl.b32 	%r1000, %r1, 5;
	and.b32  	%r1001, %r1000, 31744;
	mov.u32 	%r1002, _ZZN3cub18CUB_300001_SM_10006detail10radix_sort29DeviceRadixSortOnesweepKernelINS1_5radix10policy_hubIyNS0_8NullTypeEyE10Policy1000ELNS0_9SortOrderE0EyS6_yiiNS1_21identity_decomposer_tEEEvPT5_SC_PT3_PKSD_PT1_PKSH_PT2_PKSL_T4_iiT6_E1s;
	add.s32 	%r1003, %r1002, %r1001;
	shr.u64 	%rd170, %rd409, %r492;
	cvt.u32.u64 	%r1005, %rd170;
	and.b32  	%r1006, %r1005, %r31;
	shl.b32 	%r1007, %r1006, 2;
	add.s32 	%r1008, %r1003, %r1007;
	atom.shared.add.u32 	%r1346, [%r1008], %r113;
$L__BB15_125:
	shfl.sync.idx.b32	%r1034|%p90, %r1346, %r112, 31, -1;
	add.s32 	%r116, %r113, %r1034;
	shr.u64 	%rd171, %rd410, %r492;
	cvt.u32.u64 	%r1036, %rd171;
	and.b32  	%r1031, %r1036, %r31;
	mov.b32 	%r1011, 1;
	// begin inline asm
	{
    .reg .pred p;
    and.b32 %r1009, %r1031, %r1011;    setp.ne.u32 p, %r1009, 0;
    vote.ballot.sync.b32 %r1009, p, 0xffffffff;
    @!p not.b32 %r1009, %r1009;
}

	// end inline asm
	mov.b32 	%r1014, 2;
	// begin inline asm
	{
    .reg .pred p;
    and.b32 %r1012, %r1031, %r1014;    setp.ne.u32 p, %r1012, 0;
    vote.ballot.sync.b32 %r1012, p, 0xffffffff;
    @!p not.b32 %r1012, %r1012;
}

	// end inline asm
	and.b32  	%r1037, %r1012, %r1009;
	mov.b32 	%r1017, 4;
	// begin inline asm
	{
    .reg .pred p;
    and.b32 %r1015, %r1031, %r1017;    setp.ne.u32 p, %r1015, 0;
    vote.ballot.sync.b32 %r1015, p, 0xffffffff;
    @!p not.b32 %r1015, %r1015;
}

	// end inline asm
	and.b32  	%r1038, %r1015, %r1037;
	mov.b32 	%r1020, 8;
	// begin inline asm
	{
    .reg .pred p;
    and.b32 %r1018, %r1031, %r1020;    setp.ne.u32 p, %r1018, 0;
    vote.ballot.sync.b32 %r1018, p, 0xffffffff;
    @!p not.b32 %r1018, %r1018;
}

	// end inline asm
	and.b32  	%r1039, %r1018, %r1038;
	mov.b32 	%r1023, 16;
	// begin inline asm
	{
    .reg .pred p;
    and.b32 %r1021, %r1031, %r1023;    setp.ne.u32 p, %r1021, 0;
    vote.ballot.sync.b32 %r1021, p, 0xffffffff;
    @!p not.b32 %r1021, %r1021;
}

	// end inline asm
	and.b32  	%r1040, %r1021, %r1039;
	mov.b32 	%r1026, 32;
	// begin inline asm
	{
    .reg .pred p;
    and.b32 %r1024, %r1031, %r1026;    setp.ne.u32 p, %r1024, 0;
    vote.ballot.sync.b32 %r1024, p, 0xffffffff;
    @!p not.b32 %r1024, %r1024;
}

	// end inline asm
	and.b32  	%r1041, %r1024, %r1040;
	mov.b32 	%r1029, 64;
	// begin inline asm
	{
    .reg .pred p;
    and.b32 %r1027, %r1031, %r1029;    setp.ne.u32 p, %r1027, 0;
    vote.ballot.sync.b32 %r1027, p, 0xffffffff;
    @!p not.b32 %r1027, %r1027;
}

	// end inline asm
	and.b32  	%r1042, %r1027, %r1041;
	mov.b32 	%r1032, 128;
	// begin inline asm
	{
    .reg .pred p;
    and.b32 %r1030, %r1031, %r1032;    setp.ne.u32 p, %r1030, 0;
    vote.ballot.sync.b32 %r1030, p, 0xffffffff;
    @!p not.b32 %r1030, %r1030;
}

	// end inline asm
	and.b32  	%r1043, %r1030, %r1042;
	clz.b32 	%r1044, %r1043;
	sub.s32 	%r117, 31, %r1044;
	and.b32  	%r1045, %r431, %r1043;
	popc.b32 	%r118, %r1045;
	setp.ne.s32 	%p91, %r140, %r117;
	mov.b32 	%r1347, 0;
	@%p91 bra 	$L__BB15_127;
	shl.b32 	%r1046, %r1, 5;
	and.b32  	%r1047, %r1046, 31744;
	mov.u32 	%r1048, _ZZN3cub18CUB_300001_SM_10006detail10radix_sort29DeviceRadixSortOnesweepKernelINS1_5radix10policy_hubIyNS0_8NullTypeEyE10Policy1000ELNS0_9SortOrderE0EyS6_yiiNS1_21identity_decomposer_tEEEvPT5_SC_PT3_PKSD_PT1_PKSH_PT2_PKSL_T4_iiT6_E1s;
	add.s32 	%r1049, %r1048, %r1047;
	shr.u64 	%rd172, %rd410, %r492;
	cvt.u32.u64 	%r1051, %rd172;
	and.b32  	%r1052, %r1051, %r31;
	shl.b32 	%r1053, %r1052, 2;
	add.s32 	%r1054, %r1049, %r1053;
	atom.shared.add.u32 	%r1347, [%r1054], %r118;
$L__BB15_127:
	shfl.sync.idx.b32	%r1080|%p92, %r1347, %r117, 31, -1;
	add.s32 	%r121, %r118, %r1080;
	shr.u64 	%rd173, %rd411, %r492;
	cvt.u32.u64 	%r1082, %rd173;
	and.b32  	%r1077, %r1082, %r31;
	mov.b32 	%r1057, 1;
	// begin inline asm
	{
    .reg .pred p;
    and.b32 %r1055, %r1077, %r1057;    setp.ne.u32 p, %r1055, 0;
    vote.ballot.sync.b32 %r1055, p, 0xffffffff;
    @!p not.b32 %r1055, %r1055;
}

	// end inline asm
	mov.b32 	%r1060, 2;
	// begin inline asm
	{
    .reg .pred p;
    and.b32 %r1058, %r1077, %r1060;    setp.ne.u32 p, %r1058, 0;
    vote.ballot.sync.b32 %r1058, p, 0xffffffff;
    @!p not.b32 %r1058, %r1058;
}

	// end inline asm
	and.b32  	%r1083, %r1058, %r1055;
	mov.b32 	%r1063, 4;
	// begin inline asm
	{
    .reg .pred p;
    and.b32 %r1061, %r1077, %r1063;    setp.ne.u32 p, %r1061, 0;
    vote.ballot.sync.b32 %r1061, p, 0xffffffff;
    @!p not.b32 %r1061, %r1061;
}

	// end inline asm
	and.b32  	%r1084, %r1061, %r1083;
	mov.b32 	%r1066, 8;
	// begin inline asm
	{
    .reg .pred p;
    and.b32 %r1064, %r1077, %r1066;    setp.ne.u32 p, %r1064, 0;
    vote.ballot.sync.b32 %r1064, p, 0xffffffff;
    @!p not.b32 %r1064, %r1064;
}

	// end inline asm
	and.b32  	%r1085, %r1064, %r1084;
	mov.b32 	%r1069, 16;
	// begin inline asm
	{
    .reg .pred p;
    and.b32 %r1067, %r1077, %r1069;    setp.ne.u32 p, %r1067, 0;
    vote.ballot.sync.b32 %r1067, p, 0xffffffff;
    @!p not.b32 %r1067, %r1067;
}

	// end inline asm
	and.b32  	%r1086, %r1067, %r1085;
	mov.b32 	%r1072, 32;
	// begin inline asm
	{
    .reg .pred p;
    and.b32 %r1070, %r1077, %r1072;    setp.ne.u32 p, %r1070, 0;
    vote.ballot.sync.b32 %r1070, p, 0xffffffff;
    @!p not.b32 %r1070, %r1070;
}

	// end inline asm
	and.b32  	%r1087, %r1070, %r1086;
	mov.b32 	%r1075, 64;
	// begin inline asm
	{
    .reg .pred p;
    and.b32 %r1073, %r1077, %r1075;    setp.ne.u32 p, %r1073, 0;
    vote.ballot.sync.b32 %r1073, p, 0xffffffff;
    @!p not.b32 %r1073, %r1073;
}

	// end inline asm
	and.b32  	%r1088, %r1073, %r1087;
	mov.b32 	%r1078, 128;
	// begin inline asm
	{
    .reg .pred p;
    and.b32 %r1076, %r1077, %r1078;    setp.ne.u32 p, %r1076, 0;
    vote.ballot.sync.b32 %r1076, p, 0xffffffff;
    @!p not.b32 %r1076, %r1076;
}

	// end inline asm
	and.b32  	%r1089, %r1076, %r1088;
	clz.b32 	%r1090, %r1089;
	sub.s32 	%r122, 31, %r1090;
	and.b32  	%r1091, %r431, %r1089;
	popc.b32 	%r123, %r1091;
	setp.ne.s32 	%p93, %r140, %r122;
	mov.b32 	%r1348, 0;
	@%p93 bra 	$L__BB15_129;
	shl.b32 	%r1092, %r1, 5;
	and.b32  	%r1093, %r1092, 31744;
	mov.u32 	%r1094, _ZZN3cub18CUB_300001_SM_10006detail10radix_sort29DeviceRadixSortOnesweepKernelINS1_5radix10policy_hubIyNS0_8NullTypeEyE10Policy1000ELNS0_9SortOrderE0EyS6_yiiNS1_21identity_decomposer_tEEEvPT5_SC_PT3_PKSD_PT1_PKSH_PT2_PKSL_T4_iiT6_E1s;
	add.s32 	%r1095, %r1094, %r1093;
	shr.u64 	%rd174, %rd411, %r492;
	cvt.u32.u64 	%r1097, %rd174;
	and.b32  	%r1098, %r1097, %r31;
	shl.b32 	%r1099, %r1098, 2;
	add.s32 	%r1100, %r1095, %r1099;
	atom.shared.add.u32 	%r1348, [%r1100], %r123;
$L__BB15_129:
	shfl.sync.idx.b32	%r1101|%p95, %r1348, %r122, 31, -1;
	add.s32 	%r1102, %r123, %r1101;
	bar.sync 	0;
	shl.b32 	%r1103, %r56, 3;
	mov.u32 	%r1104, _ZZN3cub18CUB_300001_SM_10006detail10radix_sort29DeviceRadixSortOnesweepKernelINS1_5radix10policy_hubIyNS0_8NullTypeEyE10Policy1000ELNS0_9SortOrderE0EyS6_yiiNS1_21identity_decomposer_tEEEvPT5_SC_PT3_PKSD_PT1_PKSH_PT2_PKSL_T4_iiT6_E1s;
	add.s32 	%r1105, %r1104, %r1103;
	st.shared.u64 	[%r1105+-8], %rd397;
	shl.b32 	%r1106, %r61, 3;
	add.s32 	%r1107, %r1104, %r1106;
	st.shared.u64 	[%r1107+-8], %rd398;
	shl.b32 	%r1108, %r66, 3;
	add.s32 	%r1109, %r1104, %r1108;
	st.shared.u64 	[%r1109+-8], %rd399;
	shl.b32 	%r1110, %r71, 3;
	add.s32 	%r1111, %r1104, %r1110;
	st.shared.u64 	[%r1111+-8], %rd400;
	shl.b32 	%r1112, %r76, 3;
	add.s32 	%r1113, %r1104, %r1112;
	st.shared.u64 	[%r1113+-8], %rd401;
	shl.b32 	%r1114, %r81, 3;
	add.s32 	%r1115, %r1104, %r1114;
	st.shared.u64 	[%r1115+-8], %rd402;
	shl.b32 	%r1116, %r86, 3;
	add.s32 	%r1117, %r1104, %r1116;
	st.shared.u64 	[%r1117+-8], %rd403;
	shl.b32 	%r1118, %r91, 3;
	add.s32 	%r1119, %r1104, %r1118;
	st.shared.u64 	[%r1119+-8], %rd404;
	shl.b32 	%r1120, %r96, 3;
	add.s32 	%r1121, %r1104, %r1120;
	st.shared.u64 	[%r1121+-8], %rd405;
	shl.b32 	%r1122, %r101, 3;
	add.s32 	%r1123, %r1104, %r1122;
	st.shared.u64 	[%r1123+-8], %rd406;
	shl.b32 	%r1124, %r106, 3;
	add.s32 	%r1125, %r1104, %r1124;
	st.shared.u64 	[%r1125+-8], %rd407;
	shl.b32 	%r1126, %r111, 3;
	add.s32 	%r1127, %r1104, %r1126;
	st.shared.u64 	[%r1127+-8], %rd408;
	shl.b32 	%r1128, %r116, 3;
	add.s32 	%r1129, %r1104, %r1128;
	st.shared.u64 	[%r1129+-8], %rd409;
	shl.b32 	%r1130, %r121, 3;
	add.s32 	%r1131, %r1104, %r1130;
	st.shared.u64 	[%r1131+-8], %rd410;
	shl.b32 	%r1132, %r1102, 3;
	add.s32 	%r1133, %r1104, %r1132;
	st.shared.u64 	[%r1133+-8], %rd411;
	shl.b32 	%r1134, %r1, 3;
	add.s32 	%r1135, %r1104, %r1134;
	add.s32 	%r126, %r1135, 46080;
	@%p64 bra 	$L__BB15_137;
	ld.param.u64 	%rd381, [_ZN3cub18CUB_300001_SM_10006detail10radix_sort29DeviceRadixSortOnesweepKernelINS1_5radix10policy_hubIyNS0_8NullTypeEyE10Policy1000ELNS0_9SortOrderE0EyS6_yiiNS1_21identity_decomposer_tEEEvPT5_SC_PT3_PKSD_PT1_PKSH_PT2_PKSL_T4_iiT6__param_3];
	cvta.to.global.u64 	%rd175, %rd381;
	shl.b64 	%rd176, %rd67, 3;
	add.s64 	%rd177, %rd175, %rd176;
	ld.global.u64 	%rd178, [%rd177];
	cvt.s64.s32 	%rd179, %r50;
	sub.s64 	%rd413, %rd178, %rd179;
	st.shared.u64 	[%r126], %rd413;
	setp.lt.s32 	%p96, %r4, 1;
	mov.u32 	%r1352, %r1329;
	@%p96 bra 	$L__BB15_136;
	mov.b32 	%r1350, -1;
	mov.u32 	%r1349, %r4;
	mov.u32 	%r1352, %r1329;
$L__BB15_132:
	ld.param.u64 	%rd374, [_ZN3cub18CUB_300001_SM_10006detail10radix_sort29DeviceRadixSortOnesweepKernelINS1_5radix10policy_hubIyNS0_8NullTypeEyE10Policy1000ELNS0_9SortOrderE0EyS6_yiiNS1_21identity_decomposer_tEEEvPT5_SC_PT3_PKSD_PT1_PKSH_PT2_PKSL_T4_iiT6__param_0];
	add.s32 	%r130, %r1349, -1;
	shl.b32 	%r1137, %r130, 8;
	add.s32 	%r1138, %r1137, %r1;
	cvta.to.global.u64 	%rd180, %rd374;
	mul.wide.s32 	%rd181, %r1138, 4;
	add.s64 	%rd75, %rd180, %rd181;
$L__BB15_133:
	membar.cta;
	ld.volatile.global.u32 	%r131, [%rd75];
	setp.eq.s32 	%p97, %r131, 0;
	@%p97 bra 	$L__BB15_133;
	and.b32  	%r1139, %r131, 1073741823;
	add.s32 	%r1352, %r1139, %r1352;
	setp.gt.s32 	%p98, %r131, -1;
	vote.sync.ballot.b32 	%r1350, %p98, %r1350;
	setp.gt.u32 	%p100, %r1349, 1;
	and.pred  	%p101, %p98, %p100;
	mov.u32 	%r1349, %r130;
	@%p101 bra 	$L__BB15_132;
	ld.shared.u64 	%rd413, [%r126];
$L__BB15_136:
	ld.param.u64 	%rd375, [_ZN3cub18CUB_300001_SM_10006detail10radix_sort29DeviceRadixSortOnesweepKernelINS1_5radix10policy_hubIyNS0_8NullTypeEyE10Policy1000ELNS0_9SortOrderE0EyS6_yiiNS1_21identity_decomposer_tEEEvPT5_SC_PT3_PKSD_PT1_PKSH_PT2_PKSL_T4_iiT6__param_0];
	or.b32  	%r1140, %r1352, -2147483648;
	cvta.to.global.u64 	%rd182, %rd375;
	shl.b32 	%r1141, %r4, 8;
	add.s32 	%r1142, %r1141, %r1;
	mul.wide.s32 	%rd183, %r1142, 4;
	add.s64 	%rd184, %rd182, %rd183;
	st.volatile.global.u32 	[%rd184], %r1140;
	sub.s32 	%r1143, %r1352, %r1329;
	cvt.s64.s32 	%rd185, %r1143;
	add.s64 	%rd186, %rd413, %rd185;
	st.shared.u64 	[%r126], %rd186;
$L__BB15_137:
	ld.param.u32 	%r1316, [_ZN3cub18CUB_300001_SM_10006detail10radix_sort29DeviceRadixSortOnesweepKernelINS1_5radix10policy_hubIyNS0_8NullTypeEyE10Policy1000ELNS0_9SortOrderE0EyS6_yiiNS1_21identity_decomposer_tEEEvPT5_SC_PT3_PKSD_PT1_PKSH_PT2_PKSL_T4_iiT6__param_8];
	ld.param.u64 	%rd378, [_ZN3cub18CUB_300001_SM_10006detail10radix_sort29DeviceRadixSortOnesweepKernelINS1_5radix10policy_hubIyNS0_8NullTypeEyE10Policy1000ELNS0_9SortOrderE0EyS6_yiiNS1_21identity_decomposer_tEEEvPT5_SC_PT3_PKSD_PT1_PKSH_PT2_PKSL_T4_iiT6__param_2];
	setp.gt.u32 	%p102, %r1, 255;
	mad.lo.s32 	%r135, %r4, 5760, 5760;
	setp.lt.s32 	%p103, %r135, %r1316;
	setp.eq.s64 	%p104, %rd378, 0;
	or.pred  	%p105, %p104, %p103;
	or.pred  	%p106, %p102, %p105;
	@%p106 bra 	$L__BB15_139;
	ld.param.u64 	%rd379, [_ZN3cub18CUB_300001_SM_10006detail10radix_sort29DeviceRadixSortOnesweepKernelINS1_5radix10policy_hubIyNS0_8NullTypeEyE10Policy1000ELNS0_9SortOrderE0EyS6_yiiNS1_21identity_decomposer_tEEEvPT5_SC_PT3_PKSD_PT1_PKSH_PT2_PKSL_T4_iiT6__param_2];
	ld.shared.u64 	%rd187, [%r126];
	cvt.s64.s32 	%rd188, %r1329;
	cvt.s64.s32 	%rd189, %r50;
	add.s64 	%rd190, %rd189, %rd188;
	add.s64 	%rd191, %rd190, %rd187;
	cvta.to.global.u64 	%rd192, %rd379;
	shl.b64 	%rd193, %rd67, 3;
	add.s64 	%rd194, %rd192, %rd193;
	st.global.u64 	[%rd194], %rd191;
$L__BB15_139:
	ld.param.u32 	%r1317, [_ZN3cub18CUB_300001_SM_10006detail10radix_sort29DeviceRadixSortOnesweepKernelINS1_5radix10policy_hubIyNS0_8NullTypeEyE10Policy1000ELNS0_9SortOrderE0EyS6_yiiNS1_21identity_decomposer_tEEEvPT5_SC_PT3_PKSD_PT1_PKSH_PT2_PKSL_T4_iiT6__param_8];
	setp.gt.s32 	%p107, %r135, %r1317;
	bar.sync 	0;
	@%p107 bra 	$L__BB15_141;
	ld.shared.u64 	%rd195, [%r126+-46080];
	shr.u64 	%rd196, %rd195, %r492;
	cvt.u32.u64 	%r1145, %rd196;
	and.b32  	%r1146, %r1145, %r31;
	shl.b32 	%r1147, %r1146, 3;
	add.s32 	%r1149, %r1104, 46080;
	add.s32 	%r1150, %r1149, %r1147;
	ld.shared.u64 	%rd197, [%r1150];
	add.s64 	%rd198, %rd197, %rd67;
	shl.b64 	%rd199, %rd198, 3;
	add.s64 	%rd200, %rd66, %rd199;
	st.global.u64 	[%rd200], %rd195;
	bar.warp.sync 	-1;
	ld.shared.u64 	%rd201, [%r126+-43008];
	shr.u64 	%rd202, %rd201, %r492;
	cvt.u32.u64 	%r1151, %rd202;
	and.b32  	%r1152, %r1151, %r31;
	shl.b32 	%r1153, %r1152, 3;
	add.s32 	%r1154, %r1149, %r1153;
	ld.shared.u64 	%rd203, [%r1154];
	add.s64 	%rd204, %rd203, %rd67;
	shl.b64 	%rd205, %rd204, 3;
	add.s64 	%rd206, %rd66, %rd205;
	st.global.u64 	[%rd206+3072], %rd201;
	bar.warp.sync 	-1;
	ld.shared.u64 	%rd207, [%r126+-39936];
	shr.u64 	%rd208, %rd207, %r492;
	cvt.u32.u64 	%r1155, %rd208;
	and.b32  	%r1156, %r1155, %r31;
	shl.b32 	%r1157, %r1156, 3;
	add.s32 	%r1158, %r1149, %r1157;
	ld.shared.u64 	%rd209, [%r1158];
	add.s64 	%rd210, %rd209, %rd67;
	shl.b64 	%rd211, %rd210, 3;
	add.s64 	%rd212, %rd66, %rd211;
	st.global.u64 	[%rd212+6144], %rd207;
	bar.warp.sync 	-1;
	ld.shared.u64 	%rd213, [%r126+-36864];
	shr.u64 	%rd214, %rd213, %r492;
	cvt.u32.u64 	%r1159, %rd214;
	and.b32  	%r1160, %r1159, %r31;
	shl.b32 	%r1161, %r1160, 3;
	add.s32 	%r1162, %r1149, %r1161;
	ld.shared.u64 	%rd215, [%r1162];
	add.s64 	%rd216, %rd215, %rd67;
	shl.b64 	%rd217, %rd216, 3;
	add.s64 	%rd218, %rd66, %rd217;
	st.global.u64 	[%rd218+9216], %rd213;
	bar.warp.sync 	-1;
	ld.shared.u64 	%rd219, [%r126+-33792];
	shr.u64 	%rd220, %rd219, %r492;
	cvt.u32.u64 	%r1163, %rd220;
	and.b32  	%r1164, %r1163, %r31;
	shl.b32 	%r1165, %r1164, 3;
	add.s32 	%r1166, %r1149, %r1165;
	ld.shared.u64 	%rd221, [%r1166];
	add.s64 	%rd222, %rd221, %rd67;
	shl.b64 	%rd223, %rd222, 3;
	add.s64 	%rd224, %rd66, %rd223;
	st.global.u64 	[%rd224+12288], %rd219;
	bar.warp.sync 	-1;
	ld.shared.u64 	%rd225, [%r126+-30720];
	shr.u64 	%rd226, %rd225, %r492;
	cvt.u32.u64 	%r1167, %rd226;
	and.b32  	%r1168, %r1167, %r31;
	shl.b32 	%r1169, %r1168, 3;
	add.s32 	%r1170, %r1149, %r1169;
	ld.shared.u64 	%rd227, [%r1170];
	add.s64 	%rd228, %rd227, %rd67;
	shl.b64 	%rd229, %rd228, 3;
	add.s64 	%rd230, %rd66, %rd229;
	st.global.u64 	[%rd230+15360], %rd225;
	bar.warp.sync 	-1;
	ld.shared.u64 	%rd231, [%r126+-27648];
	shr.u64 	%rd232, %rd231, %r492;
	cvt.u32.u64 	%r1171, %rd232;
	and.b32  	%r1172, %r1171, %r31;
	shl.b32 	%r1173, %r1172, 3;
	add.s32 	%r1174, %r1149, %r1173;
	ld.shared.u64 	%rd233, [%r1174];
	add.s64 	%rd234, %rd233, %rd67;
	shl.b64 	%rd235, %rd234, 3;
	add.s64 	%rd236, %rd66, %rd235;
	st.global.u64 	[%rd236+18432], %rd231;
	bar.warp.sync 	-1;
	ld.shared.u64 	%rd237, [%r126+-24576];
	shr.u64 	%rd238, %rd237, %r492;
	cvt.u32.u64 	%r1175, %rd238;
	and.b32  	%r1176, %r1175, %r31;
	shl.b32 	%r1177, %r1176, 3;
	add.s32 	%r1178, %r1149, %r1177;
	ld.shared.u64 	%rd239, [%r1178];
	add.s64 	%rd240, %rd239, %rd67;
	shl.b64 	%rd241, %rd240, 3;
	add.s64 	%rd242, %rd66, %rd241;
	st.global.u64 	[%rd242+21504], %rd237;
	bar.warp.sync 	-1;
	ld.shared.u64 	%rd243, [%r126+-21504];
	shr.u64 	%rd244, %rd243, %r492;
	cvt.u32.u64 	%r1179, %rd244;
	and.b32  	%r1180, %r1179, %r31;
	shl.b32 	%r1181, %r1180, 3;
	add.s32 	%r1182, %r1149, %r1181;
	ld.shared.u64 	%rd245, [%r1182];
	add.s64 	%rd246, %rd245, %rd67;
	shl.b64 	%rd247, %rd246, 3;
	add.s64 	%rd248, %rd66, %rd247;
	st.global.u64 	[%rd248+24576], %rd243;
	bar.warp.sync 	-1;
	ld.shared.u64 	%rd249, [%r126+-18432];
	shr.u64 	%rd250, %rd249, %r492;
	cvt.u32.u64 	%r1183, %rd250;
	and.b32  	%r1184, %r1183, %r31;
	shl.b32 	%r1185, %r1184, 3;
	add.s32 	%r1186, %r1149, %r1185;
	ld.shared.u64 	%rd251, [%r1186];
	add.s64 	%rd252, %rd251, %rd67;
	shl.b64 	%rd253, %rd252, 3;
	add.s64 	%rd254, %rd66, %rd253;
	st.global.u64 	[%rd254+27648], %rd249;
	bar.warp.sync 	-1;
	ld.shared.u64 	%rd255, [%r126+-15360];
	shr.u64 	%rd256, %rd255, %r492;
	cvt.u32.u64 	%r1187, %rd256;
	and.b32  	%r1188, %r1187, %r31;
	shl.b32 	%r1189, %r1188, 3;
	add.s32 	%r1190, %r1149, %r1189;
	ld.shared.u64 	%rd257, [%r1190];
	add.s64 	%rd258, %rd257, %rd67;
	shl.b64 	%rd259, %rd258, 3;
	add.s64 	%rd260, %rd66, %rd259;
	st.global.u64 	[%rd260+30720], %rd255;
	bar.warp.sync 	-1;
	ld.shared.u64 	%rd261, [%r126+-12288];
	shr.u64 	%rd262, %rd261, %r492;
	cvt.u32.u64 	%r1191, %rd262;
	and.b32  	%r1192, %r1191, %r31;
	shl.b32 	%r1193, %r1192, 3;
	add.s32 	%r1194, %r1149, %r1193;
	ld.shared.u64 	%rd263, [%r1194];
	add.s64 	%rd264, %rd263, %rd67;
	shl.b64 	%rd265, %rd264, 3;
	add.s64 	%rd266, %rd66, %rd265;
	st.global.u64 	[%rd266+33792], %rd261;
	bar.warp.sync 	-1;
	ld.shared.u64 	%rd267, [%r126+-9216];
	shr.u64 	%rd268, %rd267, %r492;
	cvt.u32.u64 	%r1195, %rd268;
	and.b32  	%r1196, %r1195, %r31;
	shl.b32 	%r1197, %r1196, 3;
	add.s32 	%r1198, %r1149, %r1197;
	ld.shared.u64 	%rd269, [%r1198];
	add.s64 	%rd270, %rd269, %rd67;
	shl.b64 	%rd271, %rd270, 3;
	add.s64 	%rd272, %rd66, %rd271;
	st.global.u64 	[%rd272+36864], %rd267;
	bar.warp.sync 	-1;
	ld.shared.u64 	%rd273, [%r126+-6144];
	shr.u64 	%rd274, %rd273, %r492;
	cvt.u32.u64 	%r1199, %rd274;
	and.b32  	%r1200, %r1199, %r31;
	shl.b32 	%r1201, %r1200, 3;
	add.s32 	%r1202, %r1149, %r1201;
	ld.shared.u64 	%rd275, [%r1202];
	add.s64 	%rd276, %rd275, %rd67;
	shl.b64 	%rd277, %rd276, 3;
	add.s64 	%rd278, %rd66, %rd277;
	st.global.u64 	[%rd278+39936], %rd273;
	bar.warp.sync 	-1;
	ld.shared.u64 	%rd279, [%r126+-3072];
	shr.u64 	%rd280, %rd279, %r492;
	cvt.u32.u64 	%r1203, %rd280;
	and.b32  	%r1204, %r1203, %r31;
	shl.b32 	%r1205, %r1204, 3;
	add.s32 	%r1206, %r1149, %r1205;
	ld.shared.u64 	%rd281, [%r1206];
	add.s64 	%rd282, %rd281, %rd67;
	shl.b64 	%rd283, %rd282, 3;
	add.s64 	%rd284, %rd66, %rd283;
	st.global.u64 	[%rd284+43008], %rd279;
	bar.warp.sync 	-1;
	bra.uni 	$L__BB15_172;
$L__BB15_141:
	ld.param.u32 	%r1318, [_ZN3cub18CUB_300001_SM_10006detail10radix_sort29DeviceRadixSortOnesweepKernelINS1_5radix10policy_hubIyNS0_8NullTypeEyE10Policy1000ELNS0_9SortOrderE0EyS6_yiiNS1_21identity_decomposer_tEEEvPT5_SC_PT3_PKSD_PT1_PKSH_PT2_PKSL_T4_iiT6__param_8];
	mad.lo.s32 	%r136, %r4, -5760, %r1318;
	setp.ge.s32 	%p108, %r1, %r136;
	@%p108 bra 	$L__BB15_143;
	ld.shared.u64 	%rd285, [%r126+-46080];
	shr.u64 	%rd286, %rd285, %r492;
	cvt.u32.u64 	%r1208, %rd286;
	and.b32  	%r1209, %r1208, %r31;
	shl.b32 	%r1210, %r1209, 3;
	add.s32 	%r1212, %r1104, %r1210;
	ld.shared.u64 	%rd287, [%r1212+46080];
	add.s64 	%rd288, %rd287, %rd67;
	shl.b64 	%rd289, %rd288, 3;
	add.s64 	%rd290, %rd66, %rd289;
	st.global.u64 	[%rd290], %rd285;
$L__BB15_143:
	bar.warp.sync 	-1;
	add.s32 	%r1213, %r1, 384;
	setp.ge.s32 	%p109, %r1213, %r136;
	@%p109 bra 	$L__BB15_145;
	ld.shared.u64 	%rd291, [%r126+-43008];
	shr.u64 	%rd292, %rd291, %r492;
	cvt.u32.u64 	%r1215, %rd292;
	and.b32  	%r1216, %r1215, %r31;
	shl.b32 	%r1217, %r1216, 3;
	add.s32 	%r1219, %r1104, %r1217;
	ld.shared.u64 	%rd293, [%r1219+46080];
	add.s64 	%rd294, %rd293, %rd67;
	shl.b64 	%rd295, %rd294, 3;
	add.s64 	%rd296, %rd66, %rd295;
	st.global.u64 	[%rd296+3072], %rd291;
$L__BB15_145:
	bar.warp.sync 	-1;
	add.s32 	%r1220, %r1, 768;
	setp.ge.s32 	%p110, %r1220, %r136;
	@%p110 bra 	$L__BB15_147;
	ld.shared.u64 	%rd297, [%r126+-39936];
	shr.u64 	%rd298, %rd297, %r492;
	cvt.u32.u64 	%r1222, %rd298;
	and.b32  	%r1223, %r1222, %r31;
	shl.b32 	%r1224, %r1223, 3;
	add.s32 	%r1226, %r1104, %r1224;
	ld.shared.u64 	%rd299, [%r1226+46080];
	add.s64 	%rd300, %rd299, %rd67;
	shl.b64 	%rd301, %rd300, 3;
	add.s64 	%rd302, %rd66, %rd301;
	st.global.u64 	[%rd302+6144], %rd297;
$L__BB15_147:
	bar.warp.sync 	-1;
	add.s32 	%r1227, %r1, 1152;
	setp.ge.s32 	%p111, %r1227, %r136;
	@%p111 bra 	$L__BB15_149;
	ld.shared.u64 	%rd303, [%r126+-36864];
	shr.u64 	%rd304, %rd303, %r492;
	cvt.u32.u64 	%r1229, %rd304;
	and.b32  	%r1230, %r1229, %r31;
	shl.b32 	%r1231, %r1230, 3;
	add.s32 	%r1233, %r1104, %r1231;
	ld.shared.u64 	%rd305, [%r1233+46080];
	add.s64 	%rd306, %rd305, %rd67;
	shl.b64 	%rd307, %rd306, 3;
	add.s64 	%rd308, %rd66, %rd307;
	st.global.u64 	[%rd308+9216], %rd303;
$L__BB15_149:
	bar.warp.sync 	-1;
	add.s32 	%r1234, %r1, 1536;
	setp.ge.s32 	%p112, %r1234, %r136;
	@%p112 bra 	$L__BB15_151;
	ld.shared.u64 	%rd309, [%r126+-33792];
	shr.u64 	%rd310, %rd309, %r492;
	cvt.u32.u64 	%r1236, %rd310;
	and.b32  	%r1237, %r1236, %r31;
	shl.b32 	%r1238, %r1237, 3;
	add.s32 	%r1240, %r1104, %r1238;
	ld.shared.u64 	%rd311, [%r1240+46080];
	add.s64 	%rd312, %rd311, %rd67;
	shl.b64 	%rd313, %rd312, 3;
	add.s64 	%rd314, %rd66, %rd313;
	st.global.u64 	[%rd314+12288], %rd309;
$L__BB15_151:
	bar.warp.sync 	-1;
	add.s32 	%r1241, %r1, 1920;
	setp.ge.s32 	%p113, %r1241, %r136;
	@%p113 bra 	$L__BB15_153;
	ld.shared.u64 	%rd315, [%r126+-30720];
	shr.u64 	%rd316, %rd315, %r492;
	cvt.u32.u64 	%r1243, %rd316;
	and.b32  	%r1244, %r1243, %r31;
	shl.b32 	%r1245, %r1244, 3;
	add.s32 	%r1247, %r1104, %r1245;
	ld.shared.u64 	%rd317, [%r1247+46080];
	add.s64 	%rd318, %rd317, %rd67;
	shl.b64 	%rd319, %rd318, 3;
	add.s64 	%rd320, %rd66, %rd319;
	st.global.u64 	[%rd320+15360], %rd315;
$L__BB15_153:
	bar.warp.sync 	-1;
	add.s32 	%r1248, %r1, 2304;
	setp.ge.s32 	%p114, %r1248, %r136;
	@%p114 bra 	$L__BB15_155;
	ld.shared.u64 	%rd321, [%r126+-27648];
	shr.u64 	%rd322, %rd321, %r492;
	cvt.u32.u64 	%r1250, %rd322;
	and.b32  	%r1251, %r1250, %r31;
	shl.b32 	%r1252, %r1251, 3;
	add.s32 	%r1254, %r1104, %r1252;
	ld.shared.u64 	%rd323, [%r1254+46080];
	add.s64 	%rd324, %rd323, %rd67;
	shl.b64 	%rd325, %rd324, 3;
	add.s64 	%rd326, %rd66, %rd325;
	st.global.u64 	[%rd326+18432], %rd321;
$L__BB15_155:
	bar.warp.sync 	-1;
	add.s32 	%r1255, %r1, 2688;
	setp.ge.s32 	%p115, %r1255, %r136;
	@%p115 bra 	$L__BB15_157;
	ld.shared.u64 	%rd327, [%r126+-24576];
	shr.u64 	%rd328, %rd327, %r492;
	cvt.u32.u64 	%r1257, %rd328;
	and.b32  	%r1258, %r1257, %r31;
	shl.b32 	%r1259, %r1258, 3;
	add.s32 	%r1261, %r1104, %r1259;
	ld.shared.u64 	%rd329, [%r1261+46080];
	add.s64 	%rd330, %rd329, %rd67;
	shl.b64 	%rd331, %rd330, 3;
	add.s64 	%rd332, %rd66, %rd331;
	st.global.u64 	[%rd332+21504], %rd327;
$L__BB15_157:
	bar.warp.sync 	-1;
	or.b32  	%r1262, %r1, 3072;
	setp.ge.s32 	%p116, %r1262, %r136;
	@%p116 bra 	$L__BB15_159;
	ld.shared.u64 	%rd333, [%r126+-21504];
	shr.u64 	%rd334, %rd333, %r492;
	cvt.u32.u64 	%r1264, %rd334;
	and.b32  	%r1265, %r1264, %r31;
	shl.b32 	%r1266, %r1265, 3;
	add.s32 	%r1268, %r1104, %r1266;
	ld.shared.u64 	%rd335, [%r1268+46080];
	add.s64 	%rd336, %rd335, %rd67;
	shl.b64 	%rd337, %rd336, 3;
	add.s64 	%rd338, %rd66, %rd337;
	st.global.u64 	[%rd338+24576], %rd333;
$L__BB15_159:
	bar.warp.sync 	-1;
	add.s32 	%r1269, %r1, 3456;
	setp.ge.s32 	%p117, %r1269, %r136;
	@%p117 bra 	$L__BB15_161;
	ld.shared.u64 	%rd339, [%r126+-18432];
	shr.u64 	%rd340, %rd339, %r492;
	cvt.u32.u64 	%r1271, %rd340;
	and.b32  	%r1272, %r1271, %r31;
	shl.b32 	%r1273, %r1272, 3;
	add.s32 	%r1275, %r1104, %r1273;
	ld.shared.u64 	%rd341, [%r1275+46080];
	add.s64 	%rd342, %rd341, %rd67;
	shl.b64 	%rd343, %rd342, 3;
	add.s64 	%rd344, %rd66, %rd343;
	st.global.u64 	[%rd344+27648], %rd339;
$L__BB15_161:
	bar.warp.sync 	-1;
	add.s32 	%r1276, %r1, 3840;
	setp.ge.s32 	%p118, %r1276, %r136;
	@%p118 bra 	$L__BB15_163;
	ld.shared.u64 	%rd345, [%r126+-15360];
	shr.u64 	%rd346, %rd345, %r492;
	cvt.u32.u64 	%r1278, %rd346;
	and.b32  	%r1279, %r1278, %r31;
	shl.b32 	%r1280, %r1279, 3;
	add.s32 	%r1282, %r1104, %r1280;
	ld.shared.u64 	%rd347, [%r1282+46080];
	add.s64 	%rd348, %rd347, %rd67;
	shl.b64 	%rd349, %rd348, 3;
	add.s64 	%rd350, %rd66, %rd349;
	st.global.u64 	[%rd350+30720], %rd345;
$L__BB15_163:
	bar.warp.sync 	-1;
	add.s32 	%r1283, %r1, 4224;
	setp.ge.s32 	%p119, %r1283, %r136;
	@%p119 bra 	$L__BB15_165;
	ld.shared.u64 	%rd351, [%r126+-12288];
	shr.u64 	%rd352, %rd351, %r492;
	cvt.u32.u64 	%r1285, %rd352;
	and.b32  	%r1286, %r1285, %r31;
	shl.b32 	%r1287, %r1286, 3;
	add.s32 	%r1289, %r1104, %r1287;
	ld.shared.u64 	%rd353, [%r1289+46080];
	add.s64 	%rd354, %rd353, %rd67;
	shl.b64 	%rd355, %rd354, 3;
	add.s64 	%rd356, %rd66, %rd355;
	st.global.u64 	[%rd356+33792], %rd351;
$L__BB15_165:
	bar.warp.sync 	-1;
	add.s32 	%r1290, %r1, 4608;
	setp.ge.s32 	%p120, %r1290, %r136;
	@%p120 bra 	$L__BB15_167;
	ld.shared.u64 	%rd357, [%r126+-9216];
	shr.u64 	%rd358, %rd357, %r492;
	cvt.u32.u64 	%r1292, %rd358;
	and.b32  	%r1293, %r1292, %r31;
	shl.b32 	%r1294, %r1293, 3;
	add.s32 	%r1296, %r1104, %r1294;
	ld.shared.u64 	%rd359, [%r1296+46080];
	add.s64 	%rd360, %rd359, %rd67;
	shl.b64 	%rd361, %rd360, 3;
	add.s64 	%rd362, %rd66, %rd361;
	st.global.u64 	[%rd362+36864], %rd357;
$L__BB15_167:
	bar.warp.sync 	-1;
	add.s32 	%r1297, %r1, 4992;
	setp.ge.s32 	%p121, %r1297, %r136;
	@%p121 bra 	$L__BB15_169;
	ld.shared.u64 	%rd363, [%r126+-6144];
	shr.u64 	%rd364, %rd363, %r492;
	cvt.u32.u64 	%r1299, %rd364;
	and.b32  	%r1300, %r1299, %r31;
	shl.b32 	%r1301, %r1300, 3;
	add.s32 	%r1303, %r1104, %r1301;
	ld.shared.u64 	%rd365, [%r1303+46080];
	add.s64 	%rd366, %rd365, %rd67;
	shl.b64 	%rd367, %rd366, 3;
	add.s64 	%rd368, %rd66, %rd367;
	st.global.u64 	[%rd368+39936], %rd363;
$L__BB15_169:
	bar.warp.sync 	-1;
	add.s32 	%r1304, %r1, 5376;
	ld.shared.u64 	%rd78, [%r126+-3072];
	shr.u64 	%rd369, %rd78, %r492;
	cvt.u32.u64 	%r1306, %rd369;
	and.b32  	%r1307, %r1306, %r31;
	shl.b32 	%r1308, %r1307, 3;
	add.s32 	%r1310, %r1104, %r1308;
	ld.shared.u64 	%rd370, [%r1310+46080];
	add.s64 	%rd79, %rd370, %rd67;
	setp.ge.s32 	%p122, %r1304, %r136;
	@%p122 bra 	$L__BB15_171;
	shl.b64 	%rd371, %rd79, 3;
	add.s64 	%rd372, %rd66, %rd371;
	st.global.u64 	[%rd372+43008], %rd78;
$L__BB15_171:
	bar.warp.sync 	-1;
$L__BB15_172:
	ret;

}


// ===== COMPILED SASS (sm_100) =====

	.target	sm_100

	.elftype	@"ET_EXEC"


//--------------------- .note.nv.tkinfo           --------------------------
	.section	.note.nv.tkinfo,"",@"SHT_NOTE"
	.sectionflags	@"SHF_NOTE_NV_TKINFO"
	.tkinfo
        /*0018*/ 	.word	0x00000002
        /*0030*/ 	.string	""
        /*0030*/ 	.string	"ptxas"
        /*0030*/ 	.string	"Cuda compilation tools, release 13.0, V13.0.88"
        /*0030*/ 	.string	"Build cuda_13.0.r13.0/compiler.36424714_0"
        /*0030*/ 	.string	"-arch sm_100 -m 64 "



//--------------------- .note.nv.cuinfo           --------------------------
	.section	.note.nv.cuinfo,"",@"SHT_NOTE"
	.sectionflags	@"SHF_NOTE_NV_CUINFO"
        /*0018*/ 	.short	0x0002
        /*001a*/ 	.short	0x0064
        /*001c*/ 	.short	0x0082
	.zero		2


//--------------------- .nv.info                  --------------------------
	.section	.nv.info,"",@"SHT_CUDA_INFO"
	.align	4


	//----- nvinfo : EIATTR_REGCOUNT
	.align		4
        /*0000*/ 	.byte	0x04, 0x2f
        /*0002*/ 	.short	(.L_46 - .L_45)
	.align		4
.L_45:
        /*0004*/ 	.word	index@(_Z13SetKMerValuesPcS_iPyS0_)
        /*0008*/ 	.word	0x0000001a


	//----- nvinfo : EIATTR_FRAME_SIZE
	.align		4
.L_46:
        /*000c*/ 	.byte	0x04, 0x11
        /*000e*/ 	.short	(.L_48 - .L_47)
	.align		4
.L_47:
        /*0010*/ 	.word	index@(_Z13SetKMerValuesPcS_iPyS0_)
        /*0014*/ 	.word	0x00000000


	//----- nvinfo : EIATTR_REGCOUNT
	.align		4
.L_48:
        /*0018*/ 	.byte	0x04, 0x2f
        /*001a*/ 	.short	(.L_50 - .L_49)
	.align		4
.L_49:
        /*001c*/ 	.word	index@(_ZN6thrust24THRUST_300001_SM_1000_NS8cuda_cub4core6detail13_kernel_agentINS1_8__unique9InitAgentIN3cub18CUB_300001_SM_100013ScanTileStateIiLb1EEEPiiEEJSA_mSB_EEEvDpT0_)
        /*0020*/ 	.word	0x0000000a


	//----- nvinfo : EIATTR_FRAME_SIZE
	.align		4
.L_50:
        /*0024*/ 	.byte	0x04, 0x11
        /*0026*/ 	.short	(.L_52 - .L_51)
	.align		4
.L_51:
        /*0028*/ 	.word	index@(_ZN6thrust24THRUST_300001_SM_1000_NS8cuda_cub4core6detail13_kernel_agentINS1_8__unique9InitAgentIN3cub18CUB_300001_SM_100013ScanTileStateIiLb1EEEPiiEEJSA_mSB_EEEvDpT0_)
        /*002c*/ 	.word	0x00000000


	//----- nvinfo : EIATTR_REGCOUNT
	.align		4
.L_52:
        /*0030*/ 	.byte	0x04, 0x2f
        /*0032*/ 	.short	(.L_54 - .L_53)
	.align		4
.L_53:
        /*0034*/ 	.word	index@(_ZN6thrust24THRUST_300001_SM_1000_NS8cuda_cub4core6detail13_kernel_agentINS1_8__unique11UniqueAgentIPyS7_N4cuda3std3__48equal_toIyEEiPiEEJS7_S7_SC_SD_iN3cub18CUB_300001_SM_100013ScanTileStateIiLb1EEEmEEEvDpT0_)
        /*0038*/ 	.word	0x00000028


	//----- nvinfo : EIATTR_FRAME_SIZE
	.align		4
.L_54:
        /*003c*/ 	.byte	0x04, 0x11
        /*003e*/ 	.short	(.L_56 - .L_55)
	.align		4
.L_55:
        /*0040*/ 	.word	index@(_ZN6thrust24THRUST_300001_SM_1000_NS8cuda_cub4core6detail13_kernel_agentINS1_8__unique11UniqueAgentIPyS7_N4cuda3std3__48equal_toIyEEiPiEEJS7_S7_SC_SD_iN3cub18CUB_300001_SM_100013ScanTileStateIiLb1EEEmEEEvDpT0_)
        /*0044*/ 	.word	0x00000000


	//----- nvinfo : EIATTR_REGCOUNT
	.align		4
.L_56:
        /*0048*/ 	.byte	0x04, 0x2f
        /*004a*/ 	.short	(.L_58 - .L_57)
	.align		4
.L_57:
        /*004c*/ 	.word	index@(_ZN6thrust24THRUST_300001_SM_1000_NS8cuda_cub4core6detail13_kernel_agentINS1_15__reduce_by_key9InitAgentIN3cub18CUB_300001_SM_100024ReduceByKeyScanTileStateIiiLb1EEEiPiEEJSA_iSB_EEEvDpT0_)
        /*0050*/ 	.word	0x0000000e


	//----- nvinfo : EIATTR_FRAME_SIZE
	.align		4
.L_58:
        /*0054*/ 	.byte	0x04, 0x11
        /*0056*/ 	.short	(.L_60 - .L_59)
	.align		4
.L_59:
        /*0058*/ 	.word	index@(_ZN6thrust24THRUST_300001_SM_1000_NS8cuda_cub4core6detail13_kernel_agentINS1_15__reduce_by_key9InitAgentIN3cub18CUB_300001_SM_100024ReduceByKeyScanTileStateIiiLb1EEEiPiEEJSA_iSB_EEEvDpT0_)
        /*005c*/ 	.word	0x00000000


	//----- nvinfo : EIATTR_REGCOUNT
	.align		4
.L_60:
        /*0060*/ 	.byte	0x04, 0x2f
        /*0062*/ 	.short	(.L_62 - .L_61)
	.align		4
.L_61:
        /*0064*/ 	.word	index@(_ZN6thrust24THRUST_300001_SM_1000_NS8cuda_cub4core6detail13_kernel_agentINS1_15__reduce_by_key16ReduceByKeyAgentIPyNS0_17constant_iteratorIiNS0_11use_defaultES9_EES7_PiN4cuda3std3__48equal_toIyEENSE_4plusIiEESB_iEEJS7_SA_S7_SB_SB_N3cub18CUB_300001_SM_100024ReduceByKeyScanTileStateIiiLb1EEESG_SI_iiEEEvDpT0_)
        /*0068*/ 	.word	0x00000040


	//----- nvinfo : EIATTR_FRAME_SIZE
	.align		4
.L_62:
        /*006c*/ 	.byte	0x04, 0x11
        /*006e*/ 	.short	(.L_64 - .L_63)
	.align		4
.L_63:
        /*0070*/ 	.word	index@(_ZN6thrust24THRUST_300001_SM_1000_NS8cuda_cub4core6detail13_kernel_agentINS1_15__reduce_by_key16ReduceByKeyAgentIPyNS0_17constant_iteratorIiNS0_11use_defaultES9_EES7_PiN4cuda3std3__48equal_toIyEENSE_4plusIiEESB_iEEJS7_SA_S7_SB_SB_N3cub18CUB_300001_SM_100024ReduceByKeyScanTileStateIiiLb1EEESG_SI_iiEEEvDpT0_)
        /*0074*/ 	.word	0x00000000


	//----- nvinfo : EIATTR_REGCOUNT
	.align		4
.L_64:
        /*0078*/ 	.byte	0x04, 0x2f
        /*007a*/ 	.short	(.L_66 - .L_65)
	.align		4
.L_65:
        /*007c*/ 	.word	index@(_ZN6thrust24THRUST_300001_SM_1000_NS8cuda_cub4core6detail13_kernel_agentINS1_15__reduce_by_key9InitAgentIN3cub18CUB_300001_SM_100024ReduceByKeyScanTileStateIilLb1EEElPlEEJSA_lSB_EEEvDpT0_)
        /*0080*/ 	.word	0x0000000e


	//----- nvinfo : EIATTR_FRAME_SIZE
	.align		4
.L_66:
        /*0084*/ 	.byte	0x04, 0x11
        /*0086*/ 	.short	(.L_68 - .L_67)
	.align		4
.L_67:
        /*0088*/ 	.word	index@(_ZN6thrust24THRUST_300001_SM_1000_NS8cuda_cub4core6detail13_kernel_agentINS1_15__reduce_by_key9InitAgentIN3cub18CUB_300001_SM_100024ReduceByKeyScanTileStateIilLb1EEElPlEEJSA_lSB_EEEvDpT0_)
        /*008c*/ 	.word	0x00000000


	//----- nvinfo : EIATTR_REGCOUNT
	.align		4
.L_68:
        /*0090*/ 	.byte	0x04, 0x2f
        /*0092*/ 	.short	(.L_70 - .L_69)
	.align		4
.L_69:
        /*0094*/ 	.word	index@(_ZN6thrust24THRUST_300001_SM_1000_NS8cuda_cub4core6detail13_kernel_agentINS1_15__reduce_by_key16ReduceByKeyAgentIPyNS0_17constant_iteratorIiNS0_11use_defaultES9_EES7_PiN4cuda3std3__48equal_toIyEENSE_4plusIiEEPllEEJS7_SA_S7_SB_SJ_N3cub18CUB_300001_SM_100024ReduceByKeyScanTileStateIilLb1EEESG_SI_llEEEvDpT0_)
        /*0098*/ 	.word	0x00000050


	//----- nvinfo : EIATTR_FRAME_SIZE
	.align		4
.L_70:
        /*009c*/ 	.byte	0x04, 0x11
        /*009e*/ 	.short	(.L_72 - .L_71)
	.align		4
.L_71:
        /*00a0*/ 	.word	index@(_ZN6thrust24THRUST_300001_SM_1000_NS8cuda_cub4core6detail13_kernel_agentINS1_15__reduce_by_key16ReduceByKeyAgentIPyNS0_17constant_iteratorIiNS0_11use_defaultES9_EES7_PiN4cuda3std3__48equal_toIyEENSE_4plusIiEEPllEEJS7_SA_S7_SB_SJ_N3cub18CUB_300001_SM_100024ReduceByKeyScanTileStateIilLb1EEESG_SI_llEEEvDpT0_)
        /*00a4*/ 	.word	0x00000000


	//----- nvinfo : EIATTR_REGCOUNT
	.align		4
.L_72:
        /*00a8*/ 	.byte	0x04, 0x2f
        /*00aa*/ 	.short	(.L_74 - .L_73)
	.align		4
.L_73:
        /*00ac*/ 	.word	index@(_ZN3cub18CUB_300001_SM_10006detail11EmptyKernelIvEEvv)
        /*00b0*/ 	.word	0x00000004


	//----- nvinfo : EIATTR_FRAME_SIZE
	.align		4
.L_74:
        /*00b4*/ 	.byte	0x04, 0x11
        /*00b6*/ 	.short	(.L_76 - .L_75)
	.align		4
.L_75:
        /*00b8*/ 	.word	index@(_ZN3cub18CUB_300001_SM_10006detail11EmptyKernelIvEEvv)
        /*00bc*/ 	.word	0x00000000


	//----- nvinfo : EIATTR_REGCOUNT
	.align		4
.L_76:
        /*00c0*/ 	.byte	0x04, 0x2f
        /*00c2*/ 	.short	(.L_78 - .L_77)
	.align		4
.L_77:
        /*00c4*/ 	.word	index@(_ZN3cub18CUB_300001_SM_10006detail9transform16transform_kernelINS2_10policy_hubILb1EN4cuda3std3__45tupleIJPyEEEE10policy1000Ei8last_merS9_JS9_EEEvT0_iT1_T2_DpNS2_10kernel_argIT3_EE)
        /*00c8*/ 	.word	0x0000001e


	//----- nvinfo : EIATTR_FRAME_SIZE
	.align		4
.L_78:
        /*00cc*/ 	.byte	0x04, 0x11
        /*00ce*/ 	.short	(.L_80 - .L_79)
	.align		4
.L_79:
        /*00d0*/ 	.word	index@($__internal_1_$__cuda_sm20_rem_u64)
        /*00d4*/ 	.word	0x00000000


	//----- nvinfo : EIATTR_FRAME_SIZE
	.align		4
.L_80:
        /*00d8*/ 	.byte	0x04, 0x11
        /*00da*/ 	.short	(.L_82 - .L_81)
	.align		4
.L_81:
        /*00dc*/ 	.word	index@(_ZN3cub18CUB_300001_SM_10006detail9transform16transform_kernelINS2_10policy_hubILb1EN4cuda3std3__45tupleIJPyEEEE10policy1000Ei8last_merS9_JS9_EEEvT0_iT1_T2_DpNS2_10kernel_argIT3_EE)
        /*00e0*/ 	.word	0x00000000


	//----- nvinfo : EIATTR_REGCOUNT
	.align		4
.L_82:
        /*00e4*/ 	.byte	0x04, 0x2f
        /*00e6*/ 	.short	(.L_84 - .L_83)
	.align		4
.L_83:
        /*00e8*/ 	.word	index@(_ZN3cub18CUB_300001_SM_10006detail9transform16transform_kernelINS2_10policy_hubILb1EN4cuda3std3__45tupleIJPyEEEE10policy1000El8last_merS9_JS9_EEEvT0_iT1_T2_DpNS2_10kernel_argIT3_EE)
        /*00ec*/ 	.word	0x0000001e


	//----- nvinfo : EIATTR_FRAME_SIZE
	.align		4
.L_84:
        /*00f0*/ 	.byte	0x04, 0x11
        /*00f2*/ 	.short	(.L_86 - .L_85)
	.align		4
.L_85:
        /*00f4*/ 	.word	index@($__internal_0_$__cuda_sm20_rem_u64)
        /*00f8*/ 	.word	0x00000000


	//----- nvinfo : EIATTR_FRAME_SIZE
	.align		4
.L_86:
        /*00fc*/ 	.byte	0x04, 0x11
        /*00fe*/ 	.short	(.L_88 - .L_87)
	.align		4
.L_87:
        /*0100*/ 	.word	index@(_ZN3cub18CUB_300001_SM_10006detail9transform16transform_kernelINS2_10policy_hubILb1EN4cuda3std3__45tupleIJPyEEEE10policy1000El8last_merS9_JS9_EEEvT0_iT1_T2_DpNS2_10kernel_argIT3_EE)
        /*0104*/ 	.word	0x00000000


	//----- nvinfo : EIATTR_REGCOUNT
	.align		4
.L_88:
        /*0108*/ 	.byte	0x04, 0x2f
        /*010a*/ 	.short	(.L_90 - .L_89)
	.align		4
.L_89:
        /*010c*/ 	.word	index@(_ZN3cub18CUB_300001_SM_10006detail9transform16transform_kernelINS2_10policy_hubILb1EN4cuda3std3__45tupleIJPyEEEE10policy1000Ei9first_merS9_JS9_EEEvT0_iT1_T2_DpNS2_10kernel_argIT3_EE)
        /*0110*/ 	.word	0x00000020


	//----- nvinfo : EIATTR_FRAME_SIZE
	.align		4
.L_90:
        /*0114*/ 	.byte	0x04, 0x11
        /*0116*/ 	.short	(.L_92 - .L_91)
	.align		4
.L_91:
        /*0118*/ 	.word	index@(_ZN3cub18CUB_300001_SM_10006detail9transform16transform_kernelINS2_10policy_hubILb1EN4cuda3std3__45tupleIJPyEEEE10policy1000Ei9first_merS9_JS9_EEEvT0_iT1_T2_DpNS2_10kernel_argIT3_EE)
        /*011c*/ 	.word	0x00000000


	//----- nvinfo : EIATTR_REGCOUNT
	.align		4
.L_92:
        /*0120*/ 	.byte	0x04, 0x2f
        /*0122*/ 	.short	(.L_94 - .L_93)
	.align		4
.L_93:
        /*0124*/ 	.word	index@(_ZN3cub18CUB_300001_SM_10006detail9transform16transform_kernelINS2_10policy_hubILb1EN4cuda3std3__45tupleIJPyEEEE10policy1000El9first_merS9_JS9_EEEvT0_iT1_T2_DpNS2_10kernel_argIT3_EE)
        /*0128*/ 	.word	0x00000020


	//----- nvinfo : EIATTR_FRAME_SIZE
	.align		4
.L_94:
        /*012c*/ 	.byte	0x04, 0x11
        /*012e*/ 	.short	(.L_96 - .L_95)
	.align		4
.L_95:
        /*0130*/ 	.word	index@(_ZN3cub18CUB_300001_SM_10006detail9transform16transform_kernelINS2_10policy_hubILb1EN4cuda3std3__45tupleIJPyEEEE10policy1000El9first_merS9_JS9_EEEvT0_iT1_T2_DpNS2_10kernel_argIT3_EE)
        /*0134*/ 	.word	0x00000000


	//----- nvinfo : EIATTR_REGCOUNT
	.align		4
.L_96:
        /*0138*/ 	.byte	0x04, 0x2f
        /*013a*/ 	.short	(.L_98 - .L_97)
	.align		4
.L_97:
        /*013c*/ 	.word	index@(_ZN3cub18CUB_300001_SM_10006detail10radix_sort31DeviceRadixSortSingleTileKernelINS1_5radix10policy_hubIyNS0_8NullTypeEyE10Policy1000ELNS0_9SortOrderE0EyS6_yNS1_21identity_decomposer_tEEEvPKT1_PSB_PKT2_PSF_T3_iiT4_)
        /*0140*/ 	.word	0x0000005f


	//----- nvinfo : EIATTR_FRAME_SIZE
	.align		4
.L_98:
        /*0144*/ 	.byte	0x04, 0x11
        /*0146*/ 	.short	(.L_100 - .L_99)
	.align		4
.L_99:
        /*0148*/ 	.word	index@(_ZN3cub18CUB_300001_SM_10006detail10radix_sort31DeviceRadixSortSingleTileKernelINS1_5radix10policy_hubIyNS0_8NullTypeEyE10Policy1000ELNS0_9SortOrderE0EyS6_yNS1_21identity_decomposer_tEEEvPKT1_PSB_PKT2_PSF_T3_iiT4_)
        /*014c*/ 	.word	0x00000000


	//----- nvinfo : EIATTR_REGCOUNT
	.align		4
.L_100:
        /*0150*/ 	.byte	0x04, 0x2f
        /*0152*/ 	.short	(.L_102 - .L_101)
	.align		4
.L_101:
        /*0154*/ 	.word	index@(_ZN3cub18CUB_300001_SM_10006detail10radix_sort30DeviceRadixSortHistogramKernelINS1_5radix10policy_hubIyNS0_8NullTypeEyE10Policy1000ELNS0_9SortOrderE0EyyNS1_21identity_decomposer_tEEEvPT2_PKT1_SB_iiT3_)
        /*0158*/ 	.word	0x00000030


	//----- nvinfo : EIATTR_FRAME_SIZE
	.align		4
.L_102:
        /*015c*/ 	.byte	0x04, 0x11
        /*015e*/ 	.short	(.L_104 - .L_103)
	.align		4
.L_103:
        /*0160*/ 	.word	index@(_ZN3cub18CUB_300001_SM_10006detail10radix_sort30DeviceRadixSortHistogramKernelINS1_5radix10policy_hubIyNS0_8NullTypeEyE10Policy1000ELNS0_9SortOrderE0EyyNS1_21identity_decomposer_tEEEvPT2_PKT1_SB_iiT3_)
        /*0164*/ 	.word	0x00000000


	//----- nvinfo : EIATTR_REGCOUNT
	.align		4
.L_104:
        /*0168*/ 	.byte	0x04, 0x2f
        /*016a*/ 	.short	(.L_106 - .L_105)
	.align		4
.L_105:
        /*016c*/ 	.word	index@(_ZN3cub18CUB_300001_SM_10006detail10radix_sort33DeviceRadixSortExclusiveSumKernelINS1_5radix10policy_hubIyNS0_8NullTypeEyE10Policy1000EyEEvPT0_)
        /*0170*/ 	.word	0x00000020


	//----- nvinfo : EIATTR_FRAME_SIZE
	.align		4
.L_106:
        /*0174*/ 	.byte	0x04, 0x11
        /*0176*/ 	.short	(.L_108 - .L_107)
	.align		4
.L_107:
        /*0178*/ 	.word	index@(_ZN3cub18CUB_300001_SM_10006detail10radix_sort33DeviceRadixSortExclusiveSumKernelINS1_5radix10policy_hubIyNS0_8NullTypeEyE10Policy1000EyEEvPT0_)
        /*017c*/ 	.word	0x00000000


	//----- nvinfo : EIATTR_REGCOUNT
	.align		4
.L_108:
        /*0180*/ 	.byte	0x04, 0x2f
        /*0182*/ 	.short	(.L_110 - .L_109)
	.align		4
.L_109:
        /*0184*/ 	.word	index@(_ZN3cub18CUB_300001_SM_10006detail10radix_sort29DeviceRadixSortOnesweepKernelINS1_5radix10policy_hubIyNS0_8NullTypeEyE10Policy1000ELNS0_9SortOrderE0EyS6_yiiNS1_21identity_decomposer_tEEEvPT5_SC_PT3_PKSD_PT1_PKSH_PT2_PKSL_T4_iiT6_)
        /*0188*/ 	.word	0x0000005d


	//----- nvinfo : EIATTR_FRAME_SIZE
	.align		4
.L_110:
        /*018c*/ 	.byte	0x04, 0x11
        /*018e*/ 	.short	(.L_112 - .L_111)
	.align		4
.L_111:
        /*0190*/ 	.word	index@(_ZN3cub18CUB_300001_SM_10006detail10radix_sort29DeviceRadixSortOnesweepKernelINS1_5radix10policy_hubIyNS0_8NullTypeEyE10Policy1000ELNS0_9SortOrderE0EyS6_yiiNS1_21identity_decomposer_tEEEvPT5_SC_PT3_PKSD_PT1_PKSH_PT2_PKSL_T4_iiT6_)
        /*0194*/ 	.word	0x00000000


	//----- nvinfo : EIATTR_MIN_STACK_SIZE
	.align		4
.L_112:
        /*0198*/ 	.byte	0x04, 0x12
        /*019a*/ 	.short	(.L_114 - .L_113)
	.align		4
.L_113:
        /*019c*/ 	.word	index@(_ZN3cub18CUB_300001_SM_10006detail10radix_sort29DeviceRadixSortOnesweepKernelINS1_5radix10policy_hubIyNS0_8NullTypeEyE10Policy1000ELNS0_9SortOrderE0EyS6_yiiNS1_21identity_decomposer_tEEEvPT5_SC_PT3_PKSD_PT1_PKSH_PT2_PKSL_T4_iiT6_)
        /*01a0*/ 	.word	0x00000000


	//----- nvinfo : EIATTR_MIN_STACK_SIZE
	.align		4
.L_114:
        /*01a4*/ 	.byte	0x04, 0x12
        /*01a6*/ 	.short	(.L_116 - .L_115)
	.align		4
.L_115:
        /*01a8*/ 	.word	index@(_ZN3cub18CUB_300001_SM_10006detail10radix_sort33DeviceRadixSortExclusiveSumKernelINS1_5radix10policy_hubIyNS0_8NullTypeEyE10Policy1000EyEEvPT0_)
        /*01ac*/ 	.word	0x00000000


	//----- nvinfo : EIATTR_MIN_STACK_SIZE
	.align		4
.L_116:
        /*01b0*/ 	.byte	0x04, 0x12
        /*01b2*/ 	.short	(.L_118 - .L_117)
	.align		4
.L_117:
        /*01b4*/ 	.word	index@(_ZN3cub18CUB_300001_SM_10006detail10radix_sort30DeviceRadixSortHistogramKernelINS1_5radix10policy_hubIyNS0_8NullTypeEyE10Policy1000ELNS0_9SortOrderE0EyyNS1_21identity_decomposer_tEEEvPT2_PKT1_SB_iiT3_)
        /*01b8*/ 	.word	0x00000000


	//----- nvinfo : EIATTR_MIN_STACK_SIZE
	.align		4
.L_118:
        /*01bc*/ 	.byte	0x04, 0x12
        /*01be*/ 	.short	(.L_120 - .L_119)
	.align		4
.L_119:
        /*01c0*/ 	.word	index@(_ZN3cub18CUB_300001_SM_10006detail10radix_sort31DeviceRadixSortSingleTileKernelINS1_5radix10policy_hubIyNS0_8NullTypeEyE10Policy1000ELNS0_9SortOrderE0EyS6_yNS1_21identity_decomposer_tEEEvPKT1_PSB_PKT2_PSF_T3_iiT4_)
        /*01c4*/ 	.word	0x00000000


	//----- nvinfo : EIATTR_MIN_STACK_SIZE
	.align		4
.L_120:
        /*01c8*/ 	.byte	0x04, 0x12
        /*01ca*/ 	.short	(.L_122 - .L_121)
	.align		4
.L_121:
        /*01cc*/ 	.word	index@(_ZN3cub18CUB_300001_SM_10006detail9transform16transform_kernelINS2_10policy_hubILb1EN4cuda3std3__45tupleIJPyEEEE10policy1000El9first_merS9_JS9_EEEvT0_iT1_T2_DpNS2_10kernel_argIT3_EE)
        /*01d0*/ 	.word	0x00000000


	//----- nvinfo : EIATTR_MIN_STACK_SIZE
	.align		4
.L_122:
        /*01d4*/ 	.byte	0x04, 0x12
        /*01d6*/ 	.short	(.L_124 - .L_123)
	.align		4
.L_123:
        /*01d8*/ 	.word	index@(_ZN3cub18CUB_300001_SM_10006detail9transform16transform_kernelINS2_10policy_hubILb1EN4cuda3std3__45tupleIJPyEEEE10policy1000Ei9first_merS9_JS9_EEEvT0_iT1_T2_DpNS2_10kernel_argIT3_EE)
        /*01dc*/ 	.word	0x00000000


	//----- nvinfo : EIATTR_MIN_STACK_SIZE
	.align		4
.L_124:
        /*01e0*/ 	.byte	0x04, 0x12
        /*01e2*/ 	.short	(.L_126 - .L_125)
	.align		4
.L_125:
        /*01e4*/ 	.word	index@(_ZN3cub18CUB_300001_SM_10006detail9transform16transform_kernelINS2_10policy_hubILb1EN4cuda3std3__45tupleIJPyEEEE10policy1000El8last_merS9_JS9_EEEvT0_iT1_T2_DpNS2_10kernel_argIT3_EE)
        /*01e8*/ 	.word	0x00000000


	//----- nvinfo : EIATTR_MIN_STACK_SIZE
	.align		4
.L_126:
        /*01ec*/ 	.byte	0x04, 0x12
        /*01ee*/ 	.short	(.L_128 - .L_127)
	.align		4
.L_127:
        /*01f0*/ 	.word	index@(_ZN3cub18CUB_300001_SM_10006detail9transform16transform_kernelINS2_10policy_hubILb1EN4cuda3std3__45tupleIJPyEEEE10policy1000Ei8last_merS9_JS9_EEEvT0_iT1_T2_DpNS2_10kernel_argIT3_EE)
        /*01f4*/ 	.word	0x00000000


	//----- nvinfo : EIATTR_MIN_STACK_SIZE
	.align		4
.L_128:
        /*01f8*/ 	.byte	0x04, 0x12
        /*01fa*/ 	.short	(.L_130 - .L_129)
	.align		4
.L_129:
        /*01fc*/ 	.word	index@(_ZN3cub18CUB_300001_SM_10006detail11EmptyKernelIvEEvv)
        /*0200*/ 	.word	0x00000000


	//----- nvinfo : EIATTR_MIN_STACK_SIZE
	.align		4
.L_130:
        /*0204*/ 	.byte	0x04, 0x12
        /*0206*/ 	.short	(.L_132 - .L_131)
	.align		4
.L_131:
        /*0208*/ 	.word	index@(_ZN6thrust24THRUST_300001_SM_1000_NS8cuda_cub4core6detail13_kernel_agentINS1_15__reduce_by_key16ReduceByKeyAgentIPyNS0_17constant_iteratorIiNS0_11use_defaultES9_EES7_PiN4cuda3std3__48equal_toIyEENSE_4plusIiEEPllEEJS7_SA_S7_SB_SJ_N3cub18CUB_300001_SM_100024ReduceByKeyScanTileStateIilLb1EEESG_SI_llEEEvDpT0_)
        /*020c*/ 	.word	0x00000000


	//----- nvinfo : EIATTR_MIN_STACK_SIZE
	.align		4
.L_132:
        /*0210*/ 	.byte	0x04, 0x12
        /*0212*/ 	.short	(.L_134 - .L_133)
	.align		4
.L_133:
        /*0214*/ 	.word	index@(_ZN6thrust24THRUST_300001_SM_1000_NS8cuda_cub4core6detail13_kernel_agentINS1_15__reduce_by_key9InitAgentIN3cub18CUB_300001_SM_100024ReduceByKeyScanTileStateIilLb1EEElPlEEJSA_lSB_EEEvDpT0_)
        /*0218*/ 	.word	0x00000000


	//----- nvinfo : EIATTR_MIN_STACK_SIZE
	.align		4
.L_134:
        /*021c*/ 	.byte	0x04, 0x12
        /*021e*/ 	.short	(.L_136 - .L_135)
	.align		4
.L_135:
        /*0220*/ 	.word	index@(_ZN6thrust24THRUST_300001_SM_1000_NS8cuda_cub4core6detail13_kernel_agentINS1_15__reduce_by_key16ReduceByKeyAgentIPyNS0_17constant_iteratorIiNS0_11use_defaultES9_EES7_PiN4cuda3std3__48equal_toIyEENSE_4plusIiEESB_iEEJS7_SA_S7_SB_SB_N3cub18CUB_300001_SM_100024ReduceByKeyScanTileStateIiiLb1EEESG_SI_iiEEEvDpT0_)
        /*0224*/ 	.word	0x00000000


	//----- nvinfo : EIATTR_MIN_STACK_SIZE
	.align		4
.L_136:
        /*0228*/ 	.byte	0x04, 0x12
        /*022a*/ 	.short	(.L_138 - .L_137)
	.align		4
.L_137:
        /*022c*/ 	.word	index@(_ZN6thrust24THRUST_300001_SM_1000_NS8cuda_cub4core6detail13_kernel_agentINS1_15__reduce_by_key9InitAgentIN3cub18CUB_300001_SM_100024ReduceByKeyScanTileStateIiiLb1EEEiPiEEJSA_iSB_EEEvDpT0_)
        /*0230*/ 	.word	0x00000000


	//----- nvinfo : EIATTR_MIN_STACK_SIZE
	.align		4
.L_138:
        /*0234*/ 	.byte	0x04, 0x12
        /*0236*/ 	.short	(.L_140 - .L_139)
	.align		4
.L_139:
        /*0238*/ 	.word	index@(_ZN6thrust24THRUST_300001_SM_1000_NS8cuda_cub4core6detail13_kernel_agentINS1_8__unique11UniqueAgentIPyS7_N4cuda3std3__48equal_toIyEEiPiEEJS7_S7_SC_SD_iN3cub18CUB_300001_SM_100013ScanTileStateIiLb1EEEmEEEvDpT0_)
        /*023c*/ 	.word	0x00000000


	//----- nvinfo : EIATTR_MIN_STACK_SIZE
	.align		4
.L_140:
        /*0240*/ 	.byte	0x04, 0x12
        /*0242*/ 	.short	(.L_142 - .L_141)
	.align		4
.L_141:
        /*0244*/ 	.word	index@(_ZN6thrust24THRUST_300001_SM_1000_NS8cuda_cub4core6detail13_kernel_agentINS1_8__unique9InitAgentIN3cub18CUB_300001_SM_100013ScanTileStateIiLb1EEEPiiEEJSA_mSB_EEEvDpT0_)
        /*0248*/ 	.word	0x00000000


	//----- nvinfo : EIATTR_MIN_STACK_SIZE
	.align		4
.L_142:
        /*024c*/ 	.byte	0x04, 0x12
        /*024e*/ 	.short	(.L_144 - .L_143)
	.align		4
.L_143:
        /*0250*/ 	.word	index@(_Z13SetKMerValuesPcS_iPyS0_)
        /*0254*/ 	.word	0x00000000
.L_144:


//--------------------- .nv.compat                --------------------------
	.section	.nv.compat,"",@"SHT_CUDA_COMPAT_INFO"
	.align	4
        /*0000*/ 	.byte	0x02, 0x09, 0x00, 0x00, 0x02, 0x02, 0x01, 0x00, 0x02, 0x05, 0x05, 0x00, 0x03, 0x07, 0x01, 0x01
        /*0010*/ 	.byte	0x02, 0x03, 0x00, 0x00, 0x02, 0x06, 0x01, 0x00, 0x04, 0x0b, 0x08, 0x00, 0x01, 0x00, 0x00, 0x00
        /*0020*/ 	.byte	0x00, 0x00, 0x00, 0x00


//--------------------- .nv.info._ZN3cub18CUB_300001_SM_10006detail10radix_sort29DeviceRadixSortOnesweepKernelINS1_5radix10policy_hubIyNS0_8NullTypeEyE10Policy1000ELNS0_9SortOrderE0EyS6_yiiNS1_21identity_decomposer_tEEEvPT5_SC_PT3_PKSD_PT1_PKSH_PT2_PKSL_T4_iiT6_ --------------------------
	.section	.nv.info._ZN3cub18CUB_300001_SM_10006detail10radix_sort29DeviceRadixSortOnesweepKernelINS1_5radix10policy_hubIyNS0_8NullTypeEyE10Policy1000ELNS0_9SortOrderE0EyS6_yiiNS1_21identity_decomposer_tEEEvPT5_SC_PT3_PKSD_PT1_PKSH_PT2_PKSL_T4_iiT6_,"",@"SHT_CUDA_INFO"
	.sectionflags	@""
	.align	4


	//----- nvinfo : EIATTR_CUDA_API_VERSION
	.align		4
        /*0000*/ 	.byte	0x04, 0x37
        /*0002*/ 	.short	(.L_146 - .L_145)
.L_145:
        /*0004*/ 	.word	0x00000082


	//----- nvinfo : EIATTR_KPARAM_INFO
	.align		4
.L_146:
        /*0008*/ 	.byte	0x04, 0x17
        /*000a*/ 	.short	(.L_148 - .L_147)
.L_147:
        /*000c*/ 	.word	0x00000000
        /*0010*/ 	.short	0x000b
        /*0012*/ 	.short	0x004c
        /*0014*/ 	.byte	0x00, 0xf0, 0x05, 0x00


	//----- nvinfo : EIATTR_KPARAM_INFO
	.align		4
.L_148:
        /*0018*/ 	.byte	0x04, 0x17
        /*001a*/ 	.short	(.L_150 - .L_149)
.L_149:
        /*001c*/ 	.word	0x00000000
        /*0020*/ 	.short	0x000a
        /*0022*/ 	.short	0x0048
        /*0024*/ 	.byte	0x00, 0xf0, 0x11, 0x00


	//----- nvinfo : EIATTR_KPARAM_INFO
	.align		4
.L_150:
        /*0028*/ 	.byte	0x04, 0x17
        /*002a*/ 	.short	(.L_152 - .L_151)
.L_151:
        /*002c*/ 	.word	0x00000000
        /*0030*/ 	.short	0x0009
        /*0032*/ 	.short	0x0044
        /*0034*/ 	.byte	0x00, 0xf0, 0x11, 0x00


	//----- nvinfo : EIATTR_KPARAM_INFO
	.align		4
.L_152:
        /*0038*/ 	.byte	0x04, 0x17
        /*003a*/ 	.short	(.L_154 - .L_153)
.L_153:
        /*003c*/ 	.word	0x00000000
        /*0040*/ 	.short	0x0008
        /*0042*/ 	.short	0x0040
        /*0044*/ 	.byte	0x00, 0xf0, 0x11, 0x00


	//----- nvinfo : EIATTR_KPARAM_INFO
	.align		4
.L_154:
        /*0048*/ 	.byte	0x04, 0x17
        /*004a*/ 	.short	(.L_156 - .L_155)
.L_155:
        /*004c*/ 	.word	0x00000000
        /*0050*/ 	.short	0x0007
        /*0052*/ 	.short	0x0038
        /*0054*/ 	.byte	0x00, 0xf5, 0x21, 0x00


	//----- nvinfo : EIATTR_KPARAM_INFO
	.align		4
.L_156:
        /*0058*/ 	.byte	0x04, 0x17
        /*005a*/ 	.short	(.L_158 - .L_157)
.L_157:
        /*005c*/ 	.word	0x00000000
        /*0060*/ 	.short	0x0006
        /*0062*/ 	.short	0x0030
        /*0064*/ 	.byte	0x00, 0xf5, 0x21, 0x00


	//----- nvinfo : EIATTR_KPARAM_INFO
	.align		4
.L_158:
        /*0068*/ 	.byte	0x04, 0x17
        /*006a*/ 	.short	(.L_160 - .L_159)
.L_159:
        /*006c*/ 	.word	0x00000000
        /*0070*/ 	.short	0x0005
        /*0072*/ 	.short	0x0028
        /*0074*/ 	.byte	0x00, 0xf5, 0x21, 0x00


	//----- nvinfo : EIATTR_KPARAM_INFO
	.align		4
.L_160:
        /*0078*/ 	.byte	0x04, 0x17
        /*007a*/ 	.short	(.L_162 - .L_161)
.L_161:
        /*007c*/ 	.word	0x00000000
        /*0080*/ 	.short	0x0004
        /*0082*/ 	.short	0x0020
        /*0084*/ 	.byte	0x00, 0xf5, 0x21, 0x00


	//----- nvinfo : EIATTR_KPARAM_INFO
	.align		4
.L_162:
        /*0088*/ 	.byte	0x04, 0x17
        /*008a*/ 	.short	(.L_164 - .L_163)
.L_163:
        /*008c*/ 	.word	0x00000000
        /*0090*/ 	.short	0x0003
        /*0092*/ 	.short	0x0018
        /*0094*/ 	.byte	0x00, 0xf5, 0x21, 0x00


	//----- nvinfo : EIATTR_KPARAM_INFO
	.align		4
.L_164:
        /*0098*/ 	.byte	0x04, 0x17
        /*009a*/ 	.short	(.L_166 - .L_165)
.L_165:
        /*009c*/ 	.word	0x00000000
        /*00a0*/ 	.short	0x0002
        /*00a2*/ 	.short	0x0010
        /*00a4*/ 	.byte	0x00, 0xf5, 0x21, 0x00


	//----- nvinfo : EIATTR_KPARAM_INFO
	.align		4
.L_166:
        /*00a8*/ 	.byte	0x04, 0x17
        /*00aa*/ 	.short	(.L_168 - .L_167)
.L_167:
        /*00ac*/ 	.word	0x00000000
        /*00b0*/ 	.short	0x0001
        /*00b2*/ 	.short	0x0008
        /*00b4*/ 	.byte	0x00, 0xf5, 0x21, 0x00


	//----- nvinfo : EIATTR_KPARAM_INFO
	.align		4
.L_168:
        /*00b8*/ 	.byte	0x04, 0x17
        /*00ba*/ 	.short	(.L_170 - .L_169)
.L_169:
        /*00bc*/ 	.word	0x00000000
        /*00c0*/ 	.short	0x0000
        /*00c2*/ 	.short	0x0000
        /*00c4*/ 	.byte	0x00, 0xf5, 0x21, 0x00


	//----- nvinfo : EIATTR_SPARSE_MMA_MASK
	.align		4
.L_170:
        /*00c8*/ 	.byte	0x03, 0x50
        /*00ca*/ 	.short	0x0000


	//----- nvinfo : EIATTR_MAXREG_COUNT
	.align		4
        /*00cc*/ 	.byte	0x03, 0x1b
        /*00ce*/ 	.short	0x00a8


	//----- nvinfo : EIATTR_NUM_BARRIERS
	.align		4
        /*00d0*/ 	.byte	0x02, 0x4c
        /*00d2*/ 	.byte	0x01
	.zero		1


	//----- nvinfo : EIATTR_MERCURY_ISA_VERSION
	.align		4
        /*00d4*/ 	.byte	0x03, 0x5f
        /*00d6*/ 	.short	0x0101


	//----- nvinfo : EIATTR_COOP_GROUP_MASK_REGIDS
	.align		4
        /*00d8*/ 	.byte	0x04, 0x29
        /*00da*/ 	.short	(.L_172 - .L_171)


	//   ....[0]....
.L_171:
        /*00dc*/ 	.word	0xffffffff


	//   ....[1]....
        /*00e0*/ 	.word	0x05000000


	//   ....[2]....
        /*00e4*/ 	.word	0xffffffff


	//   ....[3]....
        /*00e8*/ 	.word	0xffffffff


	//   ....[4]....
        /*00ec*/ 	.word	0xffffffff


	//   ....[5]....
        /*00f0*/ 	.word	0xffffffff


	//   ....[6]....
        /*00f4*/ 	.word	0xffffffff


	//   ....[7]....
        /*00f8*/ 	.word	0xffffffff


	//   ....[8]....
        /*00fc*/ 	.word	0xffffffff


	//   ....[9]....
        /*0100*/ 	.word	0xffffffff


	//   ....[10]....
        /*0104*/ 	.word	0xffffffff


	//   ....[11]....
        /*0108*/ 	.word	0xffffffff


	//   ....[12]....
        /*010c*/ 	.word	0xffffffff


	//   ....[13]....
        /*0110*/ 	.word	0xffffffff


	//   ....[14]....
        /*0114*/ 	.word	0xffffffff


	//   ....[15]....
        /*0118*/ 	.word	0xffffffff


	//   ....[16]....
        /*011c*/ 	.word	0xffffffff


	//   ....[17]....
        /*0120*/ 	.word	0xffffffff


	//   ....[18]....
        /*0124*/ 	.word	0xffffffff


	//   ....[19]....
        /*0128*/ 	.word	0xffffffff


	//   ....[20]....
        /*012c*/ 	.word	0xffffffff


	//   ....[21]....
        /*0130*/ 	.word	0xffffffff


	//   ....[22]....
        /*0134*/ 	.word	0xffffffff


	//   ....[23]....
        /*0138*/ 	.word	0xffffffff


	//   ....[24]....
        /*013c*/ 	.word	0xffffffff


	//   ....[25]....
        /*0140*/ 	.word	0xffffffff


	//   ....[26]....
        /*0144*/ 	.word	0xffffffff


	//   ....[27]....
        /*0148*/ 	.word	0xffffffff


	//   ....[28]....
        /*014c*/ 	.word	0xffffffff


	//   ....[29]....
        /*0150*/ 	.word	0xffffffff


	//   ....[30]....
        /*0154*/ 	.word	0xffffffff


	//   ....[31]....
        /*0158*/ 	.word	0xffffffff


	//   ....[32]....
        /*015c*/ 	.word	0xffffffff


	//   ....[33]....
        /*0160*/ 	.word	0xffffffff


	//   ....[34]....
        /*0164*/ 	.word	0xffffffff


	//   ....[35]....
        /*0168*/ 	.word	0xffffffff


	//   ....[36]....
        /*016c*/ 	.word	0xffffffff


	//   ....[37]....
        /*0170*/ 	.word	0xffffffff


	//   ....[38]....
        /*0174*/ 	.word	0xffffffff


	//   ....[39]....
        /*0178*/ 	.word	0xffffffff


	//   ....[40]....
        /*017c*/ 	.word	0xffffffff


	//   ....[41]....
        /*0180*/ 	.word	0xffffffff


	//   ....[42]....
        /*0184*/ 	.word	0xffffffff


	//   ....[43]....
        /*0188*/ 	.word	0xffffffff


	//   ....[44]....
        /*018c*/ 	.word	0xffffffff


	//   ....[45]....
        /*0190*/ 	.word	0xffffffff


	//   ....[46]....
        /*0194*/ 	.word	0xffffffff


	//   ....[47]....
        /*0198*/ 	.word	0xffffffff


	//   ....[48]....
        /*019c*/ 	.word	0xffffffff


	//   ....[49]....
        /*01a0*/ 	.word	0xffffffff


	//   ....[50]....
        /*01a4*/ 	.word	0xffffffff


	//   ....[51]....
        /*01a8*/ 	.word	0xffffffff


	//   ....[52]....
        /*01ac*/ 	.word	0xffffffff


	//   ....[53]....
        /*01b0*/ 	.word	0xffffffff


	//   ....[54]....
        /*01b4*/ 	.word	0xffffffff


	//   ....[55]....
        /*01b8*/ 	.word	0xffffffff


	//   ....[56]....
        /*01bc*/ 	.word	0xffffffff


	//   ....[57]....
        /*01c0*/ 	.word	0xffffffff


	//   ....[58]....
        /*01c4*/ 	.word	0xffffffff


	//   ....[59]....
        /*01c8*/ 	.word	0xffffffff


	//   ....[60]....
        /*01cc*/ 	.word	0xffffffff


	//   ....[61]....
        /*01d0*/ 	.word	0xffffffff


	//   ....[62]....
        /*01d4*/ 	.word	0xffffffff


	//   ....[63]....
        /*01d8*/ 	.word	0xffffffff


	//   ....[64]....
        /*01dc*/ 	.word	0xffffffff


	//   ....[65]....
        /*01e0*/ 	.word	0xffffffff


	//   ....[66]....
        /*01e4*/ 	.word	0xffffffff


	//   ....[67]....
        /*01e8*/ 	.word	0xffffffff


	//   ....[68]....
        /*01ec*/ 	.word	0xffffffff


	//   ....[69]....
        /*01f0*/ 	.word	0xffffffff


	//   ....[70]....
        /*01f4*/ 	.word	0xffffffff


	//   ....[71]....
        /*01f8*/ 	.word	0xffffffff


	//   ....[72]....
        /*01fc*/ 	.word	0xffffffff


	//   ....[73]....
        /*0200*/ 	.word	0xffffffff


	//   ....[74]....
        /*0204*/ 	.word	0xffffffff


	//   ....[75]....
        /*0208*/ 	.word	0xffffffff


	//   ....[76]....
        /*020c*/ 	.word	0xffffffff


	//   ....[77]....
        /*0210*/ 	.word	0xffffffff


	//   ....[78]....
        /*0214*/ 	.word	0xffffffff


	//   ....[79]....
        /*0218*/ 	.word	0xffffffff


	//   ....[80]....
        /*021c*/ 	.word	0xffffffff


	//   ....[81]....
        /*0220*/ 	.word	0xffffffff


	//   ....[82]....
        /*0224*/ 	.word	0xffffffff


	//   ....[83]....
        /*0228*/ 	.word	0xffffffff


	//   ....[84]....
        /*022c*/ 	.word	0xffffffff


	//   ....[85]....
        /*0230*/ 	.word	0xffffffff


	//   ....[86]....
        /*0234*/ 	.word	0xffffffff


	//   ....[87]....
        /*0238*/ 	.word	0xffffffff


	//   ....[88]....
        /*023c*/ 	.word	0xffffffff


	//   ....[89]....
        /*0240*/ 	.word	0xffffffff


	//   ....[90]....
        /*0244*/ 	.word	0xffffffff


	//   ....[91]....
        /*0248*/ 	.word	0xffffffff


	//   ....[92]....
        /*024c*/ 	.word	0xffffffff


	//   ....[93]....
        /*0250*/ 	.word	0xffffffff


	//   ....[94]....
        /*0254*/ 	.word	0xffffffff


	//   ....[95]....
        /*0258*/ 	.word	0xffffffff


	//   ....[96]....
        /*025c*/ 	.word	0xffffffff


	//   ....[97]....
        /*0260*/ 	.word	0xffffffff


	//   ....[98]....
        /*0264*/ 	.word	0xffffffff


	//   ....[99]....
        /*0268*/ 	.word	0xffffffff


	//   ....[100]....
        /*026c*/ 	.word	0xffffffff


	//   ....[101]....
        /*0270*/ 	.word	0xffffffff


	//   ....[102]....
        /*0274*/ 	.word	0xffffffff


	//   ....[103]....
        /*0278*/ 	.word	0xffffffff


	//   ....[104]....
        /*027c*/ 	.word	0xffffffff


	//   ....[105]....
        /*0280*/ 	.word	0xffffffff


	//   ....[106]....
        /*0284*/ 	.word	0xffffffff


	//   ....[107]....
        /*0288*/ 	.word	0xffffffff


	//   ....[108]....
        /*028c*/ 	.word	0xffffffff


	//   ....[109]....
        /*0290*/ 	.word	0xffffffff


	//   ....[110]....
        /*0294*/ 	.word	0xffffffff


	//   ....[111]....
        /*0298*/ 	.word	0xffffffff


	//   ....[112]....
        /*029c*/ 	.word	0xffffffff


	//   ....[113]....
        /*02a0*/ 	.word	0xffffffff


	//   ....[114]....
        /*02a4*/ 	.word	0xffffffff


	//   ....[115]....
        /*02a8*/ 	.word	0xffffffff


	//   ....[116]....
        /*02ac*/ 	.word	0xffffffff


	//   ....[117]....
        /*02b0*/ 	.word	0xffffffff


	//   ....[118]....
        /*02b4*/ 	.word	0xffffffff


	//   ....[119]....
        /*02b8*/ 	.word	0xffffffff


	//   ....[120]....
        /*02bc*/ 	.word	0xffffffff


	//   ....[121]....
        /*02c0*/ 	.word	0xffffffff


	//   ....[122]....
        /*02c4*/ 	.word	0xffffffff


	//   ....[123]....
        /*02c8*/ 	.word	0xffffffff


	//   ....[124]....
        /*02cc*/ 	.word	0xffffffff


	//   ....[125]....
        /*02d0*/ 	.word	0xffffffff


	//   ....[126]....
        /*02d4*/ 	.word	0xffffffff


	//   ....[127]....
        /*02d8*/ 	.word	0xffffffff


	//   ....[128]....
        /*02dc*/ 	.word	0xffffffff


	//   ....[129]....
        /*02e0*/ 	.word	0xffffffff


	//   ....[130]....
        /*02e4*/ 	.word	0xffffffff


	//   ....[131]....
        /*02e8*/ 	.word	0xffffffff


	//   ....[132]....
        /*02ec*/ 	.word	0xffffffff


	//   ....[133]....
        /*02f0*/ 	.word	0xffffffff


	//   ....[134]....
        /*02f4*/ 	.word	0xffffffff


	//   ....[135]....
        /*02f8*/ 	.word	0xffffffff


	//   ....[136]....
        /*02fc*/ 	.word	0xffffffff


	//   ....[137]....
        /*0300*/ 	.word	0xffffffff


	//   ....[138]....
        /*0304*/ 	.word	0xffffffff


	//   ....[139]....
        /*0308*/ 	.word	0xffffffff


	//   ....[140]....
        /*030c*/ 	.word	0xffffffff


	//   ....[141]....
        /*0310*/ 	.word	0xffffffff


	//   ....[142]....
        /*0314*/ 	.word	0x05000008


	//   ....[143]....
        /*0318*/ 	.word	0xffffffff


	//   ....[144]....
        /*031c*/ 	.word	0xffffffff


	//   ....[145]....
        /*0320*/ 	.word	0xffffffff


	//   ....[146]....
        /*0324*/ 	.word	0xffffffff


	//   ....[147]....
        /*0328*/ 	.word	0xffffffff


	//   ....[148]....
        /*032c*/ 	.word	0xffffffff


	//   ....[149]....
        /*0330*/ 	.word	0xffffffff


	//   ....[150]....
        /*0334*/ 	.word	0xffffffff


	//   ....[151]....
        /*0338*/ 	.word	0xffffffff


	//   ....[152]....
        /*033c*/ 	.word	0xffffffff


	//   ....[153]....
        /*0340*/ 	.word	0xffffffff


	//   ....[154]....
        /*0344*/ 	.word	0xffffffff


	//   ....[155]....
        /*0348*/ 	.word	0xffffffff


	//   ....[156]....
        /*034c*/ 	.word	0xffffffff


	//   ....[157]....
        /*0350*/ 	.word	0xffffffff


	//   ....[158]....
        /*0354*/ 	.word	0xffffffff


	//   ....[159]....
        /*0358*/ 	.word	0xffffffff


	//   ....[160]....
        /*035c*/ 	.word	0xffffffff


	//   ....[161]....
        /*0360*/ 	.word	0xffffffff


	//   ....[162]....
        /*0364*/ 	.word	0xffffffff


	//   ....[163]....
        /*0368*/ 	.word	0xffffffff


	//   ....[164]....
        /*036c*/ 	.word	0xffffffff


	//   ....[165]....
        /*0370*/ 	.word	0xffffffff


	//   ....[166]....
        /*0374*/ 	.word	0xffffffff


	//   ....[167]....
        /*0378*/ 	.word	0xffffffff


	//   ....[168]....
        /*037c*/ 	.word	0xffffffff


	//   ....[169]....
        /*0380*/ 	.word	0xffffffff


	//   ....[170]....
        /*0384*/ 	.word	0xffffffff


	//   ....[171]....
        /*0388*/ 	.word	0xffffffff


	//   ....[172]....
        /*038c*/ 	.word	0xffffffff


	//   ....[173]....
        /*0390*/ 	.word	0x05000053


	//   ....[174]....
        /*0394*/ 	.word	0x05000053


	//   ....[175]....
        /*0398*/ 	.word	0x05000053


	//   ....[176]....
        /*039c*/ 	.word	0x05000053


	//   ....[177]....
        /*03a0*/ 	.word	0x05000053


	//----- nvinfo : EIATTR_COOP_GROUP_INSTR_OFFSETS
	.align		4
.L_172:
        /*03a4*/ 	.byte	0x04, 0x28
        /*03a6*/ 	.short	(.L_174 - .L_173)


	//   ....[0]....
.L_173:
        /*03a8*/ 	.word	0x00000ed0


	//   ....[1]....
        /*03ac*/ 	.word	0x000016e0


	//   ....[2]....
        /*03b0*/ 	.word	0x00002030


	//   ....[3]....
        /*03b4*/ 	.word	0x00002050


	//   ....[4]....
        /*03b8*/ 	.word	0x00002070


	//   ....[5]....
        /*03bc*/ 	.word	0x00002090


	//   ....[6]....
        /*03c0*/ 	.word	0x000020b0


	//   ....[7]....
        /*03c4*/ 	.word	0x00002540


	//   ....[8]....
        /*03c8*/ 	.word	0x00002550


	//   ....[9]....
        /*03cc*/ 	.word	0x00002570


	//   ....[10]....
        /*03d0*/ 	.word	0x00002590


	//   ....[11]....
        /*03d4*/ 	.word	0x000025e0


	//   ....[12]....
        /*03d8*/ 	.word	0x00002620


	//   ....[13]....
        /*03dc*/ 	.word	0x00002660


	//   ....[14]....
        /*03e0*/ 	.word	0x00002680


	//   ....[15]....
        /*03e4*/ 	.word	0x00002780


	//   ....[16]....
        /*03e8*/ 	.word	0x00002790


	//   ....[17]....
        /*03ec*/ 	.word	0x000027c0


	//   ....[18]....
        /*03f0*/ 	.word	0x000027f0


	//   ....[19]....
        /*03f4*/ 	.word	0x00002820


	//   ....[20]....
        /*03f8*/ 	.word	0x00002860


	//   ....[21]....
        /*03fc*/ 	.word	0x00002880


	//   ....[22]....
        /*0400*/ 	.word	0x000028a0


	//   ....[23]....
        /*0404*/ 	.word	0x00002900


	//   ....[24]....
        /*0408*/ 	.word	0x000029b0


	//   ....[25]....
        /*040c*/ 	.word	0x000029c0


	//   ....[26]....
        /*0410*/ 	.word	0x000029e0


	//   ....[27]....
        /*0414*/ 	.word	0x00002a20


	//   ....[28]....
        /*0418*/ 	.word	0x00002a50


	//   ....[29]....
        /*041c*/ 	.word	0x00002a90


	//   ....[30]....
        /*0420*/ 	.word	0x00002ab0


	//   ....[31]....
        /*0424*/ 	.word	0x00002ad0


	//   ....[32]....
        /*0428*/ 	.word	0x00002b30


	//   ....[33]....
        /*042c*/ 	.word	0x00002be0


	//   ....[34]....
        /*0430*/ 	.word	0x00002bf0


	//   ....[35]....
        /*0434*/ 	.word	0x00002c10


	//   ....[36]....
        /*0438*/ 	.word	0x00002c50


	//   ....[37]....
        /*043c*/ 	.word	0x00002c80


	//   ....[38]....
        /*0440*/ 	.word	0x00002cc0


	//   ....[39]....
        /*0444*/ 	.word	0x00002ce0


	//   ....[40]....
        /*0448*/ 	.word	0x00002d00


	//   ....[41]....
        /*044c*/ 	.word	0x00002d70


	//   ....[42]....
        /*0450*/ 	.word	0x00002e20


	//   ....[43]....
        /*0454*/ 	.word	0x00002e30


	//   ....[44]....
        /*0458*/ 	.word	0x00002e50


	//   ....[45]....
        /*045c*/ 	.word	0x00002e90


	//   ....[46]....
        /*0460*/ 	.word	0x00002ec0


	//   ....[47]....
        /*0464*/ 	.word	0x00002f00


	//   ....[48]....
        /*0468*/ 	.word	0x00002f20


	//   ....[49]....
        /*046c*/ 	.word	0x00002f40


	//   ....[50]....
        /*0470*/ 	.word	0x00002fb0


	//   ....[51]....
        /*0474*/ 	.word	0x00003070


	//   ....[52]....
        /*0478*/ 	.word	0x00003080


	//   ....[53]....
        /*047c*/ 	.word	0x000030a0


	//   ....[54]....
        /*0480*/ 	.word	0x000030e0


	//   ....[55]....
        /*0484*/ 	.word	0x00003110


	//   ....[56]....
        /*0488*/ 	.word	0x00003150


	//   ....[57]....
        /*048c*/ 	.word	0x00003170


	//   ....[58]....
        /*0490*/ 	.word	0x00003190


	//   ....[59]....
        /*0494*/ 	.word	0x000031f0


	//   ....[60]....
        /*0498*/ 	.word	0x000032a0


	//   ....[61]....
        /*049c*/ 	.word	0x000032b0


	//   ....[62]....
        /*04a0*/ 	.word	0x000032e0


	//   ....[63]....
        /*04a4*/ 	.word	0x00003310


	//   ....[64]....
        /*04a8*/ 	.word	0x00003340


	//   ....[65]....
        /*04ac*/ 	.word	0x00003380


	//   ....[66]....
        /*04b0*/ 	.word	0x000033a0


	//   ....[67]....
        /*04b4*/ 	.word	0x000033c0


	//   ....[68]....
        /*04b8*/ 	.word	0x00003400


	//   ....[69]....
        /*04bc*/ 	.word	0x000034c0


	//   ....[70]....
        /*04c0*/ 	.word	0x000034e0


	//   ....[71]....
        /*04c4*/ 	.word	0x000034f0


	//   ....[72]....
        /*04c8*/ 	.word	0x00003520


	//   ....[73]....
        /*04cc*/ 	.word	0x00003550


	//   ....[74]....
        /*04d0*/ 	.word	0x00003580


	//   ....[75]....
        /*04d4*/ 	.word	0x000035c0


	//   ....[76]....
        /*04d8*/ 	.word	0x000035e0


	//   ....[77]....
        /*04dc*/ 	.word	0x00003600


	//   ....[78]....
        /*04e0*/ 	.word	0x00003710


	//   ....[79]....
        /*04e4*/ 	.word	0x00003720


	//   ....[80]....
        /*04e8*/ 	.word	0x00003750


	//   ....[81]....
        /*04ec*/ 	.word	0x00003780


	//   ....[82]....
        /*04f0*/ 	.word	0x000037b0


	//   ....[83]....
        /*04f4*/ 	.word	0x000037f0


	//   ....[84]....
        /*04f8*/ 	.word	0x00003810


	//   ....[85]....
        /*04fc*/ 	.word	0x00003830


	//   ....[86]....
        /*0500*/ 	.word	0x00003890


	//   ....[87]....
        /*0504*/ 	.word	0x00003930


	//   ....[88]....
        /*0508*/ 	.word	0x00003940


	//   ....[89]....
        /*050c*/ 	.word	0x00003970


	//   ....[90]....
        /*0510*/ 	.word	0x000039a0


	//   ....[91]....
        /*0514*/ 	.word	0x000039d0


	//   ....[92]....
        /*0518*/ 	.word	0x00003a10


	//   ....[93]....
        /*051c*/ 	.word	0x00003a30


	//   ....[94]....
        /*0520*/ 	.word	0x00003a50


	//   ....[95]....
        /*0524*/ 	.word	0x00003ac0


	//   ....[96]....
        /*0528*/ 	.word	0x00003b50


	//   ....[97]....
        /*052c*/ 	.word	0x00003b70


	//   ....[98]....
        /*0530*/ 	.word	0x00003b80


	//   ....[99]....
        /*0534*/ 	.word	0x00003bb0


	//   ....[100]....
        /*0538*/ 	.word	0x00003be0


	//   ....[101]....
        /*053c*/ 	.word	0x00003c10


	//   ....[102]....
        /*0540*/ 	.word	0x00003c50


	//   ....[103]....
        /*0544*/ 	.word	0x00003c70


	//   ....[104]....
        /*0548*/ 	.word	0x00003c90


	//   ....[105]....
        /*054c*/ 	.word	0x00003d80


	//   ....[106]....
        /*0550*/ 	.word	0x00003db0


	//   ....[107]....
        /*0554*/ 	.word	0x00003dc0


	//   ....[108]....
        /*0558*/ 	.word	0x00003de0


	//   ....[109]....
        /*055c*/ 	.word	0x00003e20


	//   ....[110]....
        /*0560*/ 	.word	0x00003e50


	//   ....[111]....
        /*0564*/ 	.word	0x00003e90


	//   ....[112]....
        /*0568*/ 	.word	0x00003eb0


	//   ....[113]....
        /*056c*/ 	.word	0x00003ed0


	//   ....[114]....
        /*0570*/ 	.word	0x00003fb0


	//   ....[115]....
        /*0574*/ 	.word	0x00003fd0


	//   ....[116]....
        /*0578*/ 	.word	0x00003fe0


	//   ....[117]....
        /*057c*/ 	.word	0x00004000


	//   ....[118]....
        /*0580*/ 	.word	0x00004040


	//   ....[119]....
        /*0584*/ 	.word	0x00004080


	//   ....[120]....
        /*0588*/ 	.word	0x000040c0


	//   ....[121]....
        /*058c*/ 	.word	0x000040e0


	//   ....[122]....
        /*0590*/ 	.word	0x00004100


	//   ....[123]....
        /*0594*/ 	.word	0x000041e0


	//   ....[124]....
        /*0598*/ 	.word	0x00004200


	//   ....[125]....
        /*059c*/ 	.word	0x00004210


	//   ....[126]....
        /*05a0*/ 	.word	0x00004240


	//   ....[127]....
        /*05a4*/ 	.word	0x00004270


	//   ....[128]....
        /*05a8*/ 	.word	0x000042a0


	//   ....[129]....
        /*05ac*/ 	.word	0x000042e0


	//   ....[130]....
        /*05b0*/ 	.word	0x00004300


	//   ....[131]....
        /*05b4*/ 	.word	0x00004320


	//   ....[132]....
        /*05b8*/ 	.word	0x00004410


	//   ....[133]....
        /*05bc*/ 	.word	0x00004430


	//   ....[134]....
        /*05c0*/ 	.word	0x00004440


	//   ....[135]....
        /*05c4*/ 	.word	0x00004460


	//   ....[136]....
        /*05c8*/ 	.word	0x000044a0


	//   ....[137]....
        /*05cc*/ 	.word	0x000044d0


	//   ....[138]....
        /*05d0*/ 	.word	0x00004510


	//   ....[139]....
        /*05d4*/ 	.word	0x00004530


	//   ....[140]....
        /*05d8*/ 	.word	0x00004550


	//   ....[141]....
        /*05dc*/ 	.word	0x00004630


	//   ....[142]....
        /*05e0*/ 	.word	0x00004b50


	//   ....[143]....
        /*05e4*/ 	.word	0x00004e70


	//   ....[144]....
        /*05e8*/ 	.word	0x00004f20


	//   ....[145]....
        /*05ec*/ 	.word	0x00004fd0


	//   ....[146]....
        /*05f0*/ 	.word	0x00005080


	//   ....[147]....
        /*05f4*/ 	.word	0x00005130


	//   ....[148]....
        /*05f8*/ 	.word	0x000051e0


	//   ....[149]....
        /*05fc*/ 	.word	0x00005290


	//   ....[150]....
        /*0600*/ 	.word	0x00005340


	//   ....[151]....
        /*0604*/ 	.word	0x000053f0


	//   ....[152]....
        /*0608*/ 	.word	0x000054a0


	//   ....[153]....
        /*060c*/ 	.word	0x00005550


	//   ....[154]....
        /*0610*/ 	.word	0x00005600


	//   ....[155]....
        /*0614*/ 	.word	0x000056b0


	//   ....[156]....
        /*0618*/ 	.word	0x00005760


	//   ....[157]....
        /*061c*/ 	.word	0x00005810


	//   ....[158]....
        /*0620*/ 	.word	0x00005a10


	//   ....[159]....
        /*0624*/ 	.word	0x00005b30


	//   ....[160]....
        /*0628*/ 	.word	0x00005c50


	//   ....[161]....
        /*062c*/ 	.word	0x00005d70


	//   ....[162]....
        /*0630*/ 	.word	0x00005e90


	//   ....[163]....
        /*0634*/ 	.word	0x00005fb0


	//   ....[164]....
        /*0638*/ 	.word	0x000060d0


	//   ....[165]....
        /*063c*/ 	.word	0x000061e0


	//   ....[166]....
        /*0640*/ 	.word	0x000062e0


	//   ....[167]....
        /*0644*/ 	.word	0x000063e0


	//   ....[168]....
        /*0648*/ 	.word	0x000064e0


	//   ....[169]....
        /*064c*/ 	.word	0x000065e0


	//   ....[170]....
        /*0650*/ 	.word	0x000066e0


	//   ....[171]....
        /*0654*/ 	.word	0x000067e0


	//   ....[172]....
        /*0658*/ 	.word	0x000068d0


	//   ....[173]....
        /*065c*/ 	.word	0x00006940


	//   ....[174]....
        /*0660*/ 	.word	0x000069b0


	//   ....[175]....
        /*0664*/ 	.word	0x00006a20


	//   ....[176]....
        /*0668*/ 	.word	0x00006a90


	//   ....[177]....
        /*066c*/ 	.word	0x00006b00


	//----- nvinfo : EIATTR_VRC_CTA_INIT_COUNT
	.align		4
.L_174:
        /*0670*/ 	.byte	0x02, 0x4a
	.zero		1
	.zero		1


	//----- nvinfo : EIATTR_EXIT_INSTR_OFFSETS
	.align		4
        /*0674*/ 	.byte	0x04, 0x1c
        /*0676*/ 	.short	(.L_176 - .L_175)


	//   ....[0]....
.L_175:
        /*0678*/ 	.word	0x00001ae0


	//   ....[1]....
        /*067c*/ 	.word	0x00001e30


	//   ....[2]....
        /*0680*/ 	.word	0x00001e50


	//   ....[3]....
        /*0684*/ 	.word	0x00005820


	//   ....[4]....
        /*0688*/ 	.word	0x000068e0


	//----- nvinfo : EIATTR_MAX_THREADS
	.align		4
.L_176:
        /*068c*/ 	.byte	0x04, 0x05
        /*068e*/ 	.short	(.L_178 - .L_177)
.L_177:
        /*0690*/ 	.word	0x00000180
        /*0694*/ 	.word	0x00000001
        /*0698*/ 	.word	0x00000001


	//----- nvinfo : EIATTR_CRS_STACK_SIZE
	.align		4
.L_178:
        /*069c*/ 	.byte	0x04, 0x1e
        /*069e*/ 	.short	(.L_180 - .L_179)
.L_179:
        /*06a0*/ 	.word	0x00000000


	//----- nvinfo : EIATTR_CBANK_PARAM_SIZE
	.align		4
.L_180:
        /*06a4*/ 	.byte	0x03, 0x19
        /*06a6*/ 	.short	0x004d


	//----- nvinfo : EIATTR_PARAM_CBANK
	.align		4
        /*06a8*/ 	.byte	0x04, 0x0a
        /*06aa*/ 	.short	(.L_182 - .L_181)
	.align		4
.L_181:
        /*06ac*/ 	.word	index@(.nv.constant0._ZN3cub18CUB_300001_SM_10006detail10radix_sort29DeviceRadixSortOnesweepKernelINS1_5radix10policy_hubIyNS0_8NullTypeEyE10Policy1000ELNS0_9SortOrderE0EyS6_yiiNS1_21identity_decomposer_tEEEvPT5_SC_PT3_PKSD_PT1_PKSH_PT2_PKSL_T4_iiT6_)
        /*06b0*/ 	.short	0x0380
        /*06b2*/ 	.short	0x004d


	//----- nvinfo : EIATTR_SW_WAR
	.align		4
.L_182:
        /*06b4*/ 	.byte	0x04, 0x36
        /*06b6*/ 	.short	(.L_184 - .L_183)
.L_183:
        /*06b8*/ 	.word	0x00000008
.L_184:


//--------------------- .nv.info._ZN3cub18CUB_300001_SM_10006detail10radix_sort33DeviceRadixSortExclusiveSumKernelINS1_5radix10policy_hubIyNS0_8NullTypeEyE10Policy1000EyEEvPT0_ --------------------------
	.section	.nv.info._ZN3cub18CUB_300001_SM_10006detail10radix_sort33DeviceRadixSortExclusiveSumKernelINS1_5radix10policy_hubIyNS0_8NullTypeEyE10Policy1000EyEEvPT0_,"",@"SHT_CUDA_INFO"
	.sectionflags	@""
	.align	4


	//----- nvinfo : EIATTR_CUDA_API_VERSION
	.align		4
        /*0000*/ 	.byte	0x04, 0x37
        /*0002*/ 	.short	(.L_186 - .L_185)
.L_185:
        /*0004*/ 	.word	0x00000082


	//----- nvinfo : EIATTR_KPARAM_INFO
	.align		4
.L_186:
        /*0008*/ 	.byte	0x04, 0x17
        /*000a*/ 	.short	(.L_188 - .L_187)
.L_187:
        /*000c*/ 	.word	0x00000000
        /*0010*/ 	.short	0x0000
        /*0012*/ 	.short	0x0000
        /*0014*/ 	.byte	0x00, 0xf5, 0x21, 0x00


	//----- nvinfo : EIATTR_SPARSE_MMA_MASK
	.align		4
.L_188:
        /*0018*/ 	.byte	0x03, 0x50
        /*001a*/ 	.short	0x0000


	//----- nvinfo : EIATTR_MAXREG_COUNT
	.align		4
        /*001c*/ 	.byte	0x03, 0x1b
        /*001e*/ 	.short	0x00ff


	//----- nvinfo : EIATTR_NUM_BARRIERS
	.align		4
        /*0020*/ 	.byte	0x02, 0x4c
        /*0022*/ 	.byte	0x01
	.zero		1


	//----- nvinfo : EIATTR_MERCURY_ISA_VERSION
	.align		4
        /*0024*/ 	.byte	0x03, 0x5f
        /*0026*/ 	.short	0x0101


	//----- nvinfo : EIATTR_COOP_GROUP_MASK_REGIDS
	.align		4
        /*0028*/ 	.byte	0x04, 0x29
        /*002a*/ 	.short	(.L_190 - .L_189)


	//   ....[0]....
.L_189:
        /*002c*/ 	.word	0xffffffff


	//   ....[1]....
        /*0030*/ 	.word	0xffffffff


	//   ....[2]....
        /*0034*/ 	.word	0xffffffff


	//   ....[3]....
        /*0038*/ 	.word	0xffffffff


	//   ....[4]....
        /*003c*/ 	.word	0xffffffff


	//   ....[5]....
        /*0040*/ 	.word	0xffffffff


	//   ....[6]....
        /*0044*/ 	.word	0xffffffff


	//   ....[7]....
        /*0048*/ 	.word	0xffffffff


	//   ....[8]....
        /*004c*/ 	.word	0xffffffff


	//   ....[9]....
        /*0050*/ 	.word	0xffffffff


	//   ....[10]....
        /*0054*/ 	.word	0x05000015


	//   ....[11]....
        /*0058*/ 	.word	0x05000015


	//   ....[12]....
        /*005c*/ 	.word	0x05000015


	//   ....[13]....
        /*0060*/ 	.word	0x05000015


	//   ....[14]....
        /*0064*/ 	.word	0x05000015


	//   ....[15]....
        /*0068*/ 	.word	0x05000015


	//   ....[16]....
        /*006c*/ 	.word	0x05000015


	//   ....[17]....
        /*0070*/ 	.word	0x05000015


	//   ....[18]....
        /*0074*/ 	.word	0x05000015


	//   ....[19]....
        /*0078*/ 	.word	0x05000015


	//----- nvinfo : EIATTR_COOP_GROUP_INSTR_OFFSETS
	.align		4
.L_190:
        /*007c*/ 	.byte	0x04, 0x28
        /*007e*/ 	.short	(.L_192 - .L_191)


	//   ....[0]....
.L_191:
        /*0080*/ 	.word	0x00000250


	//   ....[1]....
        /*0084*/ 	.word	0x00000260


	//   ....[2]....
        /*0088*/ 	.word	0x000002a0


	//   ....[3]....
        /*008c*/ 	.word	0x000002c0


	//   ....[4]....
        /*0090*/ 	.word	0x00000310


	//   ....[5]....
        /*0094*/ 	.word	0x00000320


	//   ....[6]....
        /*0098*/ 	.word	0x00000360


	//   ....[7]....
        /*009c*/ 	.word	0x00000380


	//   ....[8]....
        /*00a0*/ 	.word	0x000003d0


	//   ....[9]....
        /*00a4*/ 	.word	0x000003e0


	//   ....[10]....
        /*00a8*/ 	.word	0x00000660


	//   ....[11]....
        /*00ac*/ 	.word	0x000006b0


	//   ....[12]....
        /*00b0*/ 	.word	0x00000740


	//   ....[13]....
        /*00b4*/ 	.word	0x00000790


	//   ....[14]....
        /*00b8*/ 	.word	0x00000820


	//   ....[15]....
        /*00bc*/ 	.word	0x00000870


	//   ....[16]....
        /*00c0*/ 	.word	0x00000900


	//   ....[17]....
        /*00c4*/ 	.word	0x00000950


	//   ....[18]....
        /*00c8*/ 	.word	0x000009e0


	//   ....[19]....
        /*00cc*/ 	.word	0x00000a30


	//----- nvinfo : EIATTR_VRC_CTA_INIT_COUNT
	.align		4
.L_192:
        /*00d0*/ 	.byte	0x02, 0x4a
	.zero		1
	.zero		1


	//----- nvinfo : EIATTR_EXIT_INSTR_OFFSETS
	.align		4
        /*00d4*/ 	.byte	0x04, 0x1c
        /*00d6*/ 	.short	(.L_194 - .L_193)


	//   ....[0]....
.L_193:
        /*00d8*/ 	.word	0x000005d0


	//   ....[1]....
        /*00dc*/ 	.word	0x00000600


	//----- nvinfo : EIATTR_CRS_STACK_SIZE
	.align		4
.L_194:
        /*00e0*/ 	.byte	0x04, 0x1e
        /*00e2*/ 	.short	(.L_196 - .L_195)
.L_195:
        /*00e4*/ 	.word	0x00000000


	//----- nvinfo : EIATTR_CBANK_PARAM_SIZE
	.align		4
.L_196:
        /*00e8*/ 	.byte	0x03, 0x19
        /*00ea*/ 	.short	0x0008


	//----- nvinfo : EIATTR_PARAM_CBANK
	.align		4
        /*00ec*/ 	.byte	0x04, 0x0a
        /*00ee*/ 	.short	(.L_198 - .L_197)
	.align		4
.L_197:
        /*00f0*/ 	.word	index@(.nv.constant0._ZN3cub18CUB_300001_SM_10006detail10radix_sort33DeviceRadixSortExclusiveSumKernelINS1_5radix10policy_hubIyNS0_8NullTypeEyE10Policy1000EyEEvPT0_)
        /*00f4*/ 	.short	0x0380
        /*00f6*/ 	.short	0x0008


	//----- nvinfo : EIATTR_SW_WAR
	.align		4
.L_198:
        /*00f8*/ 	.byte	0x04, 0x36
        /*00fa*/ 	.short	(.L_200 - .L_199)
.L_199:
        /*00fc*/ 	.word	0x00000008
.L_200:


//--------------------- .nv.info._ZN3cub18CUB_300001_SM_10006detail10radix_sort30DeviceRadixSortHistogramKernelINS1_5radix10policy_hubIyNS0_8NullTypeEyE10Policy1000ELNS0_9SortOrderE0EyyNS1_21identity_decomposer_tEEEvPT2_PKT1_SB_iiT3_ --------------------------
	.section	.nv.info._ZN3cub18CUB_300001_SM_10006detail10radix_sort30DeviceRadixSortHistogramKernelINS1_5radix10policy_hubIyNS0_8NullTypeEyE10Policy1000ELNS0_9SortOrderE0EyyNS1_21identity_decomposer_tEEEvPT2_PKT1_SB_iiT3_,"",@"SHT_CUDA_INFO"
	.sectionflags	@""
	.align	4


	//----- nvinfo : EIATTR_CUDA_API_VERSION
	.align		4
        /*0000*/ 	.byte	0x04, 0x37
        /*0002*/ 	.short	(.L_202 - .L_201)
.L_201:
        /*0004*/ 	.word	0x00000082


	//----- nvinfo : EIATTR_KPARAM_INFO
	.align		4
.L_202:
        /*0008*/ 	.byte	0x04, 0x17
        /*000a*/ 	.short	(.L_204 - .L_203)
.L_203:
        /*000c*/ 	.word	0x00000000
        /*0010*/ 	.short	0x0005
        /*0012*/ 	.short	0x0020
        /*0014*/ 	.byte	0x00, 0xf0, 0x05, 0x00


	//----- nvinfo : EIATTR_KPARAM_INFO
	.align		4
.L_204:
        /*0018*/ 	.byte	0x04, 0x17
        /*001a*/ 	.short	(.L_206 - .L_205)
.L_205:
        /*001c*/ 	.word	0x00000000
        /*0020*/ 	.short	0x0004
        /*0022*/ 	.short	0x001c
        /*0024*/ 	.byte	0x00, 0xf0, 0x11, 0x00


	//----- nvinfo : EIATTR_KPARAM_INFO
	.align		4
.L_206:
        /*0028*/ 	.byte	0x04, 0x17
        /*002a*/ 	.short	(.L_208 - .L_207)
.L_207:
        /*002c*/ 	.word	0x00000000
        /*0030*/ 	.short	0x0003
        /*0032*/ 	.short	0x0018
        /*0034*/ 	.byte	0x00, 0xf0, 0x11, 0x00


	//----- nvinfo : EIATTR_KPARAM_INFO
	.align		4
.L_208:
        /*0038*/ 	.byte	0x04, 0x17
        /*003a*/ 	.short	(.L_210 - .L_209)
.L_209:
        /*003c*/ 	.word	0x00000000
        /*0040*/ 	.short	0x0002
        /*0042*/ 	.short	0x0010
        /*0044*/ 	.byte	0x00, 0xf0, 0x21, 0x00


	//----- nvinfo : EIATTR_KPARAM_INFO
	.align		4
.L_210:
        /*0048*/ 	.byte	0x04, 0x17
        /*004a*/ 	.short	(.L_212 - .L_211)
.L_211:
        /*004c*/ 	.word	0x00000000
        /*0050*/ 	.short	0x0001
        /*0052*/ 	.short	0x0008
        /*0054*/ 	.byte	0x00, 0xf5, 0x21, 0x00


	//----- nvinfo : EIATTR_KPARAM_INFO
	.align		4
.L_212:
        /*0058*/ 	.byte	0x04, 0x17
        /*005a*/ 	.short	(.L_214 - .L_213)
.L_213:
        /*005c*/ 	.word	0x00000000
        /*0060*/ 	.short	0x0000
        /*0062*/ 	.short	0x0000
        /*0064*/ 	.byte	0x00, 0xf5, 0x21, 0x00


	//----- nvinfo : EIATTR_SPARSE_MMA_MASK
	.align		4
.L_214:
        /*0068*/ 	.byte	0x03, 0x50
        /*006a*/ 	.short	0x0000


	//----- nvinfo : EIATTR_MAXREG_COUNT
	.align		4
        /*006c*/ 	.byte	0x03, 0x1b
        /*006e*/ 	.short	0x00ff


	//----- nvinfo : EIATTR_NUM_BARRIERS
	.align		4
        /*0070*/ 	.byte	0x02, 0x4c
        /*0072*/ 	.byte	0x01
	.zero		1


	//----- nvinfo : EIATTR_MERCURY_ISA_VERSION
	.align		4
        /*0074*/ 	.byte	0x03, 0x5f
        /*0076*/ 	.short	0x0101


	//----- nvinfo : EIATTR_VRC_CTA_INIT_COUNT
	.align		4
        /*0078*/ 	.byte	0x02, 0x4a
	.zero		1
	.zero		1


	//----- nvinfo : EIATTR_EXIT_INSTR_OFFSETS
	.align		4
        /*007c*/ 	.byte	0x04, 0x1c
        /*007e*/ 	.short	(.L_216 - .L_215)


	//   ....[0]....
.L_215:
        /*0080*/ 	.word	0x00000040


	//   ....[1]....
        /*0084*/ 	.word	0x00002fb0


	//----- nvinfo : EIATTR_MAX_THREADS
	.align		4
.L_216:
        /*0088*/ 	.byte	0x04, 0x05
        /*008a*/ 	.short	(.L_218 - .L_217)
.L_217:
        /*008c*/ 	.word	0x00000080
        /*0090*/ 	.word	0x00000001
        /*0094*/ 	.word	0x00000001


	//----- nvinfo : EIATTR_CRS_STACK_SIZE
	.align		4
.L_218:
        /*0098*/ 	.byte	0x04, 0x1e
        /*009a*/ 	.short	(.L_220 - .L_219)
.L_219:
        /*009c*/ 	.word	0x00000000


	//----- nvinfo : EIATTR_CBANK_PARAM_SIZE
	.align		4
.L_220:
        /*00a0*/ 	.byte	0x03, 0x19
        /*00a2*/ 	.short	0x0021


	//----- nvinfo : EIATTR_PARAM_CBANK
	.align		4
        /*00a4*/ 	.byte	0x04, 0x0a
        /*00a6*/ 	.short	(.L_222 - .L_221)
	.align		4
.L_221:
        /*00a8*/ 	.word	index@(.nv.constant0._ZN3cub18CUB_300001_SM_10006detail10radix_sort30DeviceRadixSortHistogramKernelINS1_5radix10policy_hubIyNS0_8NullTypeEyE10Policy1000ELNS0_9SortOrderE0EyyNS1_21identity_decomposer_tEEEvPT2_PKT1_SB_iiT3_)
        /*00ac*/ 	.short	0x0380
        /*00ae*/ 	.short	0x0021


	//----- nvinfo : EIATTR_SW_WAR
	.align		4
.L_222:
        /*00b0*/ 	.byte	0x04, 0x36
        /*00b2*/ 	.short	(.L_224 - .L_223)
.L_223:
        /*00b4*/ 	.word	0x00000008
.L_224:


//--------------------- .nv.info._ZN3cub18CUB_300001_SM_10006detail10radix_sort31DeviceRadixSortSingleTileKernelINS1_5radix10policy_hubIyNS0_8NullTypeEyE10Policy1000ELNS0_9SortOrderE0EyS6_yNS1_21identity_decomposer_tEEEvPKT1_PSB_PKT2_PSF_T3_iiT4_ --------------------------
	.section	.nv.info._ZN3cub18CUB_300001_SM_10006detail10radix_sort31DeviceRadixSortSingleTileKernelINS1_5radix10policy_hubIyNS0_8NullTypeEyE10Policy1000ELNS0_9SortOrderE0EyS6_yNS1_21identity_decomposer_tEEEvPKT1_PSB_PKT2_PSF_T3_iiT4_,"",@"SHT_CUDA_INFO"
	.sectionflags	@""
	.align	4


	//----- nvinfo : EIATTR_CUDA_API_VERSION
	.align		4
        /*0000*/ 	.byte	0x04, 0x37
        /*0002*/ 	.short	(.L_226 - .L_225)
.L_225:
        /*0004*/ 	.word	0x00000082


	//----- nvinfo : EIATTR_KPARAM_INFO
	.align		4
.L_226:
        /*0008*/ 	.byte	0x04, 0x17
        /*000a*/ 	.short	(.L_228 - .L_227)
.L_227:
        /*000c*/ 	.word	0x00000000
        /*0010*/ 	.short	0x0007
        /*0012*/ 	.short	0x0030
        /*0014*/ 	.byte	0x00, 0xf0, 0x05, 0x00


	//----- nvinfo : EIATTR_KPARAM_INFO
	.align		4
.L_228:
        /*0018*/ 	.byte	0x04, 0x17
        /*001a*/ 	.short	(.L_230 - .L_229)
.L_229:
        /*001c*/ 	.word	0x00000000
        /*0020*/ 	.short	0x0006
        /*0022*/ 	.short	0x002c
        /*0024*/ 	.byte	0x00, 0xf0, 0x11, 0x00


	//----- nvinfo : EIATTR_KPARAM_INFO
	.align		4
.L_230:
        /*0028*/ 	.byte	0x04, 0x17
        /*002a*/ 	.short	(.L_232 - .L_231)
.L_231:
        /*002c*/ 	.word	0x00000000
        /*0030*/ 	.short	0x0005
        /*0032*/ 	.short	0x0028
        /*0034*/ 	.byte	0x00, 0xf0, 0x11, 0x00


	//----- nvinfo : EIATTR_KPARAM_INFO
	.align		4
.L_232:
        /*0038*/ 	.byte	0x04, 0x17
        /*003a*/ 	.short	(.L_234 - .L_233)
.L_233:
        /*003c*/ 	.word	0x00000000
        /*0040*/ 	.short	0x0004
        /*0042*/ 	.short	0x0020
        /*0044*/ 	.byte	0x00, 0xf0, 0x21, 0x00


	//----- nvinfo : EIATTR_KPARAM_INFO
	.align		4
.L_234:
        /*0048*/ 	.byte	0x04, 0x17
        /*004a*/ 	.short	(.L_236 - .L_235)
.L_235:
        /*004c*/ 	.word	0x00000000
        /*0050*/ 	.short	0x0003
        /*0052*/ 	.short	0x0018
        /*0054*/ 	.byte	0x00, 0xf5, 0x21, 0x00


	//----- nvinfo : EIATTR_KPARAM_INFO
	.align		4
.L_236:
        /*0058*/ 	.byte	0x04, 0x17
        /*005a*/ 	.short	(.L_238 - .L_237)
.L_237:
        /*005c*/ 	.word	0x00000000
        /*0060*/ 	.short	0x0002
        /*0062*/ 	.short	0x0010
        /*0064*/ 	.byte	0x00, 0xf5, 0x21, 0x00


	//----- nvinfo : EIATTR_KPARAM_INFO
	.align		4
.L_238:
        /*0068*/ 	.byte	0x04, 0x17
        /*006a*/ 	.short	(.L_240 - .L_239)
.L_239:
        /*006c*/ 	.word	0x00000000
        /*0070*/ 	.short	0x0001
        /*0072*/ 	.short	0x0008
        /*0074*/ 	.byte	0x00, 0xf5, 0x21, 0x00


	//----- nvinfo : EIATTR_KPARAM_INFO
	.align		4
.L_240:
        /*0078*/ 	.byte	0x04, 0x17
        /*007a*/ 	.short	(.L_242 - .L_241)
.L_241:
        /*007c*/ 	.word	0x00000000
        /*0080*/ 	.short	0x0000
        /*0082*/ 	.short	0x0000
        /*0084*/ 	.byte	0x00, 0xf5, 0x21, 0x00


	//----- nvinfo : EIATTR_SPARSE_MMA_MASK
	.align		4
.L_242:
        /*0088*/ 	.byte	0x03, 0x50
        /*008a*/ 	.short	0x0000


	//----- nvinfo : EIATTR_MAXREG_COUNT
	.align		4
        /*008c*/ 	.byte	0x03, 0x1b
        /*008e*/ 	.short	0x00ff


	//----- nvinfo : EIATTR_NUM_BARRIERS
	.align		4
        /*0090*/ 	.byte	0x02, 0x4c
        /*0092*/ 	.byte	0x01
	.zero		1


	//----- nvinfo : EIATTR_MERCURY_ISA_VERSION
	.align		4
        /*0094*/ 	.byte	0x03, 0x5f
        /*0096*/ 	.short	0x0101


	//----- nvinfo : EIATTR_COOP_GROUP_MASK_REGIDS
	.align		4
        /*0098*/ 	.byte	0x04, 0x29
        /*009a*/ 	.short	(.L_244 - .L_243)


	//   ....[0]....
.L_243:
        /*009c*/ 	.word	0xffffffff


	//   ....[1]....
        /*00a0*/ 	.word	0xffffffff


	//   ....[2]....
        /*00a4*/ 	.word	0xffffffff


	//   ....[3]....
        /*00a8*/ 	.word	0xffffffff


	//   ....[4]....
        /*00ac*/ 	.word	0xffffffff


	//----- nvinfo : EIATTR_COOP_GROUP_INSTR_OFFSETS
	.align		4
.L_244:
        /*00b0*/ 	.byte	0x04, 0x28
        /*00b2*/ 	.short	(.L_246 - .L_245)


	//   ....[0]....
.L_245:
        /*00b4*/ 	.word	0x000010b0


	//   ....[1]....
        /*00b8*/ 	.word	0x000010d0


	//   ....[2]....
        /*00bc*/ 	.word	0x000010f0


	//   ....[3]....
        /*00c0*/ 	.word	0x00001110


	//   ....[4]....
        /*00c4*/ 	.word	0x00001130


	//----- nvinfo : EIATTR_VRC_CTA_INIT_COUNT
	.align		4
.L_246:
        /*00c8*/ 	.byte	0x02, 0x4a
	.zero		1
	.zero		1


	//----- nvinfo : EIATTR_EXIT_INSTR_OFFSETS
	.align		4
        /*00cc*/ 	.byte	0x04, 0x1c
        /*00ce*/ 	.short	(.L_248 - .L_247)


	//   ....[0]....
.L_247:
        /*00d0*/ 	.word	0x00001f00


	//   ....[1]....
        /*00d4*/ 	.word	0x00001f30


	//----- nvinfo : EIATTR_MAX_THREADS
	.align		4
.L_248:
        /*00d8*/ 	.byte	0x04, 0x05
        /*00da*/ 	.short	(.L_250 - .L_249)
.L_249:
        /*00dc*/ 	.word	0x00000100
        /*00e0*/ 	.word	0x00000001
        /*00e4*/ 	.word	0x00000001


	//----- nvinfo : EIATTR_CBANK_PARAM_SIZE
	.align		4
.L_250:
        /*00e8*/ 	.byte	0x03, 0x19
        /*00ea*/ 	.short	0x0031


	//----- nvinfo : EIATTR_PARAM_CBANK
	.align		4
        /*00ec*/ 	.byte	0x04, 0x0a
        /*00ee*/ 	.short	(.L_252 - .L_251)
	.align		4
.L_251:
        /*00f0*/ 	.word	index@(.nv.constant0._ZN3cub18CUB_300001_SM_10006detail10radix_sort31DeviceRadixSortSingleTileKernelINS1_5radix10policy_hubIyNS0_8NullTypeEyE10Policy1000ELNS0_9SortOrderE0EyS6_yNS1_21identity_decomposer_tEEEvPKT1_PSB_PKT2_PSF_T3_iiT4_)
        /*00f4*/ 	.short	0x0380
        /*00f6*/ 	.short	0x0031


	//----- nvinfo : EIATTR_SW_WAR
	.align		4
.L_252:
        /*00f8*/ 	.byte	0x04, 0x36
        /*00fa*/ 	.short	(.L_254 - .L_253)
.L_253:
        /*00fc*/ 	.word	0x00000008
.L_254:


//--------------------- .nv.info._ZN3cub18CUB_300001_SM_10006detail9transform16transform_kernelINS2_10policy_hubILb1EN4cuda3std3__45tupleIJPyEEEE10policy1000El9first_merS9_JS9_EEEvT0_iT1_T2_DpNS2_10kernel_argIT3_EE --------------------------
	.section	.nv.info._ZN3cub18CUB_300001_SM_10006detail9transform16transform_kernelINS2_10policy_hubILb1EN4cuda3std3__45tupleIJPyEEEE10policy1000El9first_merS9_JS9_EEEvT0_iT1_T2_DpNS2_10kernel_argIT3_EE,"",@"SHT_CUDA_INFO"
	.sectionflags	@""
	.align	4


	//----- nvinfo : EIATTR_CUDA_API_VERSION
	.align		4
        /*0000*/ 	.byte	0x04, 0x37
        /*0002*/ 	.short	(.L_256 - .L_255)
.L_255:
        /*0004*/ 	.word	0x00000082


	//----- nvinfo : EIATTR_KPARAM_INFO
	.align		4
.L_256:
        /*0008*/ 	.byte	0x04, 0x17
        /*000a*/ 	.short	(.L_258 - .L_257)
.L_257:
        /*000c*/ 	.word	0x00000000
        /*0010*/ 	.short	0x0004
        /*0012*/ 	.short	0x0018
        /*0014*/ 	.byte	0x00, 0xf0, 0x41, 0x00


	//----- nvinfo : EIATTR_KPARAM_INFO
	.align		4
.L_258:
        /*0018*/ 	.byte	0x04, 0x17
        /*001a*/ 	.short	(.L_260 - .L_259)
.L_259:
        /*001c*/ 	.word	0x00000000
        /*0020*/ 	.short	0x0003
        /*0022*/ 	.short	0x0010
        /*0024*/ 	.byte	0x00, 0xf5, 0x21, 0x00


	//----- nvinfo : EIATTR_KPARAM_INFO
	.align		4
.L_260:
        /*0028*/ 	.byte	0x04, 0x17
        /*002a*/ 	.short	(.L_262 - .L_261)
.L_261:
        /*002c*/ 	.word	0x00000000
        /*0030*/ 	.short	0x0002
        /*0032*/ 	.short	0x000c
        /*0034*/ 	.byte	0x00, 0xf0, 0x05, 0x00


	//----- nvinfo : EIATTR_KPARAM_INFO
	.align		4
.L_262:
        /*0038*/ 	.byte	0x04, 0x17
        /*003a*/ 	.short	(.L_264 - .L_263)
.L_263:
        /*003c*/ 	.word	0x00000000
        /*0040*/ 	.short	0x0001
        /*0042*/ 	.short	0x0008
        /*0044*/ 	.byte	0x00, 0xf0, 0x11, 0x00


	//----- nvinfo : EIATTR_KPARAM_INFO
	.align		4
.L_264:
        /*0048*/ 	.byte	0x04, 0x17
        /*004a*/ 	.short	(.L_266 - .L_265)
.L_265:
        /*004c*/ 	.word	0x00000000
        /*0050*/ 	.short	0x0000
        /*0052*/ 	.short	0x0000
        /*0054*/ 	.byte	0x00, 0xf0, 0x21, 0x00


	//----- nvinfo : EIATTR_SPARSE_MMA_MASK
	.align		4
.L_266:
        /*0058*/ 	.byte	0x03, 0x50
        /*005a*/ 	.short	0x0000


	//----- nvinfo : EIATTR_MAXREG_COUNT
	.align		4
        /*005c*/ 	.byte	0x03, 0x1b
        /*005e*/ 	.short	0x00ff


	//----- nvinfo : EIATTR_MERCURY_ISA_VERSION
	.align		4
        /*0060*/ 	.byte	0x03, 0x5f
        /*0062*/ 	.short	0x0101


	//----- nvinfo : EIATTR_VRC_CTA_INIT_COUNT
	.align		4
        /*0064*/ 	.byte	0x02, 0x4a
	.zero		1
	.zero		1


	//----- nvinfo : EIATTR_EXIT_INSTR_OFFSETS
	.align		4
        /*0068*/ 	.byte	0x04, 0x1c
        /*006a*/ 	.short	(.L_268 - .L_267)


	//   ....[0]....
.L_267:
        /*006c*/ 	.word	0x000002a0


	//   ....[1]....
        /*0070*/ 	.word	0x00000b30


	//   ....[2]....
        /*0074*/ 	.word	0x00000da0


	//   ....[3]....
        /*0078*/ 	.word	0x00000f00


	//   ....[4]....
        /*007c*/ 	.word	0x00000f30


	//   ....[5]....
        /*0080*/ 	.word	0x00000fa0


	//   ....[6]....
        /*0084*/ 	.word	0x00000fc0


	//   ....[7]....
        /*0088*/ 	.word	0x00001580


	//   ....[8]....
        /*008c*/ 	.word	0x00001810


	//   ....[9]....
        /*0090*/ 	.word	0x000019a0


	//   ....[10]....
        /*0094*/ 	.word	0x00001a50


	//----- nvinfo : EIATTR_MAX_THREADS
	.align		4
.L_268:
        /*0098*/ 	.byte	0x04, 0x05
        /*009a*/ 	.short	(.L_270 - .L_269)
.L_269:
        /*009c*/ 	.word	0x00000080
        /*00a0*/ 	.word	0x00000001
        /*00a4*/ 	.word	0x00000001


	//----- nvinfo : EIATTR_CRS_STACK_SIZE
	.align		4
.L_270:
        /*00a8*/ 	.byte	0x04, 0x1e
        /*00aa*/ 	.short	(.L_272 - .L_271)
.L_271:
        /*00ac*/ 	.word	0x00000000


	//----- nvinfo : EIATTR_CBANK_PARAM_SIZE
	.align		4
.L_272:
        /*00b0*/ 	.byte	0x03, 0x19
        /*00b2*/ 	.short	0x0028


	//----- nvinfo : EIATTR_PARAM_CBANK
	.align		4
        /*00b4*/ 	.byte	0x04, 0x0a
        /*00b6*/ 	.short	(.L_274 - .L_273)
	.align		4
.L_273:
        /*00b8*/ 	.word	index@(.nv.constant0._ZN3cub18CUB_300001_SM_10006detail9transform16transform_kernelINS2_10policy_hubILb1EN4cuda3std3__45tupleIJPyEEEE10policy1000El9first_merS9_JS9_EEEvT0_iT1_T2_DpNS2_10kernel_argIT3_EE)
        /*00bc*/ 	.short	0x0380
        /*00be*/ 	.short	0x0028


	//----- nvinfo : EIATTR_SW_WAR
	.align		4
.L_274:
        /*00c0*/ 	.byte	0x04, 0x36
        /*00c2*/ 	.short	(.L_276 - .L_275)
.L_275:
        /*00c4*/ 	.word	0x00000008
.L_276:


//--------------------- .nv.info._ZN3cub18CUB_300001_SM_10006detail9transform16transform_kernelINS2_10policy_hubILb1EN4cuda3std3__45tupleIJPyEEEE10policy1000Ei9first_merS9_JS9_EEEvT0_iT1_T2_DpNS2_10kernel_argIT3_EE --------------------------
	.section	.nv.info._ZN3cub18CUB_300001_SM_10006detail9transform16transform_kernelINS2_10policy_hubILb1EN4cuda3std3__45tupleIJPyEEEE10policy1000Ei9first_merS9_JS9_EEEvT0_iT1_T2_DpNS2_10kernel_argIT3_EE,"",@"SHT_CUDA_INFO"
	.sectionflags	@""
	.align	4


	//----- nvinfo : EIATTR_CUDA_API_VERSION
	.align		4
        /*0000*/ 	.byte	0x04, 0x37
        /*0002*/ 	.short	(.L_278 - .L_277)
.L_277:
        /*0004*/ 	.word	0x00000082


	//----- nvinfo : EIATTR_KPARAM_INFO
	.align		4
.L_278:
        /*0008*/ 	.byte	0x04, 0x17
        /*000a*/ 	.short	(.L_280 - .L_279)
.L_279:
        /*000c*/ 	.word	0x00000000
        /*0010*/ 	.short	0x0004
        /*0012*/ 	.short	0x0018
        /*0014*/ 	.byte	0x00, 0xf0, 0x41, 0x00


	//----- nvinfo : EIATTR_KPARAM_INFO
	.align		4
.L_280:
        /*0018*/ 	.byte	0x04, 0x17
        /*001a*/ 	.short	(.L_282 - .L_281)
.L_281:
        /*001c*/ 	.word	0x00000000
        /*0020*/ 	.short	0x0003
        /*0022*/ 	.short	0x0010
        /*0024*/ 	.byte	0x00, 0xf5, 0x21, 0x00


	//----- nvinfo : EIATTR_KPARAM_INFO
	.align		4
.L_282:
        /*0028*/ 	.byte	0x04, 0x17
        /*002a*/ 	.short	(.L_284 - .L_283)
.L_283:
        /*002c*/ 	.word	0x00000000
        /*0030*/ 	.short	0x0002
        /*0032*/ 	.short	0x0008
        /*0034*/ 	.byte	0x00, 0xf0, 0x05, 0x00


	//----- nvinfo : EIATTR_KPARAM_INFO
	.align		4
.L_284:
        /*0038*/ 	.byte	0x04, 0x17
        /*003a*/ 	.short	(.L_286 - .L_285)
.L_285:
        /*003c*/ 	.word	0x00000000
        /*0040*/ 	.short	0x0001
        /*0042*/ 	.short	0x0004
        /*0044*/ 	.byte	0x00, 0xf0, 0x11, 0x00


	//----- nvinfo : EIATTR_KPARAM_INFO
	.align		4
.L_286:
        /*0048*/ 	.byte	0x04, 0x17
        /*004a*/ 	.short	(.L_288 - .L_287)
.L_287:
        /*004c*/ 	.word	0x00000000
        /*0050*/ 	.short	0x0000
        /*0052*/ 	.short	0x0000
        /*0054*/ 	.byte	0x00, 0xf0, 0x11, 0x00


	//----- nvinfo : EIATTR_SPARSE_MMA_MASK
	.align		4
.L_288:
        /*0058*/ 	.byte	0x03, 0x50
        /*005a*/ 	.short	0x0000


	//----- nvinfo : EIATTR_MAXREG_COUNT
	.align		4
        /*005c*/ 	.byte	0x03, 0x1b
        /*005e*/ 	.short	0x00ff


	//----- nvinfo : EIATTR_MERCURY_ISA_VERSION
	.align		4
        /*0060*/ 	.byte	0x03, 0x5f
        /*0062*/ 	.short	0x0101


	//----- nvinfo : EIATTR_VRC_CTA_INIT_COUNT
	.align		4
        /*0064*/ 	.byte	0x02, 0x4a
	.zero		1
	.zero		1


	//----- nvinfo : EIATTR_EXIT_INSTR_OFFSETS
	.align		4
        /*0068*/ 	.byte	0x04, 0x1c
        /*006a*/ 	.short	(.L_290 - .L_289)


	//   ....[0]....
.L_289:
        /*006c*/ 	.word	0x000001f0


	//   ....[1]....
        /*0070*/ 	.word	0x000007b0


	//   ....[2]....
        /*0074*/ 	.word	0x00000a50


	//   ....[3]....
        /*0078*/ 	.word	0x00000be0


	//   ....[4]....
        /*007c*/ 	.word	0x00000cb0


	//   ....[5]....
        /*0080*/ 	.word	0x00000cd0


	//   ....[6]....
        /*0084*/ 	.word	0x000010f0


	//   ....[7]....
        /*0088*/ 	.word	0x00001360


	//   ....[8]....
        /*008c*/ 	.word	0x000014c0


	//   ....[9]....
        /*0090*/ 	.word	0x000014f0


	//   ....[10]....
        /*0094*/ 	.word	0x00001560


	//----- nvinfo : EIATTR_MAX_THREADS
	.align		4
.L_290:
        /*0098*/ 	.byte	0x04, 0x05
        /*009a*/ 	.short	(.L_292 - .L_291)
.L_291:
        /*009c*/ 	.word	0x00000080
        /*00a0*/ 	.word	0x00000001
        /*00a4*/ 	.word	0x00000001


	//----- nvinfo : EIATTR_CRS_STACK_SIZE
	.align		4
.L_292:
        /*00a8*/ 	.byte	0x04, 0x1e
        /*00aa*/ 	.short	(.L_294 - .L_293)
.L_293:
        /*00ac*/ 	.word	0x00000000


	//----- nvinfo : EIATTR_CBANK_PARAM_SIZE
	.align		4
.L_294:
        /*00b0*/ 	.byte	0x03, 0x19
        /*00b2*/ 	.short	0x0028


	//----- nvinfo : EIATTR_PARAM_CBANK
	.align		4
        /*00b4*/ 	.byte	0x04, 0x0a
        /*00b6*/ 	.short	(.L_296 - .L_295)
	.align		4
.L_295:
        /*00b8*/ 	.word	index@(.nv.constant0._ZN3cub18CUB_300001_SM_10006detail9transform16transform_kernelINS2_10policy_hubILb1EN4cuda3std3__45tupleIJPyEEEE10policy1000Ei9first_merS9_JS9_EEEvT0_iT1_T2_DpNS2_10kernel_argIT3_EE)
        /*00bc*/ 	.short	0x0380
        /*00be*/ 	.short	0x0028


	//----- nvinfo : EIATTR_SW_WAR
	.align		4
.L_296:
        /*00c0*/ 	.byte	0x04, 0x36
        /*00c2*/ 	.short	(.L_298 - .L_297)
.L_297:
        /*00c4*/ 	.word	0x00000008
.L_298:


//--------------------- .nv.info._ZN3cub18CUB_300001_SM_10006detail9transform16transform_kernelINS2_10policy_hubILb1EN4cuda3std3__45tupleIJPyEEEE10policy1000El8last_merS9_JS9_EEEvT0_iT1_T2_DpNS2_10kernel_argIT3_EE --------------------------
	.section	.nv.info._ZN3cub18CUB_300001_SM_10006detail9transform16transform_kernelINS2_10policy_hubILb1EN4cuda3std3__45tupleIJPyEEEE10policy1000El8last_merS9_JS9_EEEvT0_iT1_T2_DpNS2_10kernel_argIT3_EE,"",@"SHT_CUDA_INFO"
	.sectionflags	@""
	.align	4


	//----- nvinfo : EIATTR_CUDA_API_VERSION
	.align		4
        /*0000*/ 	.byte	0x04, 0x37
        /*0002*/ 	.short	(.L_300 - .L_299)
.L_299:
        /*0004*/ 	.word	0x00000082


	//----- nvinfo : EIATTR_KPARAM_INFO
	.align		4
.L_300:
        /*0008*/ 	.byte	0x04, 0x17
        /*000a*/ 	.short	(.L_302 - .L_301)
.L_301:
        /*000c*/ 	.word	0x00000000
        /*0010*/ 	.short	0x0004
        /*0012*/ 	.short	0x0020
        /*0014*/ 	.byte	0x00, 0xf0, 0x41, 0x00


	//----- nvinfo : EIATTR_KPARAM_INFO
	.align		4
.L_302:
        /*0018*/ 	.byte	0x04, 0x17
        /*001a*/ 	.short	(.L_304 - .L_303)
.L_303:
        /*001c*/ 	.word	0x00000000
        /*0020*/ 	.short	0x0003
        /*0022*/ 	.short	0x0018
        /*0024*/ 	.byte	0x00, 0xf5, 0x21, 0x00


	//----- nvinfo : EIATTR_KPARAM_INFO
	.align		4
.L_304:
        /*0028*/ 	.byte	0x04, 0x17
        /*002a*/ 	.short	(.L_306 - .L_305)
.L_305:
        /*002c*/ 	.word	0x00000000
        /*0030*/ 	.short	0x0002
        /*0032*/ 	.short	0x0010
        /*0034*/ 	.byte	0x00, 0xf0, 0x21, 0x00


	//----- nvinfo : EIATTR_KPARAM_INFO
	.align		4
.L_306:
        /*0038*/ 	.byte	0x04, 0x17
        /*003a*/ 	.short	(.L_308 - .L_307)
.L_307:
        /*003c*/ 	.word	0x00000000
        /*0040*/ 	.short	0x0001
        /*0042*/ 	.short	0x0008
        /*0044*/ 	.byte	0x00, 0xf0, 0x11, 0x00


	//----- nvinfo : EIATTR_KPARAM_INFO
	.align		4
.L_308:
        /*0048*/ 	.byte	0x04, 0x17
        /*004a*/ 	.short	(.L_310 - .L_309)
.L_309:
        /*004c*/ 	.word	0x00000000
        /*0050*/ 	.short	0x0000
        /*0052*/ 	.short	0x0000
        /*0054*/ 	.byte	0x00, 0xf0, 0x21, 0x00


	//----- nvinfo : EIATTR_SPARSE_MMA_MASK
	.align		4
.L_310:
        /*0058*/ 	.byte	0x03, 0x50
        /*005a*/ 	.short	0x0000


	//----- nvinfo : EIATTR_MAXREG_COUNT
	.align		4
        /*005c*/ 	.byte	0x03, 0x1b
        /*005e*/ 	.short	0x00ff


	//----- nvinfo : EIATTR_MERCURY_ISA_VERSION
	.align		4
        /*0060*/ 	.byte	0x03, 0x5f
        /*0062*/ 	.short	0x0101


	//----- nvinfo : EIATTR_VRC_CTA_INIT_COUNT
	.align		4
        /*0064*/ 	.byte	0x02, 0x4a
	.zero		1
	.zero		1


	//----- nvinfo : EIATTR_EXIT_INSTR_OFFSETS
	.align		4
        /*0068*/ 	.byte	0x04, 0x1c
        /*006a*/ 	.short	(.L_312 - .L_311)


	//   ....[0]....
.L_311:
        /*006c*/ 	.word	0x000002c0


	//   ....[1]....
        /*0070*/ 	.word	0x00001550


	//   ....[2]....
        /*0074*/ 	.word	0x00001f80


	//   ....[3]....
        /*0078*/ 	.word	0x000024d0


	//   ....[4]....
        /*007c*/ 	.word	0x00002500


	//   ....[5]....
        /*0080*/ 	.word	0x00002730


	//   ....[6]....
        /*0084*/ 	.word	0x00002750


	//   ....[7]....
        /*0088*/ 	.word	0x000038b0


	//   ....[8]....
        /*008c*/ 	.word	0x00004150


	//   ....[9]....
        /*0090*/ 	.word	0x000045f0


	//   ....[10]....
        /*0094*/ 	.word	0x00004830


	//----- nvinfo : EIATTR_MAX_THREADS
	.align		4
.L_312:
        /*0098*/ 	.byte	0x04, 0x05
        /*009a*/ 	.short	(.L_314 - .L_313)
.L_313:
        /*009c*/ 	.word	0x00000080
        /*00a0*/ 	.word	0x00000001
        /*00a4*/ 	.word	0x00000001


	//----- nvinfo : EIATTR_CRS_STACK_SIZE
	.align		4
.L_314:
        /*00a8*/ 	.byte	0x04, 0x1e
        /*00aa*/ 	.short	(.L_316 - .L_315)
.L_315:
        /*00ac*/ 	.word	0x00000000


	//----- nvinfo : EIATTR_CBANK_PARAM_SIZE
	.align		4
.L_316:
        /*00b0*/ 	.byte	0x03, 0x19
        /*00b2*/ 	.short	0x0030


	//----- nvinfo : EIATTR_PARAM_CBANK
	.align		4
        /*00b4*/ 	.byte	0x04, 0x0a
        /*00b6*/ 	.short	(.L_318 - .L_317)
	.align		4
.L_317:
        /*00b8*/ 	.word	index@(.nv.constant0._ZN3cub18CUB_300001_SM_10006detail9transform16transform_kernelINS2_10policy_hubILb1EN4cuda3std3__45tupleIJPyEEEE10policy1000El8last_merS9_JS9_EEEvT0_iT1_T2_DpNS2_10kernel_argIT3_EE)
        /*00bc*/ 	.short	0x0380
        /*00be*/ 	.short	0x0030


	//----- nvinfo : EIATTR_SW_WAR
	.align		4
.L_318:
        /*00c0*/ 	.byte	0x04, 0x36
        /*00c2*/ 	.short	(.L_320 - .L_319)
.L_319:
        /*00c4*/ 	.word	0x00000008
.L_320:


//--------------------- .nv.info._ZN3cub18CUB_300001_SM_10006detail9transform16transform_kernelINS2_10policy_hubILb1EN4cuda3std3__45tupleIJPyEEEE10policy1000Ei8last_merS9_JS9_EEEvT0_iT1_T2_DpNS2_10kernel_argIT3_EE --------------------------
	.section	.nv.info._ZN3cub18CUB_300001_SM_10006detail9transform16transform_kernelINS2_10policy_hubILb1EN4cuda3std3__45tupleIJPyEEEE10policy1000Ei8last_merS9_JS9_EEEvT0_iT1_T2_DpNS2_10kernel_argIT3_EE,"",@"SHT_CUDA_INFO"
	.sectionflags	@""
	.align	4


	//----- nvinfo : EIATTR_CUDA_API_VERSION
	.align		4
        /*0000*/ 	.byte	0x04, 0x37
        /*0002*/ 	.short	(.L_322 - .L_321)
.L_321:
        /*0004*/ 	.word	0x00000082


	//----- nvinfo : EIATTR_KPARAM_INFO
	.align		4
.L_322:
        /*0008*/ 	.byte	0x04, 0x17
        /*000a*/ 	.short	(.L_324 - .L_323)
.L_323:
        /*000c*/ 	.word	0x00000000
        /*0010*/ 	.short	0x0004
        /*0012*/ 	.short	0x0018
        /*0014*/ 	.byte	0x00, 0xf0, 0x41, 0x00


	//----- nvinfo : EIATTR_KPARAM_INFO
	.align		4
.L_324:
        /*0018*/ 	.byte	0x04, 0x17
        /*001a*/ 	.short	(.L_326 - .L_325)
.L_325:
        /*001c*/ 	.word	0x00000000
        /*0020*/ 	.short	0x0003
        /*0022*/ 	.short	0x0010
        /*0024*/ 	.byte	0x00, 0xf5, 0x21, 0x00


	//----- nvinfo : EIATTR_KPARAM_INFO
	.align		4
.L_326:
        /*0028*/ 	.byte	0x04, 0x17
        /*002a*/ 	.short	(.L_328 - .L_327)
.L_327:
        /*002c*/ 	.word	0x00000000
        /*0030*/ 	.short	0x0002
        /*0032*/ 	.short	0x0008
        /*0034*/ 	.byte	0x00, 0xf0, 0x21, 0x00


	//----- nvinfo : EIATTR_KPARAM_INFO
	.align		4
.L_328:
        /*0038*/ 	.byte	0x04, 0x17
        /*003a*/ 	.short	(.L_330 - .L_329)
.L_329:
        /*003c*/ 	.word	0x00000000
        /*0040*/ 	.short	0x0001
        /*0042*/ 	.short	0x0004
        /*0044*/ 	.byte	0x00, 0xf0, 0x11, 0x00


	//----- nvinfo : EIATTR_KPARAM_INFO
	.align		4
.L_330:
        /*0048*/ 	.byte	0x04, 0x17
        /*004a*/ 	.short	(.L_332 - .L_331)
.L_331:
        /*004c*/ 	.word	0x00000000
        /*0050*/ 	.short	0x0000
        /*0052*/ 	.short	0x0000
        /*0054*/ 	.byte	0x00, 0xf0, 0x11, 0x00


	//----- nvinfo : EIATTR_SPARSE_MMA_MASK
	.align		4
.L_332:
        /*0058*/ 	.byte	0x03, 0x50
        /*005a*/ 	.short	0x0000


	//----- nvinfo : EIATTR_MAXREG_COUNT
	.align		4
        /*005c*/ 	.byte	0x03, 0x1b
        /*005e*/ 	.short	0x00ff


	//----- nvinfo : EIATTR_MERCURY_ISA_VERSION
	.align		4
        /*0060*/ 	.byte	0x03, 0x5f
        /*0062*/ 	.short	0x0101


	//----- nvinfo : EIATTR_VRC_CTA_INIT_COUNT
	.align		4
        /*0064*/ 	.byte	0x02, 0x4a
	.zero		1
	.zero		1


	//----- nvinfo : EIATTR_EXIT_INSTR_OFFSETS
	.align		4
        /*0068*/ 	.byte	0x04, 0x1c
        /*006a*/ 	.short	(.L_334 - .L_333)


	//   ....[0]....
.L_333:
        /*006c*/ 	.word	0x00000220


	//   ....[1]....
        /*0070*/ 	.word	0x00001220


	//   ....[2]....
        /*0074*/ 	.word	0x00001a40


	//   ....[3]....
        /*0078*/ 	.word	0x00001ea0


	//   ....[4]....
        /*007c*/ 	.word	0x000020c0


	//   ....[5]....
        /*0080*/ 	.word	0x000020e0


	//   ....[6]....
        /*0084*/ 	.word	0x00003270


	//   ....[7]....
        /*0088*/ 	.word	0x00003c20


	//   ....[8]....
        /*008c*/ 	.word	0x00004130


	//   ....[9]....
        /*0090*/ 	.word	0x00004160


	//   ....[10]....
        /*0094*/ 	.word	0x00004370


	//----- nvinfo : EIATTR_MAX_THREADS
	.align		4
.L_334:
        /*0098*/ 	.byte	0x04, 0x05
        /*009a*/ 	.short	(.L_336 - .L_335)
.L_335:
        /*009c*/ 	.word	0x00000080
        /*00a0*/ 	.word	0x00000001
        /*00a4*/ 	.word	0x00000001


	//----- nvinfo : EIATTR_CRS_STACK_SIZE
	.align		4
.L_336:
        /*00a8*/ 	.byte	0x04, 0x1e
        /*00aa*/ 	.short	(.L_338 - .L_337)
.L_337:
        /*00ac*/ 	.word	0x00000000


	//----- nvinfo : EIATTR_CBANK_PARAM_SIZE
	.align		4
.L_338:
        /*00b0*/ 	.byte	0x03, 0x19
        /*00b2*/ 	.short	0x0028


	//----- nvinfo : EIATTR_PARAM_CBANK
	.align		4
        /*00b4*/ 	.byte	0x04, 0x0a
        /*00b6*/ 	.short	(.L_340 - .L_339)
	.align		4
.L_339:
        /*00b8*/ 	.word	index@(.nv.constant0._ZN3cub18CUB_300001_SM_10006detail9transform16transform_kernelINS2_10policy_hubILb1EN4cuda3std3__45tupleIJPyEEEE10policy1000Ei8last_merS9_JS9_EEEvT0_iT1_T2_DpNS2_10kernel_argIT3_EE)
        /*00bc*/ 	.short	0x0380
        /*00be*/ 	.short	0x0028


	//----- nvinfo : EIATTR_SW_WAR
	.align		4
.L_340:
        /*00c0*/ 	.byte	0x04, 0x36
        /*00c2*/ 	.short	(.L_342 - .L_341)
.L_341:
        /*00c4*/ 	.word	0x00000008
.L_342:


//--------------------- .nv.info._ZN3cub18CUB_300001_SM_10006detail11EmptyKernelIvEEvv --------------------------
	.section	.nv.info._ZN3cub18CUB_300001_SM_10006detail11EmptyKernelIvEEvv,"",@"SHT_CUDA_INFO"
	.sectionflags	@""
	.align	4


	//----- nvinfo : EIATTR_CUDA_API_VERSION
	.align		4
        /*0000*/ 	.byte	0x04, 0x37
        /*0002*/ 	.short	(.L_344 - .L_343)
.L_343:
        /*0004*/ 	.word	0x00000082


	//----- nvinfo : EIATTR_SPARSE_MMA_MASK
	.align		4
.L_344:
        /*0008*/ 	.byte	0x03, 0x50
        /*000a*/ 	.short	0x0000


	//----- nvinfo : EIATTR_MAXREG_COUNT
	.align		4
        /*000c*/ 	.byte	0x03, 0x1b
        /*000e*/ 	.short	0x00ff


	//----- nvinfo : EIATTR_MERCURY_ISA_VERSION
	.align		4
        /*0010*/ 	.byte	0x03, 0x5f
        /*0012*/ 	.short	0x0101


	//----- nvinfo : EIATTR_VRC_CTA_INIT_COUNT
	.align		4
        /*0014*/ 	.byte	0x02, 0x4a
	.zero		1
	.zero		1


	//----- nvinfo : EIATTR_EXIT_INSTR_OFFSETS
	.align		4
        /*0018*/ 	.byte	0x04, 0x1c
        /*001a*/ 	.short	(.L_346 - .L_345)


	//   ....[0]....
.L_345:
        /*001c*/ 	.word	0x00000010


	//----- nvinfo : EIATTR_SW_WAR
	.align		4
.L_346:
        /*0020*/ 	.byte	0x04, 0x36
        /*0022*/ 	.short	(.L_348 - .L_347)
.L_347:
        /*0024*/ 	.word	0x00000008
.L_348:


//--------------------- .nv.info._ZN6thrust24THRUST_300001_SM_1000_NS8cuda_cub4core6detail13_kernel_agentINS1_15__reduce_by_key16ReduceByKeyAgentIPyNS0_17constant_iteratorIiNS0_11use_defaultES9_EES7_PiN4cuda3std3__48equal_toIyEENSE_4plusIiEEPllEEJS7_SA_S7_SB_SJ_N3cub18CUB_300001_SM_100024ReduceByKeyScanTileStateIilLb1EEESG_SI_llEEEvDpT0_ --------------------------
	.section	.nv.info._ZN6thrust24THRUST_300001_SM_1000_NS8cuda_cub4core6detail13_kernel_agentINS1_15__reduce_by_key16ReduceByKeyAgentIPyNS0_17constant_iteratorIiNS0_11use_defaultES9_EES7_PiN4cuda3std3__48equal_toIyEENSE_4plusIiEEPllEEJS7_SA_S7_SB_SJ_N3cub18CUB_300001_SM_100024ReduceByKeyScanTileStateIilLb1EEESG_SI_llEEEvDpT0_,"",@"SHT_CUDA_INFO"
	.sectionflags	@""
	.align	4


	//----- nvinfo : EIATTR_CUDA_API_VERSION
	.align		4
        /*0000*/ 	.byte	0x04, 0x37
        /*0002*/ 	.short	(.L_350 - .L_349)
.L_349:
        /*0004*/ 	.word	0x00000082


	//----- nvinfo : EIATTR_KPARAM_INFO
	.align		4
.L_350:
        /*0008*/ 	.byte	0x04, 0x17
        /*000a*/ 	.short	(.L_352 - .L_351)
.L_351:
        /*000c*/ 	.word	0x00000000
        /*0010*/ 	.short	0x0009
        /*0012*/ 	.short	0x0048
        /*0014*/ 	.byte	0x00, 0xf0, 0x21, 0x00


	//----- nvinfo : EIATTR_KPARAM_INFO
	.align		4
.L_352:
        /*0018*/ 	.byte	0x04, 0x17
        /*001a*/ 	.short	(.L_354 - .L_353)
.L_353:
        /*001c*/ 	.word	0x00000000
        /*0020*/ 	.short	0x0008
        /*0022*/ 	.short	0x0040
        /*0024*/ 	.byte	0x00, 0xf0, 0x21, 0x00


	//----- nvinfo : EIATTR_KPARAM_INFO
	.align		4
.L_354:
        /*0028*/ 	.byte	0x04, 0x17
        /*002a*/ 	.short	(.L_356 - .L_355)
.L_355:
        /*002c*/ 	.word	0x00000000
        /*0030*/ 	.short	0x0007
        /*0032*/ 	.short	0x0039
        /*0034*/ 	.byte	0x00, 0xf0, 0x05, 0x00


	//----- nvinfo : EIATTR_KPARAM_INFO
	.align		4
.L_356:
        /*0038*/ 	.byte	0x04, 0x17
        /*003a*/ 	.short	(.L_358 - .L_357)
.L_357:
        /*003c*/ 	.word	0x00000000
        /*0040*/ 	.short	0x0006
        /*0042*/ 	.short	0x0038
        /*0044*/ 	.byte	0x00, 0xf0, 0x05, 0x00


	//----- nvinfo : EIATTR_KPARAM_INFO
	.align		4
.L_358:
        /*0048*/ 	.byte	0x04, 0x17
        /*004a*/ 	.short	(.L_360 - .L_359)
.L_359:
        /*004c*/ 	.word	0x00000000
        /*0050*/ 	.short	0x0005
        /*0052*/ 	.short	0x0030
        /*0054*/ 	.byte	0x00, 0xf0, 0x21, 0x00


	//----- nvinfo : EIATTR_KPARAM_INFO
	.align		4
.L_360:
        /*0058*/ 	.byte	0x04, 0x17
        /*005a*/ 	.short	(.L_362 - .L_361)
.L_361:
        /*005c*/ 	.word	0x00000000
        /*0060*/ 	.short	0x0004
        /*0062*/ 	.short	0x0028
        /*0064*/ 	.byte	0x00, 0xf5, 0x21, 0x00


	//----- nvinfo : EIATTR_KPARAM_INFO
	.align		4
.L_362:
        /*0068*/ 	.byte	0x04, 0x17
        /*006a*/ 	.short	(.L_364 - .L_363)
.L_363:
        /*006c*/ 	.word	0x00000000
        /*0070*/ 	.short	0x0003
        /*0072*/ 	.short	0x0020
        /*0074*/ 	.byte	0x00, 0xf5, 0x21, 0x00


	//----- nvinfo : EIATTR_KPARAM_INFO
	.align		4
.L_364:
        /*0078*/ 	.byte	0x04, 0x17
        /*007a*/ 	.short	(.L_366 - .L_365)
.L_365:
        /*007c*/ 	.word	0x00000000
        /*0080*/ 	.short	0x0002
        /*0082*/ 	.short	0x0018
        /*0084*/ 	.byte	0x00, 0xf5, 0x21, 0x00


	//----- nvinfo : EIATTR_KPARAM_INFO
	.align		4
.L_366:
        /*0088*/ 	.byte	0x04, 0x17
        /*008a*/ 	.short	(.L_368 - .L_367)
.L_367:
        /*008c*/ 	.word	0x00000000
        /*0090*/ 	.short	0x0001
        /*0092*/ 	.short	0x0008
        /*0094*/ 	.byte	0x00, 0xf0, 0x41, 0x00


	//----- nvinfo : EIATTR_KPARAM_INFO
	.align		4
.L_368:
        /*0098*/ 	.byte	0x04, 0x17
        /*009a*/ 	.short	(.L_370 - .L_369)
.L_369:
        /*009c*/ 	.word	0x00000000
        /*00a0*/ 	.short	0x0000
        /*00a2*/ 	.short	0x0000
        /*00a4*/ 	.byte	0x00, 0xf5, 0x21, 0x00


	//----- nvinfo : EIATTR_SPARSE_MMA_MASK
	.align		4
.L_370:
        /*00a8*/ 	.byte	0x03, 0x50
        /*00aa*/ 	.short	0x0000


	//----- nvinfo : EIATTR_MAXREG_COUNT
	.align		4
        /*00ac*/ 	.byte	0x03, 0x1b
        /*00ae*/ 	.short	0x00ff


	//----- nvinfo : EIATTR_NUM_BARRIERS
	.align		4
        /*00b0*/ 	.byte	0x02, 0x4c
        /*00b2*/ 	.byte	0x01
	.zero		1


	//----- nvinfo : EIATTR_MERCURY_ISA_VERSION
	.align		4
        /*00b4*/ 	.byte	0x03, 0x5f
        /*00b6*/ 	.short	0x0101


	//----- nvinfo : EIATTR_COOP_GROUP_MASK_REGIDS
	.align		4
        /*00b8*/ 	.byte	0x04, 0x29
        /*00ba*/ 	.short	(.L_372 - .L_371)


	//   ....[0]....
.L_371:
        /*00bc*/ 	.word	0xffffffff


	//   ....[1]....
        /*00c0*/ 	.word	0xffffffff


	//   ....[2]....
        /*00c4*/ 	.word	0xffffffff


	//   ....[3]....
        /*00c8*/ 	.word	0xffffffff


	//   ....[4]....
        /*00cc*/ 	.word	0xffffffff


	//   ....[5]....
        /*00d0*/ 	.word	0xffffffff


	//   ....[6]....
        /*00d4*/ 	.word	0xffffffff


	//   ....[7]....
        /*00d8*/ 	.word	0xffffffff


	//   ....[8]....
        /*00dc*/ 	.word	0xffffffff


	//   ....[9]....
        /*00e0*/ 	.word	0xffffffff


	//   ....[10]....
        /*00e4*/ 	.word	0xffffffff


	//   ....[11]....
        /*00e8*/ 	.word	0xffffffff


	//   ....[12]....
        /*00ec*/ 	.word	0xffffffff


	//   ....[13]....
        /*00f0*/ 	.word	0xffffffff


	//   ....[14]....
        /*00f4*/ 	.word	0xffffffff


	//   ....[15]....
        /*00f8*/ 	.word	0xffffffff


	//   ....[16]....
        /*00fc*/ 	.word	0xffffffff


	//   ....[17]....
        /*0100*/ 	.word	0xffffffff


	//   ....[18]....
        /*0104*/ 	.word	0xffffffff


	//   ....[19]....
        /*0108*/ 	.word	0xffffffff


	//   ....[20]....
        /*010c*/ 	.word	0xffffffff


	//   ....[21]....
        /*0110*/ 	.word	0xffffffff


	//   ....[22]....
        /*0114*/ 	.word	0xffffffff


	//   ....[23]....
        /*0118*/ 	.word	0xffffffff


	//   ....[24]....
        /*011c*/ 	.word	0xffffffff


	//   ....[25]....
        /*0120*/ 	.word	0xffffffff


	//   ....[26]....
        /*0124*/ 	.word	0xffffffff


	//   ....[27]....
        /*0128*/ 	.word	0xffffffff


	//   ....[28]....
        /*012c*/ 	.word	0xffffffff


	//   ....[29]....
        /*0130*/ 	.word	0xffffffff


	//   ....[30]....
        /*0134*/ 	.word	0xffffffff


	//   ....[31]....
        /*0138*/ 	.word	0xffffffff


	//   ....[32]....
        /*013c*/ 	.word	0xffffffff


	//   ....[33]....
        /*0140*/ 	.word	0xffffffff


	//   ....[34]....
        /*0144*/ 	.word	0xffffffff


	//   ....[35]....
        /*0148*/ 	.word	0xffffffff


	//   ....[36]....
        /*014c*/ 	.word	0xffffffff


	//   ....[37]....
        /*0150*/ 	.word	0xffffffff


	//   ....[38]....
        /*0154*/ 	.word	0xffffffff


	//   ....[39]....
        /*0158*/ 	.word	0xffffffff


	//   ....[40]....
        /*015c*/ 	.word	0xffffffff


	//   ....[41]....
        /*0160*/ 	.word	0xffffffff


	//   ....[42]....
        /*0164*/ 	.word	0xffffffff


	//   ....[43]....
        /*0168*/ 	.word	0xffffffff


	//   ....[44]....
        /*016c*/ 	.word	0xffffffff


	//   ....[45]....
        /*0170*/ 	.word	0xffffffff


	//   ....[46]....
        /*0174*/ 	.word	0xffffffff


	//   ....[47]....
        /*0178*/ 	.word	0xffffffff


	//   ....[48]....
        /*017c*/ 	.word	0xffffffff


	//   ....[49]....
        /*0180*/ 	.word	0xffffffff


	//   ....[50]....
        /*0184*/ 	.word	0xffffffff


	//   ....[51]....
        /*0188*/ 	.word	0xffffffff


	//   ....[52]....
        /*018c*/ 	.word	0xffffffff


	//   ....[53]....
        /*0190*/ 	.word	0xffffffff


	//   ....[54]....
        /*0194*/ 	.word	0xffffffff


	//   ....[55]....
        /*0198*/ 	.word	0xffffffff


	//   ....[56]....
        /*019c*/ 	.word	0xffffffff


	//   ....[57]....
        /*01a0*/ 	.word	0xffffffff


	//   ....[58]....
        /*01a4*/ 	.word	0xffffffff


	//   ....[59]....
        /*01a8*/ 	.word	0xffffffff


	//   ....[60]....
        /*01ac*/ 	.word	0xffffffff


	//   ....[61]....
        /*01b0*/ 	.word	0xffffffff


	//   ....[62]....
        /*01b4*/ 	.word	0xffffffff


	//   ....[63]....
        /*01b8*/ 	.word	0xffffffff


	//   ....[64]....
        /*01bc*/ 	.word	0xffffffff


	//   ....[65]....
        /*01c0*/ 	.word	0xffffffff


	//   ....[66]....
        /*01c4*/ 	.word	0xffffffff


	//   ....[67]....
        /*01c8*/ 	.word	0xffffffff


	//   ....[68]....
        /*01cc*/ 	.word	0xffffffff


	//   ....[69]....
        /*01d0*/ 	.word	0xffffffff


	//   ....[70]....
        /*01d4*/ 	.word	0xffffffff


	//   ....[71]....
        /*01d8*/ 	.word	0xffffffff


	//   ....[72]....
        /*01dc*/ 	.word	0xffffffff


	//   ....[73]....
        /*01e0*/ 	.word	0xffffffff


	//   ....[74]....
        /*01e4*/ 	.word	0xffffffff


	//   ....[75]....
        /*01e8*/ 	.word	0xffffffff


	//   ....[76]....
        /*01ec*/ 	.word	0xffffffff


	//   ....[77]....
        /*01f0*/ 	.word	0xffffffff


	//   ....[78]....
        /*01f4*/ 	.word	0xffffffff


	//   ....[79]....
        /*01f8*/ 	.word	0xffffffff


	//   ....[80]....
        /*01fc*/ 	.word	0xffffffff


	//   ....[81]....
        /*0200*/ 	.word	0xffffffff


	//   ....[82]....
        /*0204*/ 	.word	0xffffffff


	//   ....[83]....
        /*0208*/ 	.word	0xffffffff


	//   ....[84]....
        /*020c*/ 	.word	0xffffffff


	//   ....[85]....
        /*0210*/ 	.word	0xffffffff


	//   ....[86]....
        /*0214*/ 	.word	0xffffffff


	//   ....[87]....
        /*0218*/ 	.word	0xffffffff


	//   ....[88]....
        /*021c*/ 	.word	0xffffffff


	//   ....[89]....
        /*0220*/ 	.word	0xffffffff


	//   ....[90]....
        /*0224*/ 	.word	0xffffffff


	//   ....[91]....
        /*0228*/ 	.word	0xffffffff


	//   ....[92]....
        /*022c*/ 	.word	0xffffffff


	//   ....[93]....
        /*0230*/ 	.word	0xffffffff


	//   ....[94]....
        /*0234*/ 	.word	0xffffffff


	//   ....[95]....
        /*0238*/ 	.word	0xffffffff


	//   ....[96]....
        /*023c*/ 	.word	0xffffffff


	//   ....[97]....
        /*0240*/ 	.word	0xffffffff


	//   ....[98]....
        /*0244*/ 	.word	0xffffffff


	//   ....[99]....
        /*0248*/ 	.word	0xffffffff


	//   ....[100]....
        /*024c*/ 	.word	0xffffffff


	//   ....[101]....
        /*0250*/ 	.word	0xffffffff


	//   ....[102]....
        /*0254*/ 	.word	0xffffffff


	//   ....[103]....
        /*0258*/ 	.word	0xffffffff


	//   ....[104]....
        /*025c*/ 	.word	0xffffffff


	//   ....[105]....
        /*0260*/ 	.word	0xffffffff


	//   ....[106]....
        /*0264*/ 	.word	0xffffffff


	//   ....[107]....
        /*0268*/ 	.word	0xffffffff


	//   ....[108]....
        /*026c*/ 	.word	0xffffffff


	//   ....[109]....
        /*0270*/ 	.word	0xffffffff


	//   ....[110]....
        /*0274*/ 	.word	0xffffffff


	//   ....[111]....
        /*0278*/ 	.word	0xffffffff


	//   ....[112]....
        /*027c*/ 	.word	0xffffffff


	//   ....[113]....
        /*0280*/ 	.word	0xffffffff


	//   ....[114]....
        /*0284*/ 	.word	0xffffffff


	//   ....[115]....
        /*0288*/ 	.word	0xffffffff


	//   ....[116]....
        /*028c*/ 	.word	0xffffffff


	//   ....[117]....
        /*0290*/ 	.word	0xffffffff


	//   ....[118]....
        /*0294*/ 	.word	0xffffffff


	//   ....[119]....
        /*0298*/ 	.word	0xffffffff


	//   ....[120]....
        /*029c*/ 	.word	0xffffffff


	//   ....[121]....
        /*02a0*/ 	.word	0xffffffff


	//   ....[122]....
        /*02a4*/ 	.word	0xffffffff


	//   ....[123]....
        /*02a8*/ 	.word	0xffffffff


	//   ....[124]....
        /*02ac*/ 	.word	0xffffffff


	//   ....[125]....
        /*02b0*/ 	.word	0xffffffff


	//   ....[126]....
        /*02b4*/ 	.word	0xffffffff


	//   ....[127]....
        /*02b8*/ 	.word	0xffffffff


	//   ....[128]....
        /*02bc*/ 	.word	0xffffffff


	//   ....[129]....
        /*02c0*/ 	.word	0xffffffff


	//   ....[130]....
        /*02c4*/ 	.word	0xffffffff


	//   ....[131]....
        /*02c8*/ 	.word	0xffffffff


	//   ....[132]....
        /*02cc*/ 	.word	0xffffffff


	//   ....[133]....
        /*02d0*/ 	.word	0xffffffff


	//   ....[134]....
        /*02d4*/ 	.word	0xffffffff


	//   ....[135]....
        /*02d8*/ 	.word	0xffffffff


	//   ....[136]....
        /*02dc*/ 	.word	0xffffffff


	//   ....[137]....
        /*02e0*/ 	.word	0xffffffff


	//   ....[138]....
        /*02e4*/ 	.word	0xffffffff


	//   ....[139]....
        /*02e8*/ 	.word	0xffffffff


	//   ....[140]....
        /*02ec*/ 	.word	0xffffffff


	//   ....[141]....
        /*02f0*/ 	.word	0xffffffff


	//   ....[142]....
        /*02f4*/ 	.word	0xffffffff


	//   ....[143]....
        /*02f8*/ 	.word	0xffffffff


	//   ....[144]....
        /*02fc*/ 	.word	0xffffffff


	//   ....[145]....
        /*0300*/ 	.word	0xffffffff


	//   ....[146]....
        /*0304*/ 	.word	0xffffffff


	//   ....[147]....
        /*0308*/ 	.word	0xffffffff


	//   ....[148]....
        /*030c*/ 	.word	0xffffffff


	//   ....[149]....
        /*0310*/ 	.word	0xffffffff


	//   ....[150]....
        /*0314*/ 	.word	0xffffffff


	//   ....[151]....
        /*0318*/ 	.word	0xffffffff


	//   ....[152]....
        /*031c*/ 	.word	0x05000002


	//   ....[153]....
        /*0320*/ 	.word	0x05000002


	//   ....[154]....
        /*0324*/ 	.word	0x05000002


	//   ....[155]....
        /*0328*/ 	.word	0x05000002


	//   ....[156]....
        /*032c*/ 	.word	0x05000002


	//   ....[157]....
        /*0330*/ 	.word	0x05000002


	//   ....[158]....
        /*0334*/ 	.word	0x05000002


	//   ....[159]....
        /*0338*/ 	.word	0x05000002


	//   ....[160]....
        /*033c*/ 	.word	0x05000002


	//   ....[161]....
        /*0340*/ 	.word	0x05000002


	//   ....[162]....
        /*0344*/ 	.word	0x05000002


	//   ....[163]....
        /*0348*/ 	.word	0x05000002


	//   ....[164]....
        /*034c*/ 	.word	0x05000002


	//   ....[165]....
        /*0350*/ 	.word	0x05000002


	//   ....[166]....
        /*0354*/ 	.word	0x05000002


	//   ....[167]....
        /*0358*/ 	.word	0x05000002


	//   ....[168]....
        /*035c*/ 	.word	0x05000002


	//   ....[169]....
        /*0360*/ 	.word	0x05000002


	//   ....[170]....
        /*0364*/ 	.word	0x05000002


	//   ....[171]....
        /*0368*/ 	.word	0x05000002


	//   ....[172]....
        /*036c*/ 	.word	0x05000002


	//   ....[173]....
        /*0370*/ 	.word	0x05000002


	//   ....[174]....
        /*0374*/ 	.word	0x05000002


	//   ....[175]....
        /*0378*/ 	.word	0x05000002


	//   ....[176]....
        /*037c*/ 	.word	0x05000002


	//   ....[177]....
        /*0380*/ 	.word	0x05000002


	//   ....[178]....
        /*0384*/ 	.word	0x05000002


	//   ....[179]....
        /*0388*/ 	.word	0x05000002


	//   ....[180]....
        /*038c*/ 	.word	0x05000002


	//   ....[181]....
        /*0390*/ 	.word	0x05000002


	//   ....[182]....
        /*0394*/ 	.word	0x05000002


	//   ....[183]....
        /*0398*/ 	.word	0x05000002


	//   ....[184]....
        /*039c*/ 	.word	0x05000002


	//   ....[185]....
        /*03a0*/ 	.word	0x05000002


	//   ....[186]....
        /*03a4*/ 	.word	0x05000002


	//   ....[187]....
        /*03a8*/ 	.word	0x05000002


	//   ....[188]....
        /*03ac*/ 	.word	0x05000002


	//   ....[189]....
        /*03b0*/ 	.word	0x05000002


	//   ....[190]....
        /*03b4*/ 	.word	0x05000002


	//   ....[191]....
        /*03b8*/ 	.word	0x05000002


	//   ....[192]....
        /*03bc*/ 	.word	0x05000002


	//   ....[193]....
        /*03c0*/ 	.word	0x05000002


	//   ....[194]....
        /*03c4*/ 	.word	0x05000002


	//   ....[195]....
        /*03c8*/ 	.word	0x05000002


	//   ....[196]....
        /*03cc*/ 	.word	0x05000002


	//   ....[197]....
        /*03d0*/ 	.word	0x05000002


	//   ....[198]....
        /*03d4*/ 	.word	0x05000002


	//   ....[199]....
        /*03d8*/ 	.word	0x05000002


	//   ....[200]....
        /*03dc*/ 	.word	0x05000002


	//   ....[201]....
        /*03e0*/ 	.word	0x05000002


	//   ....[202]....
        /*03e4*/ 	.word	0x05000002


	//   ....[203]....
        /*03e8*/ 	.word	0x05000002


	//   ....[204]....
        /*03ec*/ 	.word	0x05000002


	//   ....[205]....
        /*03f0*/ 	.word	0x05000002


	//   ....[206]....
        /*03f4*/ 	.word	0x05000002


	//   ....[207]....
        /*03f8*/ 	.word	0x05000002


	//   ....[208]....
        /*03fc*/ 	.word	0x05000002


	//   ....[209]....
        /*0400*/ 	.word	0x05000002


	//   ....[210]....
        /*0404*/ 	.word	0x05000002


	//   ....[211]....
        /*0408*/ 	.word	0x05000002


	//   ....[212]....
        /*040c*/ 	.word	0x05000002


	//   ....[213]....
        /*0410*/ 	.word	0x05000002


	//   ....[214]....
        /*0414*/ 	.word	0x05000002


	//   ....[215]....
        /*0418*/ 	.word	0x05000002


	//   ....[216]....
        /*041c*/ 	.word	0x05000002


	//   ....[217]....
        /*0420*/ 	.word	0x05000002


	//   ....[218]....
        /*0424*/ 	.word	0x05000002


	//   ....[219]....
        /*0428*/ 	.word	0x05000002


	//   ....[220]....
        /*042c*/ 	.word	0x05000002


	//   ....[221]....
        /*0430*/ 	.word	0x05000002


	//   ....[222]....
        /*0434*/ 	.word	0x05000002


	//   ....[223]....
        /*0438*/ 	.word	0x05000002


	//   ....[224]....
        /*043c*/ 	.word	0x05000002


	//   ....[225]....
        /*0440*/ 	.word	0x05000002


	//   ....[226]....
        /*0444*/ 	.word	0x05000002


	//   ....[227]....
        /*0448*/ 	.word	0x05000002


	//   ....[228]....
        /*044c*/ 	.word	0x05000002


	//   ....[229]....
        /*0450*/ 	.word	0x05000002


	//   ....[230]....
        /*0454*/ 	.word	0x05000002


	//   ....[231]....
        /*0458*/ 	.word	0x05000002


	//   ....[232]....
        /*045c*/ 	.word	0x05000002


	//   ....[233]....
        /*0460*/ 	.word	0x05000002


	//   ....[234]....
        /*0464*/ 	.word	0x05000002


	//   ....[235]....
        /*0468*/ 	.word	0x05000002


	//   ....[236]....
        /*046c*/ 	.word	0x05000002


	//   ....[237]....
        /*0470*/ 	.word	0x05000002


	//   ....[238]....
        /*0474*/ 	.word	0x05000002


	//   ....[239]....
        /*0478*/ 	.word	0x05000002


	//   ....[240]....
        /*047c*/ 	.word	0x05000002


	//   ....[241]....
        /*0480*/ 	.word	0x05000002


	//   ....[242]....
        /*0484*/ 	.word	0x05000002


	//   ....[243]....
        /*0488*/ 	.word	0x05000002


	//----- nvinfo : EIATTR_COOP_GROUP_INSTR_OFFSETS
	.align		4
.L_372:
        /*048c*/ 	.byte	0x04, 0x28
        /*048e*/ 	.short	(.L_374 - .L_373)


	//   ....[0]....
.L_373:
        /*0490*/ 	.word	0x00000360


	//   ....[1]....
        /*0494*/ 	.word	0x00000570


	//   ....[2]....
        /*0498*/ 	.word	0x000009c0


	//   ....[3]....
        /*049c*/ 	.word	0x00000a00


	//   ....[4]....
        /*04a0*/ 	.word	0x00000a20


	//   ....[5]....
        /*04a4*/ 	.word	0x00000a70


	//   ....[6]....
        /*04a8*/ 	.word	0x00000ad0


	//   ....[7]....
        /*04ac*/ 	.word	0x00000af0


	//   ....[8]....
        /*04b0*/ 	.word	0x00000b60


	//   ....[9]....
        /*04b4*/ 	.word	0x00000ba0


	//   ....[10]....
        /*04b8*/ 	.word	0x00000bc0


	//   ....[11]....
        /*04bc*/ 	.word	0x00000c30


	//   ....[12]....
        /*04c0*/ 	.word	0x00000c70


	//   ....[13]....
        /*04c4*/ 	.word	0x00000c90


	//   ....[14]....
        /*04c8*/ 	.word	0x00000d00


	//   ....[15]....
        /*04cc*/ 	.word	0x00000d40


	//   ....[16]....
        /*04d0*/ 	.word	0x00000d60


	//   ....[17]....
        /*04d4*/ 	.word	0x00000da0


	//   ....[18]....
        /*04d8*/ 	.word	0x00001190


	//   ....[19]....
        /*04dc*/ 	.word	0x00001250


	//   ....[20]....
        /*04e0*/ 	.word	0x00002980


	//   ....[21]....
        /*04e4*/ 	.word	0x00002b50


	//   ....[22]....
        /*04e8*/ 	.word	0x00002f40


	//   ....[23]....
        /*04ec*/ 	.word	0x00002fb0


	//   ....[24]....
        /*04f0*/ 	.word	0x00002fe0


	//   ....[25]....
        /*04f4*/ 	.word	0x00003060


	//   ....[26]....
        /*04f8*/ 	.word	0x000030a0


	//   ....[27]....
        /*04fc*/ 	.word	0x000030c0


	//   ....[28]....
        /*0500*/ 	.word	0x00003140


	//   ....[29]....
        /*0504*/ 	.word	0x00003170


	//   ....[30]....
        /*0508*/ 	.word	0x00003190


	//   ....[31]....
        /*050c*/ 	.word	0x00003210


	//   ....[32]....
        /*0510*/ 	.word	0x00003240


	//   ....[33]....
        /*0514*/ 	.word	0x00003260


	//   ....[34]....
        /*0518*/ 	.word	0x000032f0


	//   ....[35]....
        /*051c*/ 	.word	0x00003320


	//   ....[36]....
        /*0520*/ 	.word	0x00003340


	//   ....[37]....
        /*0524*/ 	.word	0x000037b0


	//   ....[38]....
        /*0528*/ 	.word	0x000037f0


	//   ....[39]....
        /*052c*/ 	.word	0x00003820


	//   ....[40]....
        /*0530*/ 	.word	0x00003b50


	//   ....[41]....
        /*0534*/ 	.word	0x00003be0


	//   ....[42]....
        /*0538*/ 	.word	0x00003c30


	//   ....[43]....
        /*053c*/ 	.word	0x00003c40


	//   ....[44]....
        /*0540*/ 	.word	0x00003c50


	//   ....[45]....
        /*0544*/ 	.word	0x00003d30


	//   ....[46]....
        /*0548*/ 	.word	0x00003d40


	//   ....[47]....
        /*054c*/ 	.word	0x00003d50


	//   ....[48]....
        /*0550*/ 	.word	0x00003e40


	//   ....[49]....
        /*0554*/ 	.word	0x00003e50


	//   ....[50]....
        /*0558*/ 	.word	0x00003e60


	//   ....[51]....
        /*055c*/ 	.word	0x00003f50


	//   ....[52]....
        /*0560*/ 	.word	0x00003f60


	//   ....[53]....
        /*0564*/ 	.word	0x00003f70


	//   ....[54]....
        /*0568*/ 	.word	0x00004060


	//   ....[55]....
        /*056c*/ 	.word	0x00004070


	//   ....[56]....
        /*0570*/ 	.word	0x00004080


	//   ....[57]....
        /*0574*/ 	.word	0x000041c0


	//   ....[58]....
        /*0578*/ 	.word	0x00004250


	//   ....[59]....
        /*057c*/ 	.word	0x000042d0


	//   ....[60]....
        /*0580*/ 	.word	0x00004320


	//   ....[61]....
        /*0584*/ 	.word	0x00004330


	//   ....[62]....
        /*0588*/ 	.word	0x00004340


	//   ....[63]....
        /*058c*/ 	.word	0x00004420


	//   ....[64]....
        /*0590*/ 	.word	0x00004430


	//   ....[65]....
        /*0594*/ 	.word	0x00004440


	//   ....[66]....
        /*0598*/ 	.word	0x00004520


	//   ....[67]....
        /*059c*/ 	.word	0x00004530


	//   ....[68]....
        /*05a0*/ 	.word	0x00004540


	//   ....[69]....
        /*05a4*/ 	.word	0x00004620


	//   ....[70]....
        /*05a8*/ 	.word	0x00004630


	//   ....[71]....
        /*05ac*/ 	.word	0x00004640


	//   ....[72]....
        /*05b0*/ 	.word	0x00004720


	//   ....[73]....
        /*05b4*/ 	.word	0x00004730


	//   ....[74]....
        /*05b8*/ 	.word	0x00004740


	//   ....[75]....
        /*05bc*/ 	.word	0x000048a0


	//   ....[76]....
        /*05c0*/ 	.word	0x00006590


	//   ....[77]....
        /*05c4*/ 	.word	0x000066d0


	//   ....[78]....
        /*05c8*/ 	.word	0x00006cf0


	//   ....[79]....
        /*05cc*/ 	.word	0x00006d80


	//   ....[80]....
        /*05d0*/ 	.word	0x00006da0


	//   ....[81]....
        /*05d4*/ 	.word	0x00006dd0


	//   ....[82]....
        /*05d8*/ 	.word	0x00006e50


	//   ....[83]....
        /*05dc*/ 	.word	0x00006e60


	//   ....[84]....
        /*05e0*/ 	.word	0x00006ed0


	//   ....[85]....
        /*05e4*/ 	.word	0x00006f10


	//   ....[86]....
        /*05e8*/ 	.word	0x00006f30


	//   ....[87]....
        /*05ec*/ 	.word	0x00006fa0


	//   ....[88]....
        /*05f0*/ 	.word	0x00006fe0


	//   ....[89]....
        /*05f4*/ 	.word	0x00007000


	//   ....[90]....
        /*05f8*/ 	.word	0x00007070


	//   ....[91]....
        /*05fc*/ 	.word	0x000070b0


	//   ....[92]....
        /*0600*/ 	.word	0x000070d0


	//   ....[93]....
        /*0604*/ 	.word	0x00007410


	//   ....[94]....
        /*0608*/ 	.word	0x00007430


	//   ....[95]....
        /*060c*/ 	.word	0x00007730


	//   ....[96]....
        /*0610*/ 	.word	0x000091a0


	//   ....[97]....
        /*0614*/ 	.word	0x00009330


	//   ....[98]....
        /*0618*/ 	.word	0x00009930


	//   ....[99]....
        /*061c*/ 	.word	0x000099b0


	//   ....[100]....
        /*0620*/ 	.word	0x000099d0


	//   ....[101]....
        /*0624*/ 	.word	0x00009a20


	//   ....[102]....
        /*0628*/ 	.word	0x00009a70


	//   ....[103]....
        /*062c*/ 	.word	0x00009a90


	//   ....[104]....
        /*0630*/ 	.word	0x00009b00


	//   ....[105]....
        /*0634*/ 	.word	0x00009b40


	//   ....[106]....
        /*0638*/ 	.word	0x00009b60


	//   ....[107]....
        /*063c*/ 	.word	0x00009bf0


	//   ....[108]....
        /*0640*/ 	.word	0x00009c10


	//   ....[109]....
        /*0644*/ 	.word	0x00009c20


	//   ....[110]....
        /*0648*/ 	.word	0x00009cc0


	//   ....[111]....
        /*064c*/ 	.word	0x00009ce0


	//   ....[112]....
        /*0650*/ 	.word	0x00009cf0


	//   ....[113]....
        /*0654*/ 	.word	0x0000a310


	//   ....[114]....
        /*0658*/ 	.word	0x0000a320


	//   ....[115]....
        /*065c*/ 	.word	0x0000a340


	//   ....[116]....
        /*0660*/ 	.word	0x0000a590


	//   ....[117]....
        /*0664*/ 	.word	0x0000a620


	//   ....[118]....
        /*0668*/ 	.word	0x0000a670


	//   ....[119]....
        /*066c*/ 	.word	0x0000a680


	//   ....[120]....
        /*0670*/ 	.word	0x0000a690


	//   ....[121]....
        /*0674*/ 	.word	0x0000a770


	//   ....[122]....
        /*0678*/ 	.word	0x0000a780


	//   ....[123]....
        /*067c*/ 	.word	0x0000a790


	//   ....[124]....
        /*0680*/ 	.word	0x0000a880


	//   ....[125]....
        /*0684*/ 	.word	0x0000a890


	//   ....[126]....
        /*0688*/ 	.word	0x0000a8a0


	//   ....[127]....
        /*068c*/ 	.word	0x0000a990


	//   ....[128]....
        /*0690*/ 	.word	0x0000a9a0


	//   ....[129]....
        /*0694*/ 	.word	0x0000a9b0


	//   ....[130]....
        /*0698*/ 	.word	0x0000aaa0


	//   ....[131]....
        /*069c*/ 	.word	0x0000aab0


	//   ....[132]....
        /*06a0*/ 	.word	0x0000aac0


	//   ....[133]....
        /*06a4*/ 	.word	0x0000ac00


	//   ....[134]....
        /*06a8*/ 	.word	0x0000ac80


	//   ....[135]....
        /*06ac*/ 	.word	0x0000ad00


	//   ....[136]....
        /*06b0*/ 	.word	0x0000ad50


	//   ....[137]....
        /*06b4*/ 	.word	0x0000ad60


	//   ....[138]....
        /*06b8*/ 	.word	0x0000ad70


	//   ....[139]....
        /*06bc*/ 	.word	0x0000ae50


	//   ....[140]....
        /*06c0*/ 	.word	0x0000ae60


	//   ....[141]....
        /*06c4*/ 	.word	0x0000ae70


	//   ....[142]....
        /*06c8*/ 	.word	0x0000af50


	//   ....[143]....
        /*06cc*/ 	.word	0x0000af60


	//   ....[144]....
        /*06d0*/ 	.word	0x0000af70


	//   ....[145]....
        /*06d4*/ 	.word	0x0000b050


	//   ....[146]....
        /*06d8*/ 	.word	0x0000b060


	//   ....[147]....
        /*06dc*/ 	.word	0x0000b070


	//   ....[148]....
        /*06e0*/ 	.word	0x0000b150


	//   ....[149]....
        /*06e4*/ 	.word	0x0000b160


	//   ....[150]....
        /*06e8*/ 	.word	0x0000b170


	//   ....[151]....
        /*06ec*/ 	.word	0x0000b2d0


	//   ....[152]....
        /*06f0*/ 	.word	0x0000ccc0


	//   ....[153]....
        /*06f4*/ 	.word	0x0000cd60


	//   ....[154]....
        /*06f8*/ 	.word	0x0000ce10


	//   ....[155]....
        /*06fc*/ 	.word	0x0000ce60


	//   ....[156]....
        /*0700*/ 	.word	0x0000ceb0


	//   ....[157]....
        /*0704*/ 	.word	0x0000cf20


	//   ....[158]....
        /*0708*/ 	.word	0x0000cfb0


	//   ....[159]....
        /*070c*/ 	.word	0x0000d030


	//   ....[160]....
        /*0710*/ 	.word	0x0000d080


	//   ....[161]....
        /*0714*/ 	.word	0x0000d100


	//   ....[162]....
        /*0718*/ 	.word	0x0000d190


	//   ....[163]....
        /*071c*/ 	.word	0x0000d210


	//   ....[164]....
        /*0720*/ 	.word	0x0000d260


	//   ....[165]....
        /*0724*/ 	.word	0x0000d2e0


	//   ....[166]....
        /*0728*/ 	.word	0x0000d370


	//   ....[167]....
        /*072c*/ 	.word	0x0000d3f0


	//   ....[168]....
        /*0730*/ 	.word	0x0000d440


	//   ....[169]....
        /*0734*/ 	.word	0x0000d4c0


	//   ....[170]....
        /*0738*/ 	.word	0x0000d550


	//   ....[171]....
        /*073c*/ 	.word	0x0000d5d0


	//   ....[172]....
        /*0740*/ 	.word	0x0000d620


	//   ....[173]....
        /*0744*/ 	.word	0x0000d6a0


	//   ....[174]....
        /*0748*/ 	.word	0x0000d720


	//   ....[175]....
        /*074c*/ 	.word	0x0000d7b0


	//   ....[176]....
        /*0750*/ 	.word	0x0000d840


	//   ....[177]....
        /*0754*/ 	.word	0x0000d8f0


	//   ....[178]....
        /*0758*/ 	.word	0x0000d940


	//   ....[179]....
        /*075c*/ 	.word	0x0000d990


	//   ....[180]....
        /*0760*/ 	.word	0x0000da10


	//   ....[181]....
        /*0764*/ 	.word	0x0000daa0


	//   ....[182]....
        /*0768*/ 	.word	0x0000db20


	//   ....[183]....
        /*076c*/ 	.word	0x0000db70


	//   ....[184]....
        /*0770*/ 	.word	0x0000dbf0


	//   ....[185]....
        /*0774*/ 	.word	0x0000dc80


	//   ....[186]....
        /*0778*/ 	.word	0x0000dd00


	//   ....[187]....
        /*077c*/ 	.word	0x0000dd50


	//   ....[188]....
        /*0780*/ 	.word	0x0000ddd0


	//   ....[189]....
        /*0784*/ 	.word	0x0000de60


	//   ....[190]....
        /*0788*/ 	.word	0x0000dee0


	//   ....[191]....
        /*078c*/ 	.word	0x0000df30


	//   ....[192]....
        /*0790*/ 	.word	0x0000dfb0


	//   ....[193]....
        /*0794*/ 	.word	0x0000e040


	//   ....[194]....
        /*0798*/ 	.word	0x0000e0c0


	//   ....[195]....
        /*079c*/ 	.word	0x0000e110


	//   ....[196]....
        /*07a0*/ 	.word	0x0000e190


	//   ....[197]....
        /*07a4*/ 	.word	0x0000e210


	//   ....[198]....
        /*07a8*/ 	.word	0x0000e2a0


	//   ....[199]....
        /*07ac*/ 	.word	0x0000e330


	//   ....[200]....
        /*07b0*/ 	.word	0x0000e3e0


	//   ....[201]....
        /*07b4*/ 	.word	0x0000e430


	//   ....[202]....
        /*07b8*/ 	.word	0x0000e480


	//   ....[203]....
        /*07bc*/ 	.word	0x0000e4f0


	//   ....[204]....
        /*07c0*/ 	.word	0x0000e580


	//   ....[205]....
        /*07c4*/ 	.word	0x0000e600


	//   ....[206]....
        /*07c8*/ 	.word	0x0000e650


	//   ....[207]....
        /*07cc*/ 	.word	0x0000e6c0


	//   ....[208]....
        /*07d0*/ 	.word	0x0000e750


	//   ....[209]....
        /*07d4*/ 	.word	0x0000e7d0


	//   ....[210]....
        /*07d8*/ 	.word	0x0000e820


	//   ....[211]....
        /*07dc*/ 	.word	0x0000e890


	//   ....[212]....
        /*07e0*/ 	.word	0x0000e920


	//   ....[213]....
        /*07e4*/ 	.word	0x0000e9a0


	//   ....[214]....
        /*07e8*/ 	.word	0x0000e9f0


	//   ....[215]....
        /*07ec*/ 	.word	0x0000ea60


	//   ....[216]....
        /*07f0*/ 	.word	0x0000eaf0


	//   ....[217]....
        /*07f4*/ 	.word	0x0000eb70


	//   ....[218]....
        /*07f8*/ 	.word	0x0000ebc0


	//   ....[219]....
        /*07fc*/ 	.word	0x0000ec30


	//   ....[220]....
        /*0800*/ 	.word	0x0000ecb0


	//   ....[221]....
        /*0804*/ 	.word	0x0000ed40


	//   ....[222]....
        /*0808*/ 	.word	0x0000edc0


	//   ....[223]....
        /*080c*/ 	.word	0x0000ee70


	//   ....[224]....
        /*0810*/ 	.word	0x0000eec0


	//   ....[225]....
        /*0814*/ 	.word	0x0000ef10


	//   ....[226]....
        /*0818*/ 	.word	0x0000ef90


	//   ....[227]....
        /*081c*/ 	.word	0x0000f020


	//   ....[228]....
        /*0820*/ 	.word	0x0000f0a0


	//   ....[229]....
        /*0824*/ 	.word	0x0000f0f0


	//   ....[230]....
        /*0828*/ 	.word	0x0000f170


	//   ....[231]....
        /*082c*/ 	.word	0x0000f200


	//   ....[232]....
        /*0830*/ 	.word	0x0000f280


	//   ....[233]....
        /*0834*/ 	.word	0x0000f2d0


	//   ....[234]....
        /*0838*/ 	.word	0x0000f350


	//   ....[235]....
        /*083c*/ 	.word	0x0000f3e0


	//   ....[236]....
        /*0840*/ 	.word	0x0000f460


	//   ....[237]....
        /*0844*/ 	.word	0x0000f4b0


	//   ....[238]....
        /*0848*/ 	.word	0x0000f530


	//   ....[239]....
        /*084c*/ 	.word	0x0000f5c0


	//   ....[240]....
        /*0850*/ 	.word	0x0000f640


	//   ....[241]....
        /*0854*/ 	.word	0x0000f690


	//   ....[242]....
        /*0858*/ 	.word	0x0000f710


	//   ....[243]....
        /*085c*/ 	.word	0x0000f780


	//----- nvinfo : EIATTR_VRC_CTA_INIT_COUNT
	.align		4
.L_374:
        /*0860*/ 	.byte	0x02, 0x4a
	.zero		1
	.zero		1


	//----- nvinfo : EIATTR_EXIT_INSTR_OFFSETS
	.align		4
        /*0864*/ 	.byte	0x04, 0x1c
        /*0866*/ 	.short	(.L_376 - .L_375)


	//   ....[0]....
.L_375:
        /*0868*/ 	.word	0x00001a00


	//   ....[1]....
        /*086c*/ 	.word	0x00001d10


	//   ....[2]....
        /*0870*/ 	.word	0x00001f80


	//   ....[3]....
        /*0874*/ 	.word	0x00002610


	//   ....[4]....
        /*0878*/ 	.word	0x000026a0


	//   ....[5]....
        /*087c*/ 	.word	0x00005390


	//   ....[6]....
        /*0880*/ 	.word	0x000056c0


	//   ....[7]....
        /*0884*/ 	.word	0x000058e0


	//   ....[8]....
        /*0888*/ 	.word	0x00005f90


	//   ....[9]....
        /*088c*/ 	.word	0x00006020


	//   ....[10]....
        /*0890*/ 	.word	0x00006050


	//   ....[11]....
        /*0894*/ 	.word	0x00008ba0


	//   ....[12]....
        /*0898*/ 	.word	0x00008cc0


	//   ....[13]....
        /*089c*/ 	.word	0x0000cb70


	//   ....[14]....
        /*08a0*/ 	.word	0x0000cc70


	//----- nvinfo : EIATTR_MAX_THREADS
	.align		4
.L_376:
        /*08a4*/ 	.byte	0x04, 0x05
        /*08a6*/ 	.short	(.L_378 - .L_377)
.L_377:
        /*08a8*/ 	.word	0x00000100
        /*08ac*/ 	.word	0x00000001
        /*08b0*/ 	.word	0x00000001


	//----- nvinfo : EIATTR_CRS_STACK_SIZE
	.align		4
.L_378:
        /*08b4*/ 	.byte	0x04, 0x1e
        /*08b6*/ 	.short	(.L_380 - .L_379)
.L_379:
        /*08b8*/ 	.word	0x00000000


	//----- nvinfo : EIATTR_CBANK_PARAM_SIZE
	.align		4
.L_380:
        /*08bc*/ 	.byte	0x03, 0x19
        /*08be*/ 	.short	0x0050


	//----- nvinfo : EIATTR_PARAM_CBANK
	.align		4
        /*08c0*/ 	.byte	0x04, 0x0a
        /*08c2*/ 	.short	(.L_382 - .L_381)
	.align		4
.L_381:
        /*08c4*/ 	.word	index@(.nv.constant0._ZN6thrust24THRUST_300001_SM_1000_NS8cuda_cub4core6detail13_kernel_agentINS1_15__reduce_by_key16ReduceByKeyAgentIPyNS0_17constant_iteratorIiNS0_11use_defaultES9_EES7_PiN4cuda3std3__48equal_toIyEENSE_4plusIiEEPllEEJS7_SA_S7_SB_SJ_N3cub18CUB_300001_SM_100024ReduceByKeyScanTileStateIilLb1EEESG_SI_llEEEvDpT0_)
        /*08c8*/ 	.short	0x0380
        /*08ca*/ 	.short	0x0050


	//----- nvinfo : EIATTR_SW_WAR
	.align		4
.L_382:
        /*08cc*/ 	.byte	0x04, 0x36
        /*08ce*/ 	.short	(.L_384 - .L_383)
.L_383:
        /*08d0*/ 	.word	0x00000008
.L_384:


//--------------------- .nv.info._ZN6thrust24THRUST_300001_SM_1000_NS8cuda_cub4core6detail13_kernel_agentINS1_15__reduce_by_key9InitAgentIN3cub18CUB_300001_SM_100024ReduceByKeyScanTileStateIilLb1EEElPlEEJSA_lSB_EEEvDpT0_ --------------------------
	.section	.nv.info._ZN6thrust24THRUST_300001_SM_1000_NS8cuda_cub4core6detail13_kernel_agentINS1_15__reduce_by_key9InitAgentIN3cub18CUB_300001_SM_100024ReduceByKeyScanTileStateIilLb1EEElPlEEJSA_lSB_EEEvDpT0_,"",@"SHT_CUDA_INFO"
	.sectionflags	@""
	.align	4


	//----- nvinfo : EIATTR_CUDA_API_VERSION
	.align		4
        /*0000*/ 	.byte	0x04, 0x37
        /*0002*/ 	.short	(.L_386 - .L_385)
.L_385:
        /*0004*/ 	.word	0x00000082


	//----- nvinfo : EIATTR_KPARAM_INFO
	.align		4
.L_386:
        /*0008*/ 	.byte	0x04, 0x17
        /*000a*/ 	.short	(.L_388 - .L_387)
.L_387:
        /*000c*/ 	.word	0x00000000
        /*0010*/ 	.short	0x0002
        /*0012*/ 	.short	0x0010
        /*0014*/ 	.byte	0x00, 0xf5, 0x21, 0x00


	//----- nvinfo : EIATTR_KPARAM_INFO
	.align		4
.L_388:
        /*0018*/ 	.byte	0x04, 0x17
        /*001a*/ 	.short	(.L_390 - .L_389)
.L_389:
        /*001c*/ 	.word	0x00000000
        /*0020*/ 	.short	0x0001
        /*0022*/ 	.short	0x0008
        /*0024*/ 	.byte	0x00, 0xf0, 0x21, 0x00


	//----- nvinfo : EIATTR_KPARAM_INFO
	.align		4
.L_390:
        /*0028*/ 	.byte	0x04, 0x17
        /*002a*/ 	.short	(.L_392 - .L_391)
.L_391:
        /*002c*/ 	.word	0x00000000
        /*0030*/ 	.short	0x0000
        /*0032*/ 	.short	0x0000
        /*0034*/ 	.byte	0x00, 0xf0, 0x21, 0x00


	//----- nvinfo : EIATTR_SPARSE_MMA_MASK
	.align		4
.L_392:
        /*0038*/ 	.byte	0x03, 0x50
        /*003a*/ 	.short	0x0000


	//----- nvinfo : EIATTR_MAXREG_COUNT
	.align		4
        /*003c*/ 	.byte	0x03, 0x1b
        /*003e*/ 	.short	0x00ff


	//----- nvinfo : EIATTR_MERCURY_ISA_VERSION
	.align		4
        /*0040*/ 	.byte	0x03, 0x5f
        /*0042*/ 	.short	0x0101


	//----- nvinfo : EIATTR_VRC_CTA_INIT_COUNT
	.align		4
        /*0044*/ 	.byte	0x02, 0x4a
	.zero		1
	.zero		1


	//----- nvinfo : EIATTR_EXIT_INSTR_OFFSETS
	.align		4
        /*0048*/ 	.byte	0x04, 0x1c
        /*004a*/ 	.short	(.L_394 - .L_393)


	//   ....[0]....
.L_393:
        /*004c*/ 	.word	0x00000140


	//   ....[1]....
        /*0050*/ 	.word	0x00000170


	//----- nvinfo : EIATTR_MAX_THREADS
	.align		4
.L_394:
        /*0054*/ 	.byte	0x04, 0x05
        /*0056*/ 	.short	(.L_396 - .L_395)
.L_395:
        /*0058*/ 	.word	0x00000080
        /*005c*/ 	.word	0x00000001
        /*0060*/ 	.word	0x00000001


	//----- nvinfo : EIATTR_CBANK_PARAM_SIZE
	.align		4
.L_396:
        /*0064*/ 	.byte	0x03, 0x19
        /*0066*/ 	.short	0x0018


	//----- nvinfo : EIATTR_PARAM_CBANK
	.align		4
        /*0068*/ 	.byte	0x04, 0x0a
        /*006a*/ 	.short	(.L_398 - .L_397)
	.align		4
.L_397:
        /*006c*/ 	.word	index@(.nv.constant0._ZN6thrust24THRUST_300001_SM_1000_NS8cuda_cub4core6detail13_kernel_agentINS1_15__reduce_by_key9InitAgentIN3cub18CUB_300001_SM_100024ReduceByKeyScanTileStateIilLb1EEElPlEEJSA_lSB_EEEvDpT0_)
        /*0070*/ 	.short	0x0380
        /*0072*/ 	.short	0x0018


	//----- nvinfo : EIATTR_SW_WAR
	.align		4
.L_398:
        /*0074*/ 	.byte	0x04, 0x36
        /*0076*/ 	.short	(.L_400 - .L_399)
.L_399:
        /*0078*/ 	.word	0x00000008
.L_400:


//--------------------- .nv.info._ZN6thrust24THRUST_300001_SM_1000_NS8cuda_cub4core6detail13_kernel_agentINS1_15__reduce_by_key16ReduceByKeyAgentIPyNS0_17constant_iteratorIiNS0_11use_defaultES9_EES7_PiN4cuda3std3__48equal_toIyEENSE_4plusIiEESB_iEEJS7_SA_S7_SB_SB_N3cub18CUB_300001_SM_100024ReduceByKeyScanTileStateIiiLb1EEESG_SI_iiEEEvDpT0_ --------------------------
	.section	.nv.info._ZN6thrust24THRUST_300001_SM_1000_NS8cuda_cub4core6detail13_kernel_agentINS1_15__reduce_by_key16ReduceByKeyAgentIPyNS0_17constant_iteratorIiNS0_11use_defaultES9_EES7_PiN4cuda3std3__48equal_toIyEENSE_4plusIiEESB_iEEJS7_SA_S7_SB_SB_N3cub18CUB_300001_SM_100024ReduceByKeyScanTileStateIiiLb1EEESG_SI_iiEEEvDpT0_,"",@"SHT_CUDA_INFO"
	.sectionflags	@""
	.align	4


	//----- nvinfo : EIATTR_CUDA_API_VERSION
	.align		4
        /*0000*/ 	.byte	0x04, 0x37
        /*0002*/ 	.short	(.L_402 - .L_401)
.L_401:
        /*0004*/ 	.word	0x00000082


	//----- nvinfo : EIATTR_KPARAM_INFO
	.align		4
.L_402:
        /*0008*/ 	.byte	0x04, 0x17
        /*000a*/ 	.short	(.L_404 - .L_403)
.L_403:
        /*000c*/ 	.word	0x00000000
        /*0010*/ 	.short	0x0009
        /*0012*/ 	.short	0x0040
        /*0014*/ 	.byte	0x00, 0xf0, 0x11, 0x00


	//----- nvinfo : EIATTR_KPARAM_INFO
	.align		4
.L_404:
        /*0018*/ 	.byte	0x04, 0x17
        /*001a*/ 	.short	(.L_406 - .L_405)
.L_405:
        /*001c*/ 	.word	0x00000000
        /*0020*/ 	.short	0x0008
        /*0022*/ 	.short	0x003c
        /*0024*/ 	.byte	0x00, 0xf0, 0x11, 0x00


	//----- nvinfo : EIATTR_KPARAM_INFO
	.align		4
.L_406:
        /*0028*/ 	.byte	0x04, 0x17
        /*002a*/ 	.short	(.L_408 - .L_407)
.L_407:
        /*002c*/ 	.word	0x00000000
        /*0030*/ 	.short	0x0007
        /*0032*/ 	.short	0x0039
        /*0034*/ 	.byte	0x00, 0xf0, 0x05, 0x00


	//----- nvinfo : EIATTR_KPARAM_INFO
	.align		4
.L_408:
        /*0038*/ 	.byte	0x04, 0x17
        /*003a*/ 	.short	(.L_410 - .L_409)
.L_409:
        /*003c*/ 	.word	0x00000000
        /*0040*/ 	.short	0x0006
        /*0042*/ 	.short	0x0038
        /*0044*/ 	.byte	0x00, 0xf0, 0x05, 0x00


	//----- nvinfo : EIATTR_KPARAM_INFO
	.align		4
.L_410:
        /*0048*/ 	.byte	0x04, 0x17
        /*004a*/ 	.short	(.L_412 - .L_411)
.L_411:
        /*004c*/ 	.word	0x00000000
        /*0050*/ 	.short	0x0005
        /*0052*/ 	.short	0x0030
        /*0054*/ 	.byte	0x00, 0xf0, 0x21, 0x00


	//----- nvinfo : EIATTR_KPARAM_INFO
	.align		4
.L_412:
        /*0058*/ 	.byte	0x04, 0x17
        /*005a*/ 	.short	(.L_414 - .L_413)
.L_413:
        /*005c*/ 	.word	0x00000000
        /*0060*/ 	.short	0x0004
        /*0062*/ 	.short	0x0028
        /*0064*/ 	.byte	0x00, 0xf5, 0x21, 0x00


	//----- nvinfo : EIATTR_KPARAM_INFO
	.align		4
.L_414:
        /*0068*/ 	.byte	0x04, 0x17
        /*006a*/ 	.short	(.L_416 - .L_415)
.L_415:
        /*006c*/ 	.word	0x00000000
        /*0070*/ 	.short	0x0003
        /*0072*/ 	.short	0x0020
        /*0074*/ 	.byte	0x00, 0xf5, 0x21, 0x00


	//----- nvinfo : EIATTR_KPARAM_INFO
	.align		4
.L_416:
        /*0078*/ 	.byte	0x04, 0x17
        /*007a*/ 	.short	(.L_418 - .L_417)
.L_417:
        /*007c*/ 	.word	0x00000000
        /*0080*/ 	.short	0x0002
        /*0082*/ 	.short	0x0018
        /*0084*/ 	.byte	0x00, 0xf5, 0x21, 0x00


	//----- nvinfo : EIATTR_KPARAM_INFO
	.align		4
.L_418:
        /*0088*/ 	.byte	0x04, 0x17
        /*008a*/ 	.short	(.L_420 - .L_419)
.L_419:
        /*008c*/ 	.word	0x00000000
        /*0090*/ 	.short	0x0001
        /*0092*/ 	.short	0x0008
        /*0094*/ 	.byte	0x00, 0xf0, 0x41, 0x00


	//----- nvinfo : EIATTR_KPARAM_INFO
	.align		4
.L_420:
        /*0098*/ 	.byte	0x04, 0x17
        /*009a*/ 	.short	(.L_422 - .L_421)
.L_421:
        /*009c*/ 	.word	0x00000000
        /*00a0*/ 	.short	0x0000
        /*00a2*/ 	.short	0x0000
        /*00a4*/ 	.byte	0x00, 0xf5, 0x21, 0x00


	//----- nvinfo : EIATTR_SPARSE_MMA_MASK
	.align		4
.L_422:
        /*00a8*/ 	.byte	0x03, 0x50
        /*00aa*/ 	.short	0x0000


	//----- nvinfo : EIATTR_MAXREG_COUNT
	.align		4
        /*00ac*/ 	.byte	0x03, 0x1b
        /*00ae*/ 	.short	0x00ff


	//----- nvinfo : EIATTR_NUM_BARRIERS
	.align		4
        /*00b0*/ 	.byte	0x02, 0x4c
        /*00b2*/ 	.byte	0x01
	.zero		1


	//----- nvinfo : EIATTR_MERCURY_ISA_VERSION
	.align		4
        /*00b4*/ 	.byte	0x03, 0x5f
        /*00b6*/ 	.short	0x0101


	//----- nvinfo : EIATTR_COOP_GROUP_MASK_REGIDS
	.align		4
        /*00b8*/ 	.byte	0x04, 0x29
        /*00ba*/ 	.short	(.L_424 - .L_423)


	//   ....[0]....
.L_423:
        /*00bc*/ 	.word	0xffffffff


	//   ....[1]....
        /*00c0*/ 	.word	0xffffffff


	//   ....[2]....
        /*00c4*/ 	.word	0xffffffff


	//   ....[3]....
        /*00c8*/ 	.word	0xffffffff


	//   ....[4]....
        /*00cc*/ 	.word	0xffffffff


	//   ....[5]....
        /*00d0*/ 	.word	0xffffffff


	//   ....[6]....
        /*00d4*/ 	.word	0xffffffff


	//   ....[7]....
        /*00d8*/ 	.word	0xffffffff


	//   ....[8]....
        /*00dc*/ 	.word	0xffffffff


	//   ....[9]....
        /*00e0*/ 	.word	0xffffffff


	//   ....[10]....
        /*00e4*/ 	.word	0xffffffff


	//   ....[11]....
        /*00e8*/ 	.word	0xffffffff


	//   ....[12]....
        /*00ec*/ 	.word	0xffffffff


	//   ....[13]....
        /*00f0*/ 	.word	0xffffffff


	//   ....[14]....
        /*00f4*/ 	.word	0xffffffff


	//   ....[15]....
        /*00f8*/ 	.word	0xffffffff


	//   ....[16]....
        /*00fc*/ 	.word	0xffffffff


	//   ....[17]....
        /*0100*/ 	.word	0xffffffff


	//   ....[18]....
        /*0104*/ 	.word	0xffffffff


	//   ....[19]....
        /*0108*/ 	.word	0xffffffff


	//   ....[20]....
        /*010c*/ 	.word	0xffffffff


	//   ....[21]....
        /*0110*/ 	.word	0xffffffff


	//   ....[22]....
        /*0114*/ 	.word	0xffffffff


	//   ....[23]....
        /*0118*/ 	.word	0xffffffff


	//   ....[24]....
        /*011c*/ 	.word	0xffffffff


	//   ....[25]....
        /*0120*/ 	.word	0xffffffff


	//   ....[26]....
        /*0124*/ 	.word	0xffffffff


	//   ....[27]....
        /*0128*/ 	.word	0xffffffff


	//   ....[28]....
        /*012c*/ 	.word	0xffffffff


	//   ....[29]....
        /*0130*/ 	.word	0xffffffff


	//   ....[30]....
        /*0134*/ 	.word	0xffffffff


	//   ....[31]....
        /*0138*/ 	.word	0xffffffff


	//   ....[32]....
        /*013c*/ 	.word	0xffffffff


	//   ....[33]....
        /*0140*/ 	.word	0xffffffff


	//   ....[34]....
        /*0144*/ 	.word	0xffffffff


	//   ....[35]....
        /*0148*/ 	.word	0xffffffff


	//   ....[36]....
        /*014c*/ 	.word	0xffffffff


	//   ....[37]....
        /*0150*/ 	.word	0xffffffff


	//   ....[38]....
        /*0154*/ 	.word	0xffffffff


	//   ....[39]....
        /*0158*/ 	.word	0xffffffff


	//   ....[40]....
        /*015c*/ 	.word	0xffffffff


	//   ....[41]....
        /*0160*/ 	.word	0xffffffff


	//   ....[42]....
        /*0164*/ 	.word	0xffffffff


	//   ....[43]....
        /*0168*/ 	.word	0xffffffff


	//   ....[44]....
        /*016c*/ 	.word	0xffffffff


	//   ....[45]....
        /*0170*/ 	.word	0xffffffff


	//   ....[46]....
        /*0174*/ 	.word	0xffffffff


	//   ....[47]....
        /*0178*/ 	.word	0xffffffff


	//   ....[48]....
        /*017c*/ 	.word	0xffffffff


	//   ....[49]....
        /*0180*/ 	.word	0xffffffff


	//   ....[50]....
        /*0184*/ 	.word	0xffffffff


	//   ....[51]....
        /*0188*/ 	.word	0xffffffff


	//   ....[52]....
        /*018c*/ 	.word	0xffffffff


	//   ....[53]....
        /*0190*/ 	.word	0xffffffff


	//   ....[54]....
        /*0194*/ 	.word	0xffffffff


	//   ....[55]....
        /*0198*/ 	.word	0xffffffff


	//   ....[56]....
        /*019c*/ 	.word	0xffffffff


	//   ....[57]....
        /*01a0*/ 	.word	0xffffffff


	//   ....[58]....
        /*01a4*/ 	.word	0xffffffff


	//   ....[59]....
        /*01a8*/ 	.word	0xffffffff


	//   ....[60]....
        /*01ac*/ 	.word	0xffffffff


	//   ....[61]....
        /*01b0*/ 	.word	0xffffffff


	//   ....[62]....
        /*01b4*/ 	.word	0xffffffff


	//   ....[63]....
        /*01b8*/ 	.word	0xffffffff


	//   ....[64]....
        /*01bc*/ 	.word	0xffffffff


	//   ....[65]....
        /*01c0*/ 	.word	0xffffffff


	//   ....[66]....
        /*01c4*/ 	.word	0xffffffff


	//   ....[67]....
        /*01c8*/ 	.word	0xffffffff


	//   ....[68]....
        /*01cc*/ 	.word	0xffffffff


	//   ....[69]....
        /*01d0*/ 	.word	0xffffffff


	//   ....[70]....
        /*01d4*/ 	.word	0xffffffff


	//   ....[71]....
        /*01d8*/ 	.word	0xffffffff


	//   ....[72]....
        /*01dc*/ 	.word	0xffffffff


	//   ....[73]....
        /*01e0*/ 	.word	0xffffffff


	//   ....[74]....
        /*01e4*/ 	.word	0xffffffff


	//   ....[75]....
        /*01e8*/ 	.word	0xffffffff


	//   ....[76]....
        /*01ec*/ 	.word	0xffffffff


	//   ....[77]....
        /*01f0*/ 	.word	0xffffffff


	//   ....[78]....
        /*01f4*/ 	.word	0xffffffff


	//   ....[79]....
        /*01f8*/ 	.word	0xffffffff


	//   ....[80]....
        /*01fc*/ 	.word	0xffffffff


	//   ....[81]....
        /*0200*/ 	.word	0xffffffff


	//   ....[82]....
        /*0204*/ 	.word	0xffffffff


	//   ....[83]....
        /*0208*/ 	.word	0xffffffff


	//   ....[84]....
        /*020c*/ 	.word	0xffffffff


	//   ....[85]....
        /*0210*/ 	.word	0xffffffff


	//   ....[86]....
        /*0214*/ 	.word	0xffffffff


	//   ....[87]....
        /*0218*/ 	.word	0xffffffff


	//   ....[88]....
        /*021c*/ 	.word	0xffffffff


	//   ....[89]....
        /*0220*/ 	.word	0xffffffff


	//   ....[90]....
        /*0224*/ 	.word	0xffffffff


	//   ....[91]....
        /*0228*/ 	.word	0xffffffff


	//   ....[92]....
        /*022c*/ 	.word	0xffffffff


	//   ....[93]....
        /*0230*/ 	.word	0xffffffff


	//   ....[94]....
        /*0234*/ 	.word	0xffffffff


	//   ....[95]....
        /*0238*/ 	.word	0xffffffff


	//   ....[96]....
        /*023c*/ 	.word	0xffffffff


	//   ....[97]....
        /*0240*/ 	.word	0xffffffff


	//   ....[98]....
        /*0244*/ 	.word	0xffffffff


	//   ....[99]....
        /*0248*/ 	.word	0xffffffff


	//   ....[100]....
        /*024c*/ 	.word	0xffffffff


	//   ....[101]....
        /*0250*/ 	.word	0xffffffff


	//   ....[102]....
        /*0254*/ 	.word	0xffffffff


	//   ....[103]....
        /*0258*/ 	.word	0xffffffff


	//   ....[104]....
        /*025c*/ 	.word	0xffffffff


	//   ....[105]....
        /*0260*/ 	.word	0xffffffff


	//   ....[106]....
        /*0264*/ 	.word	0xffffffff


	//   ....[107]....
        /*0268*/ 	.word	0xffffffff


	//   ....[108]....
        /*026c*/ 	.word	0x05000018


	//   ....[109]....
        /*0270*/ 	.word	0x05000018


	//   ....[110]....
        /*0274*/ 	.word	0x05000018


	//   ....[111]....
        /*0278*/ 	.word	0x05000018


	//   ....[112]....
        /*027c*/ 	.word	0x05000018


	//   ....[113]....
        /*0280*/ 	.word	0x05000018


	//   ....[114]....
        /*0284*/ 	.word	0x05000018


	//   ....[115]....
        /*0288*/ 	.word	0x05000018


	//   ....[116]....
        /*028c*/ 	.word	0x05000018


	//   ....[117]....
        /*0290*/ 	.word	0x05000018


	//   ....[118]....
        /*0294*/ 	.word	0x05000018


	//   ....[119]....
        /*0298*/ 	.word	0x05000018


	//   ....[120]....
        /*029c*/ 	.word	0x05000018


	//   ....[121]....
        /*02a0*/ 	.word	0x05000018


	//   ....[122]....
        /*02a4*/ 	.word	0x05000018


	//   ....[123]....
        /*02a8*/ 	.word	0x05000018


	//   ....[124]....
        /*02ac*/ 	.word	0x05000018


	//   ....[125]....
        /*02b0*/ 	.word	0x05000018


	//   ....[126]....
        /*02b4*/ 	.word	0x05000018


	//   ....[127]....
        /*02b8*/ 	.word	0x05000018


	//   ....[128]....
        /*02bc*/ 	.word	0x05000018


	//   ....[129]....
        /*02c0*/ 	.word	0x05000018


	//   ....[130]....
        /*02c4*/ 	.word	0x05000018


	//   ....[131]....
        /*02c8*/ 	.word	0x05000018


	//   ....[132]....
        /*02cc*/ 	.word	0x05000018


	//   ....[133]....
        /*02d0*/ 	.word	0x05000018


	//   ....[134]....
        /*02d4*/ 	.word	0x05000018


	//   ....[135]....
        /*02d8*/ 	.word	0x05000018


	//   ....[136]....
        /*02dc*/ 	.word	0x05000018


	//   ....[137]....
        /*02e0*/ 	.word	0x05000018


	//   ....[138]....
        /*02e4*/ 	.word	0x05000018


	//   ....[139]....
        /*02e8*/ 	.word	0x05000018


	//   ....[140]....
        /*02ec*/ 	.word	0x05000018


	//   ....[141]....
        /*02f0*/ 	.word	0x05000018


	//   ....[142]....
        /*02f4*/ 	.word	0x05000018


	//   ....[143]....
        /*02f8*/ 	.word	0x05000018


	//   ....[144]....
        /*02fc*/ 	.word	0x05000018


	//   ....[145]....
        /*0300*/ 	.word	0x05000018


	//   ....[146]....
        /*0304*/ 	.word	0x05000018


	//   ....[147]....
        /*0308*/ 	.word	0x05000018


	//   ....[148]....
        /*030c*/ 	.word	0x05000018


	//   ....[149]....
        /*0310*/ 	.word	0x05000018


	//   ....[150]....
        /*0314*/ 	.word	0x05000018


	//   ....[151]....
        /*0318*/ 	.word	0x05000018


	//   ....[152]....
        /*031c*/ 	.word	0x05000018


	//   ....[153]....
        /*0320*/ 	.word	0x05000018


	//   ....[154]....
        /*0324*/ 	.word	0x05000018


	//   ....[155]....
        /*0328*/ 	.word	0x05000018


	//   ....[156]....
        /*032c*/ 	.word	0x05000018


	//   ....[157]....
        /*0330*/ 	.word	0x05000018


	//   ....[158]....
        /*0334*/ 	.word	0x05000018


	//   ....[159]....
        /*0338*/ 	.word	0x05000018


	//----- nvinfo : EIATTR_COOP_GROUP_INSTR_OFFSETS
	.align		4
.L_424:
        /*033c*/ 	.byte	0x04, 0x28
        /*033e*/ 	.short	(.L_426 - .L_425)


	//   ....[0]....
.L_425:
        /*0340*/ 	.word	0x00000310


	//   ....[1]....
        /*0344*/ 	.word	0x00000520


	//   ....[2]....
        /*0348*/ 	.word	0x000008d0


	//   ....[3]....
        /*034c*/ 	.word	0x000008f0


	//   ....[4]....
        /*0350*/ 	.word	0x00000930


	//   ....[5]....
        /*0354*/ 	.word	0x00000960


	//   ....[6]....
        /*0358*/ 	.word	0x000009d0


	//   ....[7]....
        /*035c*/ 	.word	0x00000a10


	//   ....[8]....
        /*0360*/ 	.word	0x00000a50


	//   ....[9]....
        /*0364*/ 	.word	0x00000aa0


	//   ....[10]....
        /*0368*/ 	.word	0x00000af0


	//   ....[11]....
        /*036c*/ 	.word	0x00000b10


	//   ....[12]....
        /*0370*/ 	.word	0x00000d50


	//   ....[13]....
        /*0374*/ 	.word	0x00000d60


	//   ....[14]....
        /*0378*/ 	.word	0x000028e0


	//   ....[15]....
        /*037c*/ 	.word	0x00002a80


	//   ....[16]....
        /*0380*/ 	.word	0x00002e70


	//   ....[17]....
        /*0384*/ 	.word	0x00002e80


	//   ....[18]....
        /*0388*/ 	.word	0x00002ef0


	//   ....[19]....
        /*038c*/ 	.word	0x00002f10


	//   ....[20]....
        /*0390*/ 	.word	0x00002f90


	//   ....[21]....
        /*0394*/ 	.word	0x00002fb0


	//   ....[22]....
        /*0398*/ 	.word	0x00003020


	//   ....[23]....
        /*039c*/ 	.word	0x00003040


	//   ....[24]....
        /*03a0*/ 	.word	0x000030b0


	//   ....[25]....
        /*03a4*/ 	.word	0x000030d0


	//   ....[26]....
        /*03a8*/ 	.word	0x00003170


	//   ....[27]....
        /*03ac*/ 	.word	0x00003340


	//   ....[28]....
        /*03b0*/ 	.word	0x000036a0


	//   ....[29]....
        /*03b4*/ 	.word	0x00003710


	//   ....[30]....
        /*03b8*/ 	.word	0x00003770


	//   ....[31]....
        /*03bc*/ 	.word	0x000037d0


	//   ....[32]....
        /*03c0*/ 	.word	0x000037f0


	//   ....[33]....
        /*03c4*/ 	.word	0x00003850


	//   ....[34]....
        /*03c8*/ 	.word	0x00003870


	//   ....[35]....
        /*03cc*/ 	.word	0x000038e0


	//   ....[36]....
        /*03d0*/ 	.word	0x00003910


	//   ....[37]....
        /*03d4*/ 	.word	0x00003990


	//   ....[38]....
        /*03d8*/ 	.word	0x000039b0


	//   ....[39]....
        /*03dc*/ 	.word	0x00003a20


	//   ....[40]....
        /*03e0*/ 	.word	0x00003a50


	//   ....[41]....
        /*03e4*/ 	.word	0x00003b70


	//   ....[42]....
        /*03e8*/ 	.word	0x00003bd0


	//   ....[43]....
        /*03ec*/ 	.word	0x00003c70


	//   ....[44]....
        /*03f0*/ 	.word	0x00003c80


	//   ....[45]....
        /*03f4*/ 	.word	0x00003ca0


	//   ....[46]....
        /*03f8*/ 	.word	0x00003d10


	//   ....[47]....
        /*03fc*/ 	.word	0x00003d30


	//   ....[48]....
        /*0400*/ 	.word	0x00003db0


	//   ....[49]....
        /*0404*/ 	.word	0x00003dc0


	//   ....[50]....
        /*0408*/ 	.word	0x00003e10


	//   ....[51]....
        /*040c*/ 	.word	0x00003e50


	//   ....[52]....
        /*0410*/ 	.word	0x00003e90


	//   ....[53]....
        /*0414*/ 	.word	0x00003ee0


	//   ....[54]....
        /*0418*/ 	.word	0x00005e40


	//   ....[55]....
        /*041c*/ 	.word	0x00005fa0


	//   ....[56]....
        /*0420*/ 	.word	0x000064f0


	//   ....[57]....
        /*0424*/ 	.word	0x00006540


	//   ....[58]....
        /*0428*/ 	.word	0x00006580


	//   ....[59]....
        /*042c*/ 	.word	0x000065c0


	//   ....[60]....
        /*0430*/ 	.word	0x00006610


	//   ....[61]....
        /*0434*/ 	.word	0x00006660


	//   ....[62]....
        /*0438*/ 	.word	0x000066b0


	//   ....[63]....
        /*043c*/ 	.word	0x000066f0


	//   ....[64]....
        /*0440*/ 	.word	0x00006730


	//   ....[65]....
        /*0444*/ 	.word	0x00006780


	//   ....[66]....
        /*0448*/ 	.word	0x00006b40


	//   ....[67]....
        /*044c*/ 	.word	0x00006b50


	//   ....[68]....
        /*0450*/ 	.word	0x00008830


	//   ....[69]....
        /*0454*/ 	.word	0x00008990


	//   ....[70]....
        /*0458*/ 	.word	0x00008e90


	//   ....[71]....
        /*045c*/ 	.word	0x00008ef0


	//   ....[72]....
        /*0460*/ 	.word	0x00008f40


	//   ....[73]....
        /*0464*/ 	.word	0x00008f70


	//   ....[74]....
        /*0468*/ 	.word	0x00008fe0


	//   ....[75]....
        /*046c*/ 	.word	0x00009000


	//   ....[76]....
        /*0470*/ 	.word	0x00009070


	//   ....[77]....
        /*0474*/ 	.word	0x00009090


	//   ....[78]....
        /*0478*/ 	.word	0x00009110


	//   ....[79]....
        /*047c*/ 	.word	0x00009120


	//   ....[80]....
        /*0480*/ 	.word	0x000093c0


	//   ....[81]....
        /*0484*/ 	.word	0x00009460


	//   ....[82]....
        /*0488*/ 	.word	0x00009770


	//   ....[83]....
        /*048c*/ 	.word	0x000097e0


	//   ....[84]....
        /*0490*/ 	.word	0x00009880


	//   ....[85]....
        /*0494*/ 	.word	0x000098a0


	//   ....[86]....
        /*0498*/ 	.word	0x00009910


	//   ....[87]....
        /*049c*/ 	.word	0x00009930


	//   ....[88]....
        /*04a0*/ 	.word	0x000099c0


	//   ....[89]....
        /*04a4*/ 	.word	0x000099e0


	//   ....[90]....
        /*04a8*/ 	.word	0x00009a50


	//   ....[91]....
        /*04ac*/ 	.word	0x00009a70


	//   ....[92]....
        /*04b0*/ 	.word	0x00009b10


	//   ....[93]....
        /*04b4*/ 	.word	0x00009b30


	//   ....[94]....
        /*04b8*/ 	.word	0x00009b40


	//   ....[95]....
        /*04bc*/ 	.word	0x00009c60


	//   ....[96]....
        /*04c0*/ 	.word	0x00009cc0


	//   ....[97]....
        /*04c4*/ 	.word	0x00009d40


	//   ....[98]....
        /*04c8*/ 	.word	0x00009d70


	//   ....[99]....
        /*04cc*/ 	.word	0x00009de0


	//   ....[100]....
        /*04d0*/ 	.word	0x00009e10


	//   ....[101]....
        /*04d4*/ 	.word	0x00009e80


	//   ....[102]....
        /*04d8*/ 	.word	0x00009ea0


	//   ....[103]....
        /*04dc*/ 	.word	0x00009f10


	//   ....[104]....
        /*04e0*/ 	.word	0x00009f30


	//   ....[105]....
        /*04e4*/ 	.word	0x00009fb0


	//   ....[106]....
        /*04e8*/ 	.word	0x00009fd0


	//   ....[107]....
        /*04ec*/ 	.word	0x00009fe0


	//   ....[108]....
        /*04f0*/ 	.word	0x0000bb90


	//   ....[109]....
        /*04f4*/ 	.word	0x0000bc60


	//   ....[110]....
        /*04f8*/ 	.word	0x0000bd20


	//   ....[111]....
        /*04fc*/ 	.word	0x0000bd80


	//   ....[112]....
        /*0500*/ 	.word	0x0000be30


	//   ....[113]....
        /*0504*/ 	.word	0x0000beb0


	//   ....[114]....
        /*0508*/ 	.word	0x0000bf60


	//   ....[115]....
        /*050c*/ 	.word	0x0000bfe0


	//   ....[116]....
        /*0510*/ 	.word	0x0000c080


	//   ....[117]....
        /*0514*/ 	.word	0x0000c0f0


	//   ....[118]....
        /*0518*/ 	.word	0x0000c190


	//   ....[119]....
        /*051c*/ 	.word	0x0000c200


	//   ....[120]....
        /*0520*/ 	.word	0x0000c230


	//   ....[121]....
        /*0524*/ 	.word	0x0000c320


	//   ....[122]....
        /*0528*/ 	.word	0x0000c3d0


	//   ....[123]....
        /*052c*/ 	.word	0x0000c4a0


	//   ....[124]....
        /*0530*/ 	.word	0x0000c500


	//   ....[125]....
        /*0534*/ 	.word	0x0000c5d0


	//   ....[126]....
        /*0538*/ 	.word	0x0000c620


	//   ....[127]....
        /*053c*/ 	.word	0x0000c6c0


	//   ....[128]....
        /*0540*/ 	.word	0x0000c730


	//   ....[129]....
        /*0544*/ 	.word	0x0000c7f0


	//   ....[130]....
        /*0548*/ 	.word	0x0000c840


	//   ....[131]....
        /*054c*/ 	.word	0x0000c900


	//   ....[132]....
        /*0550*/ 	.word	0x0000c950


	//   ....[133]....
        /*0554*/ 	.word	0x0000c980


	//   ....[134]....
        /*0558*/ 	.word	0x0000ca70


	//   ....[135]....
        /*055c*/ 	.word	0x0000cb00


	//   ....[136]....
        /*0560*/ 	.word	0x0000cbd0


	//   ....[137]....
        /*0564*/ 	.word	0x0000cc30


	//   ....[138]....
        /*0568*/ 	.word	0x0000ccf0


	//   ....[139]....
        /*056c*/ 	.word	0x0000cd50


	//   ....[140]....
        /*0570*/ 	.word	0x0000ce10


	//   ....[141]....
        /*0574*/ 	.word	0x0000ce70


	//   ....[142]....
        /*0578*/ 	.word	0x0000cf10


	//   ....[143]....
        /*057c*/ 	.word	0x0000cf90


	//   ....[144]....
        /*0580*/ 	.word	0x0000d060


	//   ....[145]....
        /*0584*/ 	.word	0x0000d0e0


	//   ....[146]....
        /*0588*/ 	.word	0x0000d110


	//   ....[147]....
        /*058c*/ 	.word	0x0000d200


	//   ....[148]....
        /*0590*/ 	.word	0x0000d2a0


	//   ....[149]....
        /*0594*/ 	.word	0x0000d380


	//   ....[150]....
        /*0598*/ 	.word	0x0000d3d0


	//   ....[151]....
        /*059c*/ 	.word	0x0000d4a0


	//   ....[152]....
        /*05a0*/ 	.word	0x0000d4f0


	//   ....[153]....
        /*05a4*/ 	.word	0x0000d5b0


	//   ....[154]....
        /*05a8*/ 	.word	0x0000d600


	//   ....[155]....
        /*05ac*/ 	.word	0x0000d6c0


	//   ....[156]....
        /*05b0*/ 	.word	0x0000d710


	//   ....[157]....
        /*05b4*/ 	.word	0x0000d7d0


	//   ....[158]....
        /*05b8*/ 	.word	0x0000d820


	//   ....[159]....
        /*05bc*/ 	.word	0x0000d850


	//----- nvinfo : EIATTR_VRC_CTA_INIT_COUNT
	.align		4
.L_426:
        /*05c0*/ 	.byte	0x02, 0x4a
	.zero		1
	.zero		1


	//----- nvinfo : EIATTR_EXIT_INSTR_OFFSETS
	.align		4
        /*05c4*/ 	.byte	0x04, 0x1c
        /*05c6*/ 	.short	(.L_428 - .L_427)


	//   ....[0]....
.L_427:
        /*05c8*/ 	.word	0x000014f0


	//   ....[1]....
        /*05cc*/ 	.word	0x00001770


	//   ....[2]....
        /*05d0*/ 	.word	0x00002070


	//   ....[3]....
        /*05d4*/ 	.word	0x00002180


	//   ....[4]....
        /*05d8*/ 	.word	0x00002590


	//   ....[5]....
        /*05dc*/ 	.word	0x00002600


	//   ....[6]....
        /*05e0*/ 	.word	0x00004830


	//   ....[7]....
        /*05e4*/ 	.word	0x00004a20


	//   ....[8]....
        /*05e8*/ 	.word	0x00005370


	//   ....[9]....
        /*05ec*/ 	.word	0x000054a0


	//   ....[10]....
        /*05f0*/ 	.word	0x000058f0


	//   ....[11]....
        /*05f4*/ 	.word	0x00005960


	//   ....[12]....
        /*05f8*/ 	.word	0x00005980


	//   ....[13]....
        /*05fc*/ 	.word	0x00008290


	//   ....[14]....
        /*0600*/ 	.word	0x00008350


	//   ....[15]....
        /*0604*/ 	.word	0x0000ba80


	//   ....[16]....
        /*0608*/ 	.word	0x0000bb40


	//----- nvinfo : EIATTR_MAX_THREADS
	.align		4
.L_428:
        /*060c*/ 	.byte	0x04, 0x05
        /*060e*/ 	.short	(.L_430 - .L_429)
.L_429:
        /*0610*/ 	.word	0x00000100
        /*0614*/ 	.word	0x00000001
        /*0618*/ 	.word	0x00000001


	//----- nvinfo : EIATTR_CRS_STACK_SIZE
	.align		4
.L_430:
        /*061c*/ 	.byte	0x04, 0x1e
        /*061e*/ 	.short	(.L_432 - .L_431)
.L_431:
        /*0620*/ 	.word	0x00000000


	//----- nvinfo : EIATTR_CBANK_PARAM_SIZE
	.align		4
.L_432:
        /*0624*/ 	.byte	0x03, 0x19
        /*0626*/ 	.short	0x0044


	//----- nvinfo : EIATTR_PARAM_CBANK
	.align		4
        /*0628*/ 	.byte	0x04, 0x0a
        /*062a*/ 	.short	(.L_434 - .L_433)
	.align		4
.L_433:
        /*062c*/ 	.word	index@(.nv.constant0._ZN6thrust24THRUST_300001_SM_1000_NS8cuda_cub4core6detail13_kernel_agentINS1_15__reduce_by_key16ReduceByKeyAgentIPyNS0_17constant_iteratorIiNS0_11use_defaultES9_EES7_PiN4cuda3std3__48equal_toIyEENSE_4plusIiEESB_iEEJS7_SA_S7_SB_SB_N3cub18CUB_300001_SM_100024ReduceByKeyScanTileStateIiiLb1EEESG_SI_iiEEEvDpT0_)
        /*0630*/ 	.short	0x0380
        /*0632*/ 	.short	0x0044


	//----- nvinfo : EIATTR_SW_WAR
	.align		4
.L_434:
        /*0634*/ 	.byte	0x04, 0x36
        /*0636*/ 	.short	(.L_436 - .L_435)
.L_435:
        /*0638*/ 	.word	0x00000008
.L_436:


//--------------------- .nv.info._ZN6thrust24THRUST_300001_SM_1000_NS8cuda_cub4core6detail13_kernel_agentINS1_15__reduce_by_key9InitAgentIN3cub18CUB_300001_SM_100024ReduceByKeyScanTileStateIiiLb1EEEiPiEEJSA_iSB_EEEvDpT0_ --------------------------
	.section	.nv.info._ZN6thrust24THRUST_300001_SM_1000_NS8cuda_cub4core6detail13_kernel_agentINS1_15__reduce_by_key9InitAgentIN3cub18CUB_300001_SM_100024ReduceByKeyScanTileStateIiiLb1EEEiPiEEJSA_iSB_EEEvDpT0_,"",@"SHT_CUDA_INFO"
	.sectionflags	@""
	.align	4


	//----- nvinfo : EIATTR_CUDA_API_VERSION
	.align		4
        /*0000*/ 	.byte	0x04, 0x37
        /*0002*/ 	.short	(.L_438 - .L_437)
.L_437:
        /*0004*/ 	.word	0x00000082


	//----- nvinfo : EIATTR_KPARAM_INFO
	.align		4
.L_438:
        /*0008*/ 	.byte	0x04, 0x17
        /*000a*/ 	.short	(.L_440 - .L_439)
.L_439:
        /*000c*/ 	.word	0x00000000
        /*0010*/ 	.short	0x0002
        /*0012*/ 	.short	0x0010
        /*0014*/ 	.byte	0x00, 0xf5, 0x21, 0x00


	//----- nvinfo : EIATTR_KPARAM_INFO
	.align		4
.L_440:
        /*0018*/ 	.byte	0x04, 0x17
        /*001a*/ 	.short	(.L_442 - .L_441)
.L_441:
        /*001c*/ 	.word	0x00000000
        /*0020*/ 	.short	0x0001
        /*0022*/ 	.short	0x0008
        /*0024*/ 	.byte	0x00, 0xf0, 0x11, 0x00


	//----- nvinfo : EIATTR_KPARAM_INFO
	.align		4
.L_442:
        /*0028*/ 	.byte	0x04, 0x17
        /*002a*/ 	.short	(.L_444 - .L_443)
.L_443:
        /*002c*/ 	.word	0x00000000
        /*0030*/ 	.short	0x0000
        /*0032*/ 	.short	0x0000
        /*0034*/ 	.byte	0x00, 0xf0, 0x21, 0x00


	//----- nvinfo : EIATTR_SPARSE_MMA_MASK
	.align		4
.L_444:
        /*0038*/ 	.byte	0x03, 0x50
        /*003a*/ 	.short	0x0000


	//----- nvinfo : EIATTR_MAXREG_COUNT
	.align		4
        /*003c*/ 	.byte	0x03, 0x1b
        /*003e*/ 	.short	0x00ff


	//----- nvinfo : EIATTR_MERCURY_ISA_VERSION
	.align		4
        /*0040*/ 	.byte	0x03, 0x5f
        /*0042*/ 	.short	0x0101


	//----- nvinfo : EIATTR_VRC_CTA_INIT_COUNT
	.align		4
        /*0044*/ 	.byte	0x02, 0x4a
	.zero		1
	.zero		1


	//----- nvinfo : EIATTR_EXIT_INSTR_OFFSETS
	.align		4
        /*0048*/ 	.byte	0x04, 0x1c
        /*004a*/ 	.short	(.L_446 - .L_445)


	//   ....[0]....
.L_445:
        /*004c*/ 	.word	0x00000140


	//   ....[1]....
        /*0050*/ 	.word	0x00000170


	//----- nvinfo : EIATTR_MAX_THREADS
	.align		4
.L_446:
        /*0054*/ 	.byte	0x04, 0x05
        /*0056*/ 	.short	(.L_448 - .L_447)
.L_447:
        /*0058*/ 	.word	0x00000080
        /*005c*/ 	.word	0x00000001
        /*0060*/ 	.word	0x00000001


	//----- nvinfo : EIATTR_CBANK_PARAM_SIZE
	.align		4
.L_448:
        /*0064*/ 	.byte	0x03, 0x19
        /*0066*/ 	.short	0x0018


	//----- nvinfo : EIATTR_PARAM_CBANK
	.align		4
        /*0068*/ 	.byte	0x04, 0x0a
        /*006a*/ 	.short	(.L_450 - .L_449)
	.align		4
.L_449:
        /*006c*/ 	.word	index@(.nv.constant0._ZN6thrust24THRUST_300001_SM_1000_NS8cuda_cub4core6detail13_kernel_agentINS1_15__reduce_by_key9InitAgentIN3cub18CUB_300001_SM_100024ReduceByKeyScanTileStateIiiLb1EEEiPiEEJSA_iSB_EEEvDpT0_)
        /*0070*/ 	.short	0x0380
        /*0072*/ 	.short	0x0018


	//----- nvinfo : EIATTR_SW_WAR
	.align		4
.L_450:
        /*0074*/ 	.byte	0x04, 0x36
        /*0076*/ 	.short	(.L_452 - .L_451)
.L_451:
        /*0078*/ 	.word	0x00000008
.L_452:


//--------------------- .nv.info._ZN6thrust24THRUST_300001_SM_1000_NS8cuda_cub4core6detail13_kernel_agentINS1_8__unique11UniqueAgentIPyS7_N4cuda3std3__48equal_toIyEEiPiEEJS7_S7_SC_SD_iN3cub18CUB_300001_SM_100013ScanTileStateIiLb1EEEmEEEvDpT0_ --------------------------
	.section	.nv.info._ZN6thrust24THRUST_300001_SM_1000_NS8cuda_cub4core6detail13_kernel_agentINS1_8__unique11UniqueAgentIPyS7_N4cuda3std3__48equal_toIyEEiPiEEJS7_S7_SC_SD_iN3cub18CUB_300001_SM_100013ScanTileStateIiLb1EEEmEEEvDpT0_,"",@"SHT_CUDA_INFO"
	.sectionflags	@""
	.align	4


	//----- nvinfo : EIATTR_CUDA_API_VERSION
	.align		4
        /*0000*/ 	.byte	0x04, 0x37
        /*0002*/ 	.short	(.L_454 - .L_453)
.L_453:
        /*0004*/ 	.word	0x00000082


	//----- nvinfo : EIATTR_KPARAM_INFO
	.align		4
.L_454:
        /*0008*/ 	.byte	0x04, 0x17
        /*000a*/ 	.short	(.L_456 - .L_455)
.L_455:
        /*000c*/ 	.word	0x00000000
        /*0010*/ 	.short	0x0006
        /*0012*/ 	.short	0x0030
        /*0014*/ 	.byte	0x00, 0xf0, 0x21, 0x00


	//----- nvinfo : EIATTR_KPARAM_INFO
	.align		4
.L_456:
        /*0018*/ 	.byte	0x04, 0x17
        /*001a*/ 	.short	(.L_458 - .L_457)
.L_457:
        /*001c*/ 	.word	0x00000000
        /*0020*/ 	.short	0x0005
        /*0022*/ 	.short	0x0028
        /*0024*/ 	.byte	0x00, 0xf0, 0x21, 0x00


	//----- nvinfo : EIATTR_KPARAM_INFO
	.align		4
.L_458:
        /*0028*/ 	.byte	0x04, 0x17
        /*002a*/ 	.short	(.L_460 - .L_459)
.L_459:
        /*002c*/ 	.word	0x00000000
        /*0030*/ 	.short	0x0004
        /*0032*/ 	.short	0x0020
        /*0034*/ 	.byte	0x00, 0xf0, 0x11, 0x00


	//----- nvinfo : EIATTR_KPARAM_INFO
	.align		4
.L_460:
        /*0038*/ 	.byte	0x04, 0x17
        /*003a*/ 	.short	(.L_462 - .L_461)
.L_461:
        /*003c*/ 	.word	0x00000000
        /*0040*/ 	.short	0x0003
        /*0042*/ 	.short	0x0018
        /*0044*/ 	.byte	0x00, 0xf5, 0x21, 0x00


	//----- nvinfo : EIATTR_KPARAM_INFO
	.align		4
.L_462:
        /*0048*/ 	.byte	0x04, 0x17
        /*004a*/ 	.short	(.L_464 - .L_463)
.L_463:
        /*004c*/ 	.word	0x00000000
        /*0050*/ 	.short	0x0002
        /*0052*/ 	.short	0x0010
        /*0054*/ 	.byte	0x00, 0xf0, 0x05, 0x00


	//----- nvinfo : EIATTR_KPARAM_INFO
	.align		4
.L_464:
        /*0058*/ 	.byte	0x04, 0x17
        /*005a*/ 	.short	(.L_466 - .L_465)
.L_465:
        /*005c*/ 	.word	0x00000000
        /*0060*/ 	.short	0x0001
        /*0062*/ 	.short	0x0008
        /*0064*/ 	.byte	0x00, 0xf5, 0x21, 0x00


	//----- nvinfo : EIATTR_KPARAM_INFO
	.align		4
.L_466:
        /*0068*/ 	.byte	0x04, 0x17
        /*006a*/ 	.short	(.L_468 - .L_467)
.L_467:
        /*006c*/ 	.word	0x00000000
        /*0070*/ 	.short	0x0000
        /*0072*/ 	.short	0x0000
        /*0074*/ 	.byte	0x00, 0xf5, 0x21, 0x00


	//----- nvinfo : EIATTR_SPARSE_MMA_MASK
	.align		4
.L_468:
        /*0078*/ 	.byte	0x03, 0x50
        /*007a*/ 	.short	0x0000


	//----- nvinfo : EIATTR_MAXREG_COUNT
	.align		4
        /*007c*/ 	.byte	0x03, 0x1b
        /*007e*/ 	.short	0x00ff


	//----- nvinfo : EIATTR_NUM_BARRIERS
	.align		4
        /*0080*/ 	.byte	0x02, 0x4c
        /*0082*/ 	.byte	0x01
	.zero		1


	//----- nvinfo : EIATTR_MERCURY_ISA_VERSION
	.align		4
        /*0084*/ 	.byte	0x03, 0x5f
        /*0086*/ 	.short	0x0101


	//----- nvinfo : EIATTR_UNUSED_LOAD_BYTE_OFFSET
	.align		4
        /*0088*/ 	.byte	0x04, 0x44
        /*008a*/ 	.short	(.L_470 - .L_469)


	//   ....[0]....
.L_469:
        /*008c*/ 	.word	0x000049c0
        /*0090*/ 	.word	0x0000fff0


	//----- nvinfo : EIATTR_COOP_GROUP_MASK_REGIDS
	.align		4
.L_470:
        /*0094*/ 	.byte	0x04, 0x29
        /*0096*/ 	.short	(.L_472 - .L_471)


	//   ....[0]....
.L_471:
        /*0098*/ 	.word	0xffffffff


	//   ....[1]....
        /*009c*/ 	.word	0xffffffff


	//   ....[2]....
        /*00a0*/ 	.word	0xffffffff


	//   ....[3]....
        /*00a4*/ 	.word	0xffffffff


	//   ....[4]....
        /*00a8*/ 	.word	0xffffffff


	//   ....[5]....
        /*00ac*/ 	.word	0xffffffff


	//   ....[6]....
        /*00b0*/ 	.word	0xffffffff


	//   ....[7]....
        /*00b4*/ 	.word	0xffffffff


	//   ....[8]....
        /*00b8*/ 	.word	0xffffffff


	//   ....[9]....
        /*00bc*/ 	.word	0xffffffff


	//   ....[10]....
        /*00c0*/ 	.word	0xffffffff


	//   ....[11]....
        /*00c4*/ 	.word	0xffffffff


	//   ....[12]....
        /*00c8*/ 	.word	0xffffffff


	//   ....[13]....
        /*00cc*/ 	.word	0xffffffff


	//   ....[14]....
        /*00d0*/ 	.word	0xffffffff


	//   ....[15]....
        /*00d4*/ 	.word	0xffffffff


	//   ....[16]....
        /*00d8*/ 	.word	0xffffffff


	//   ....[17]....
        /*00dc*/ 	.word	0xffffffff


	//   ....[18]....
        /*00e0*/ 	.word	0xffffffff


	//   ....[19]....
        /*00e4*/ 	.word	0xffffffff


	//   ....[20]....
        /*00e8*/ 	.word	0xffffffff


	//   ....[21]....
        /*00ec*/ 	.word	0xffffffff


	//   ....[22]....
        /*00f0*/ 	.word	0xffffffff


	//   ....[23]....
        /*00f4*/ 	.word	0xffffffff


	//   ....[24]....
        /*00f8*/ 	.word	0xffffffff


	//   ....[25]....
        /*00fc*/ 	.word	0xffffffff


	//   ....[26]....
        /*0100*/ 	.word	0xffffffff


	//   ....[27]....
        /*0104*/ 	.word	0xffffffff


	//   ....[28]....
        /*0108*/ 	.word	0xffffffff


	//   ....[29]....
        /*010c*/ 	.word	0xffffffff


	//   ....[30]....
        /*0110*/ 	.word	0xffffffff


	//   ....[31]....
        /*0114*/ 	.word	0xffffffff


	//   ....[32]....
        /*0118*/ 	.word	0xffffffff


	//   ....[33]....
        /*011c*/ 	.word	0xffffffff


	//   ....[34]....
        /*0120*/ 	.word	0xffffffff


	//   ....[35]....
        /*0124*/ 	.word	0xffffffff


	//   ....[36]....
        /*0128*/ 	.word	0xffffffff


	//   ....[37]....
        /*012c*/ 	.word	0xffffffff


	//   ....[38]....
        /*0130*/ 	.word	0xffffffff


	//   ....[39]....
        /*0134*/ 	.word	0xffffffff


	//   ....[40]....
        /*0138*/ 	.word	0xffffffff


	//   ....[41]....
        /*013c*/ 	.word	0xffffffff


	//   ....[42]....
        /*0140*/ 	.word	0xffffffff


	//   ....[43]....
        /*0144*/ 	.word	0xffffffff


	//   ....[44]....
        /*0148*/ 	.word	0xffffffff


	//   ....[45]....
        /*014c*/ 	.word	0xffffffff


	//   ....[46]....
        /*0150*/ 	.word	0xffffffff


	//   ....[47]....
        /*0154*/ 	.word	0xffffffff


	//   ....[48]....
        /*0158*/ 	.word	0xffffffff


	//   ....[49]....
        /*015c*/ 	.word	0xffffffff


	//   ....[50]....
        /*0160*/ 	.word	0xffffffff


	//   ....[51]....
        /*0164*/ 	.word	0xffffffff


	//   ....[52]....
        /*0168*/ 	.word	0xffffffff


	//   ....[53]....
        /*016c*/ 	.word	0xffffffff


	//   ....[54]....
        /*0170*/ 	.word	0xffffffff


	//   ....[55]....
        /*0174*/ 	.word	0xffffffff


	//   ....[56]....
        /*0178*/ 	.word	0xffffffff


	//   ....[57]....
        /*017c*/ 	.word	0xffffffff


	//   ....[58]....
        /*0180*/ 	.word	0xffffffff


	//   ....[59]....
        /*0184*/ 	.word	0xffffffff


	//   ....[60]....
        /*0188*/ 	.word	0x0500001e


	//   ....[61]....
        /*018c*/ 	.word	0x0500001e


	//   ....[62]....
        /*0190*/ 	.word	0x0500001e


	//   ....[63]....
        /*0194*/ 	.word	0x0500001e


	//   ....[64]....
        /*0198*/ 	.word	0x0500001e


	//   ....[65]....
        /*019c*/ 	.word	0x0500001e


	//   ....[66]....
        /*01a0*/ 	.word	0x0500001e


	//   ....[67]....
        /*01a4*/ 	.word	0x0500001e


	//   ....[68]....
        /*01a8*/ 	.word	0x0500001e


	//   ....[69]....
        /*01ac*/ 	.word	0x0500001e


	//   ....[70]....
        /*01b0*/ 	.word	0x0500001e


	//   ....[71]....
        /*01b4*/ 	.word	0x0500001e


	//   ....[72]....
        /*01b8*/ 	.word	0x0500001e


	//   ....[73]....
        /*01bc*/ 	.word	0x0500001e


	//   ....[74]....
        /*01c0*/ 	.word	0x0500001e


	//   ....[75]....
        /*01c4*/ 	.word	0x0500001e


	//   ....[76]....
        /*01c8*/ 	.word	0x0500001e


	//   ....[77]....
        /*01cc*/ 	.word	0x0500001e


	//   ....[78]....
        /*01d0*/ 	.word	0x0500001e


	//   ....[79]....
        /*01d4*/ 	.word	0x0500001e


	//   ....[80]....
        /*01d8*/ 	.word	0x0500001e


	//   ....[81]....
        /*01dc*/ 	.word	0x0500001e


	//   ....[82]....
        /*01e0*/ 	.word	0x0500001e


	//   ....[83]....
        /*01e4*/ 	.word	0x0500001e


	//   ....[84]....
        /*01e8*/ 	.word	0x0500001e


	//   ....[85]....
        /*01ec*/ 	.word	0x0500001e


	//   ....[86]....
        /*01f0*/ 	.word	0x0500001e


	//   ....[87]....
        /*01f4*/ 	.word	0x0500001e


	//   ....[88]....
        /*01f8*/ 	.word	0x0500001e


	//   ....[89]....
        /*01fc*/ 	.word	0x0500001e


	//   ....[90]....
        /*0200*/ 	.word	0x0500001e


	//   ....[91]....
        /*0204*/ 	.word	0x0500001e


	//   ....[92]....
        /*0208*/ 	.word	0x0500001e


	//   ....[93]....
        /*020c*/ 	.word	0x0500001e


	//   ....[94]....
        /*0210*/ 	.word	0x0500001e


	//   ....[95]....
        /*0214*/ 	.word	0x0500001e


	//----- nvinfo : EIATTR_COOP_GROUP_INSTR_OFFSETS
	.align		4
.L_472:
        /*0218*/ 	.byte	0x04, 0x28
        /*021a*/ 	.short	(.L_474 - .L_473)


	//   ....[0]....
.L_473:
        /*021c*/ 	.word	0x00000290


	//   ....[1]....
        /*0220*/ 	.word	0x000004e0


	//   ....[2]....
        /*0224*/ 	.word	0x00000510


	//   ....[3]....
        /*0228*/ 	.word	0x00000530


	//   ....[4]....
        /*022c*/ 	.word	0x00000560


	//   ....[5]....
        /*0230*/ 	.word	0x00000580


	//   ....[6]....
        /*0234*/ 	.word	0x00001120


	//   ....[7]....
        /*0238*/ 	.word	0x00001310


	//   ....[8]....
        /*023c*/ 	.word	0x00001340


	//   ....[9]....
        /*0240*/ 	.word	0x00001360


	//   ....[10]....
        /*0244*/ 	.word	0x00001380


	//   ....[11]....
        /*0248*/ 	.word	0x000013a0


	//   ....[12]....
        /*024c*/ 	.word	0x000015c0


	//   ....[13]....
        /*0250*/ 	.word	0x00001680


	//   ....[14]....
        /*0254*/ 	.word	0x000016e0


	//   ....[15]....
        /*0258*/ 	.word	0x00001790


	//   ....[16]....
        /*025c*/ 	.word	0x000017e0


	//   ....[17]....
        /*0260*/ 	.word	0x00001830


	//   ....[18]....
        /*0264*/ 	.word	0x00001890


	//   ....[19]....
        /*0268*/ 	.word	0x000018e0


	//   ....[20]....
        /*026c*/ 	.word	0x000018f0


	//   ....[21]....
        /*0270*/ 	.word	0x000019b0


	//   ....[22]....
        /*0274*/ 	.word	0x00001a70


	//   ....[23]....
        /*0278*/ 	.word	0x00001ac0


	//   ....[24]....
        /*027c*/ 	.word	0x00001b20


	//   ....[25]....
        /*0280*/ 	.word	0x00001b80


	//   ....[26]....
        /*0284*/ 	.word	0x00001bc0


	//   ....[27]....
        /*0288*/ 	.word	0x00001c00


	//   ....[28]....
        /*028c*/ 	.word	0x00001c40


	//   ....[29]....
        /*0290*/ 	.word	0x00001c50


	//   ....[30]....
        /*0294*/ 	.word	0x00002bf0


	//   ....[31]....
        /*0298*/ 	.word	0x00002e70


	//   ....[32]....
        /*029c*/ 	.word	0x00002e90


	//   ....[33]....
        /*02a0*/ 	.word	0x00002eb0


	//   ....[34]....
        /*02a4*/ 	.word	0x00002ed0


	//   ....[35]....
        /*02a8*/ 	.word	0x00002f00


	//   ....[36]....
        /*02ac*/ 	.word	0x00003bf0


	//   ....[37]....
        /*02b0*/ 	.word	0x00003e70


	//   ....[38]....
        /*02b4*/ 	.word	0x00003e90


	//   ....[39]....
        /*02b8*/ 	.word	0x00003eb0


	//   ....[40]....
        /*02bc*/ 	.word	0x00003ed0


	//   ....[41]....
        /*02c0*/ 	.word	0x00003f00


	//   ....[42]....
        /*02c4*/ 	.word	0x00004130


	//   ....[43]....
        /*02c8*/ 	.word	0x000041f0


	//   ....[44]....
        /*02cc*/ 	.word	0x00004250


	//   ....[45]....
        /*02d0*/ 	.word	0x000042f0


	//   ....[46]....
        /*02d4*/ 	.word	0x00004350


	//   ....[47]....
        /*02d8*/ 	.word	0x00004390


	//   ....[48]....
        /*02dc*/ 	.word	0x000043e0


	//   ....[49]....
        /*02e0*/ 	.word	0x00004420


	//   ....[50]....
        /*02e4*/ 	.word	0x00004430


	//   ....[51]....
        /*02e8*/ 	.word	0x00004530


	//   ....[52]....
        /*02ec*/ 	.word	0x00004600


	//   ....[53]....
        /*02f0*/ 	.word	0x00004660


	//   ....[54]....
        /*02f4*/ 	.word	0x000046c0


	//   ....[55]....
        /*02f8*/ 	.word	0x00004720


	//   ....[56]....
        /*02fc*/ 	.word	0x00004760


	//   ....[57]....
        /*0300*/ 	.word	0x000047a0


	//   ....[58]....
        /*0304*/ 	.word	0x000047e0


	//   ....[59]....
        /*0308*/ 	.word	0x000047f0


	//   ....[60]....
        /*030c*/ 	.word	0x00005430


	//   ....[61]....
        /*0310*/ 	.word	0x000054b0


	//   ....[62]....
        /*0314*/ 	.word	0x00005560


	//   ....[63]....
        /*0318*/ 	.word	0x00005660


	//   ....[64]....
        /*031c*/ 	.word	0x000056e0


	//   ....[65]....
        /*0320*/ 	.word	0x00005770


	//   ....[66]....
        /*0324*/ 	.word	0x000057f0


	//   ....[67]....
        /*0328*/ 	.word	0x00005860


	//   ....[68]....
        /*032c*/ 	.word	0x00005890


	//   ....[69]....
        /*0330*/ 	.word	0x00005950


	//   ....[70]....
        /*0334*/ 	.word	0x000059d0


	//   ....[71]....
        /*0338*/ 	.word	0x00005a50


	//   ....[72]....
        /*033c*/ 	.word	0x00005b10


	//   ....[73]....
        /*0340*/ 	.word	0x00005b90


	//   ....[74]....
        /*0344*/ 	.word	0x00005c10


	//   ....[75]....
        /*0348*/ 	.word	0x00005c80


	//   ....[76]....
        /*034c*/ 	.word	0x00005d00


	//   ....[77]....
        /*0350*/ 	.word	0x00005d60


	//   ....[78]....
        /*0354*/ 	.word	0x00005dd0


	//   ....[79]....
        /*0358*/ 	.word	0x00005e50


	//   ....[80]....
        /*035c*/ 	.word	0x00005ef0


	//   ....[81]....
        /*0360*/ 	.word	0x00005fe0


	//   ....[82]....
        /*0364*/ 	.word	0x00006060


	//   ....[83]....
        /*0368*/ 	.word	0x000060f0


	//   ....[84]....
        /*036c*/ 	.word	0x00006170


	//   ....[85]....
        /*0370*/ 	.word	0x000061f0


	//   ....[86]....
        /*0374*/ 	.word	0x00006220


	//   ....[87]....
        /*0378*/ 	.word	0x00006320


	//   ....[88]....
        /*037c*/ 	.word	0x000063a0


	//   ....[89]....
        /*0380*/ 	.word	0x00006420


	//   ....[90]....
        /*0384*/ 	.word	0x00006500


	//   ....[91]....
        /*0388*/ 	.word	0x00006580


	//   ....[92]....
        /*038c*/ 	.word	0x00006600


	//   ....[93]....
        /*0390*/ 	.word	0x00006680


	//   ....[94]....
        /*0394*/ 	.word	0x00006700


	//   ....[95]....
        /*0398*/ 	.word	0x00006760


	//----- nvinfo : EIATTR_VRC_CTA_INIT_COUNT
	.align		4
.L_474:
        /*039c*/ 	.byte	0x02, 0x4a
	.zero		1
	.zero		1


	//----- nvinfo : EIATTR_EXIT_INSTR_OFFSETS
	.align		4
        /*03a0*/ 	.byte	0x04, 0x1c
        /*03a2*/ 	.short	(.L_476 - .L_475)


	//   ....[0]....
.L_475:
        /*03a4*/ 	.word	0x00000f40


	//   ....[1]....
        /*03a8*/ 	.word	0x00002860


	//   ....[2]....
        /*03ac*/ 	.word	0x000053b0


	//   ....[3]....
        /*03b0*/ 	.word	0x000053e0


	//----- nvinfo : EIATTR_MAX_THREADS
	.align		4
.L_476:
        /*03b4*/ 	.byte	0x04, 0x05
        /*03b6*/ 	.short	(.L_478 - .L_477)
.L_477:
        /*03b8*/ 	.word	0x00000040
        /*03bc*/ 	.word	0x00000001
        /*03c0*/ 	.word	0x00000001


	//----- nvinfo : EIATTR_CRS_STACK_SIZE
	.align		4
.L_478:
        /*03c4*/ 	.byte	0x04, 0x1e
        /*03c6*/ 	.short	(.L_480 - .L_479)
.L_479:
        /*03c8*/ 	.word	0x00000000


	//----- nvinfo : EIATTR_CBANK_PARAM_SIZE
	.align		4
.L_480:
        /*03cc*/ 	.byte	0x03, 0x19
        /*03ce*/ 	.short	0x0038


	//----- nvinfo : EIATTR_PARAM_CBANK
	.align		4
        /*03d0*/ 	.byte	0x04, 0x0a
        /*03d2*/ 	.short	(.L_482 - .L_481)
	.align		4
.L_481:
        /*03d4*/ 	.word	index@(.nv.constant0._ZN6thrust24THRUST_300001_SM_1000_NS8cuda_cub4core6detail13_kernel_agentINS1_8__unique11UniqueAgentIPyS7_N4cuda3std3__48equal_toIyEEiPiEEJS7_S7_SC_SD_iN3cub18CUB_300001_SM_100013ScanTileStateIiLb1EEEmEEEvDpT0_)
        /*03d8*/ 	.short	0x0380
        /*03da*/ 	.short	0x0038


	//----- nvinfo : EIATTR_SW_WAR
	.align		4
.L_482:
        /*03dc*/ 	.byte	0x04, 0x36
        /*03de*/ 	.short	(.L_484 - .L_483)
.L_483:
        /*03e0*/ 	.word	0x00000008
.L_484:


//--------------------- .nv.info._ZN6thrust24THRUST_300001_SM_1000_NS8cuda_cub4core6detail13_kernel_agentINS1_8__unique9InitAgentIN3cub18CUB_300001_SM_100013ScanTileStateIiLb1EEEPiiEEJSA_mSB_EEEvDpT0_ --------------------------
	.section	.nv.info._ZN6thrust24THRUST_300001_SM_1000_NS8cuda_cub4core6detail13_kernel_agentINS1_8__unique9InitAgentIN3cub18CUB_300001_SM_100013ScanTileStateIiLb1EEEPiiEEJSA_mSB_EEEvDpT0_,"",@"SHT_CUDA_INFO"
	.sectionflags	@""
	.align	4


	//----- nvinfo : EIATTR_CUDA_API_VERSION
	.align		4
        /*0000*/ 	.byte	0x04, 0x37
        /*0002*/ 	.short	(.L_486 - .L_485)
.L_485:
        /*0004*/ 	.word	0x00000082


	//----- nvinfo : EIATTR_KPARAM_INFO
	.align		4
.L_486:
        /*0008*/ 	.byte	0x04, 0x17
        /*000a*/ 	.short	(.L_488 - .L_487)
.L_487:
        /*000c*/ 	.word	0x00000000
        /*0010*/ 	.short	0x0002
        /*0012*/ 	.short	0x0010
        /*0014*/ 	.byte	0x00, 0xf5, 0x21, 0x00


	//----- nvinfo : EIATTR_KPARAM_INFO
	.align		4
.L_488:
        /*0018*/ 	.byte	0x04, 0x17
        /*001a*/ 	.short	(.L_490 - .L_489)
.L_489:
        /*001c*/ 	.word	0x00000000
        /*0020*/ 	.short	0x0001
        /*0022*/ 	.short	0x0008
        /*0024*/ 	.byte	0x00, 0xf0, 0x21, 0x00


	//----- nvinfo : EIATTR_KPARAM_INFO
	.align		4
.L_490:
        /*0028*/ 	.byte	0x04, 0x17
        /*002a*/ 	.short	(.L_492 - .L_491)
.L_491:
        /*002c*/ 	.word	0x00000000
        /*0030*/ 	.short	0x0000
        /*0032*/ 	.short	0x0000
        /*0034*/ 	.byte	0x00, 0xf0, 0x21, 0x00


	//----- nvinfo : EIATTR_SPARSE_MMA_MASK
	.align		4
.L_492:
        /*0038*/ 	.byte	0x03, 0x50
        /*003a*/ 	.short	0x0000


	//----- nvinfo : EIATTR_MAXREG_COUNT
	.align		4
        /*003c*/ 	.byte	0x03, 0x1b
        /*003e*/ 	.short	0x00ff


	//----- nvinfo : EIATTR_MERCURY_ISA_VERSION
	.align		4
        /*0040*/ 	.byte	0x03, 0x5f
        /*0042*/ 	.short	0x0101


	//----- nvinfo : EIATTR_VRC_CTA_INIT_COUNT
	.align		4
        /*0044*/ 	.byte	0x02, 0x4a
	.zero		1
	.zero		1


	//----- nvinfo : EIATTR_EXIT_INSTR_OFFSETS
	.align		4
        /*0048*/ 	.byte	0x04, 0x1c
        /*004a*/ 	.short	(.L_494 - .L_493)


	//   ....[0]....
.L_493:
        /*004c*/ 	.word	0x00000130


	//   ....[1]....
        /*0050*/ 	.word	0x00000160


	//----- nvinfo : EIATTR_MAX_THREADS
	.align		4
.L_494:
        /*0054*/ 	.byte	0x04, 0x05
        /*0056*/ 	.short	(.L_496 - .L_495)
.L_495:
        /*0058*/ 	.word	0x00000080
        /*005c*/ 	.word	0x00000001
        /*0060*/ 	.word	0x00000001


	//----- nvinfo : EIATTR_CBANK_PARAM_SIZE
	.align		4
.L_496:
        /*0064*/ 	.byte	0x03, 0x19
        /*0066*/ 	.short	0x0018


	//----- nvinfo : EIATTR_PARAM_CBANK
	.align		4
        /*0068*/ 	.byte	0x04, 0x0a
        /*006a*/ 	.short	(.L_498 - .L_497)
	.align		4
.L_497:
        /*006c*/ 	.word	index@(.nv.constant0._ZN6thrust24THRUST_300001_SM_1000_NS8cuda_cub4core6detail13_kernel_agentINS1_8__unique9InitAgentIN3cub18CUB_300001_SM_100013ScanTileStateIiLb1EEEPiiEEJSA_mSB_EEEvDpT0_)
        /*0070*/ 	.short	0x0380
        /*0072*/ 	.short	0x0018


	//----- nvinfo : EIATTR_SW_WAR
	.align		4
.L_498:
        /*0074*/ 	.byte	0x04, 0x36
        /*0076*/ 	.short	(.L_500 - .L_499)
.L_499:
        /*0078*/ 	.word	0x00000008
.L_500:


//--------------------- .nv.info._Z13SetKMerValuesPcS_iPyS0_ --------------------------
	.section	.nv.info._Z13SetKMerValuesPcS_iPyS0_,"",@"SHT_CUDA_INFO"
	.sectionflags	@""
	.align	4


	//----- nvinfo : EIATTR_CUDA_API_VERSION
	.align		4
        /*0000*/ 	.byte	0x04, 0x37
        /*0002*/ 	.short	(.L_502 - .L_501)
.L_501:
        /*0004*/ 	.word	0x00000082


	//----- nvinfo : EIATTR_KPARAM_INFO
	.align		4
.L_502:
        /*0008*/ 	.byte	0x04, 0x17
        /*000a*/ 	.short	(.L_504 - .L_503)
.L_503:
        /*000c*/ 	.word	0x00000000
        /*0010*/ 	.short	0x0004
        /*0012*/ 	.short	0x0020
        /*0014*/ 	.byte	0x00, 0xf5, 0x21, 0x00


	//----- nvinfo : EIATTR_KPARAM_INFO
	.align		4
.L_504:
        /*0018*/ 	.byte	0x04, 0x17
        /*001a*/ 	.short	(.L_506 - .L_505)
.L_505:
        /*001c*/ 	.word	0x00000000
        /*0020*/ 	.short	0x0003
        /*0022*/ 	.short	0x0018
        /*0024*/ 	.byte	0x00, 0xf5, 0x21, 0x00


	//----- nvinfo : EIATTR_KPARAM_INFO
	.align		4
.L_506:
        /*0028*/ 	.byte	0x04, 0x17
        /*002a*/ 	.short	(.L_508 - .L_507)
.L_507:
        /*002c*/ 	.word	0x00000000
        /*0030*/ 	.short	0x0002
        /*0032*/ 	.short	0x0010
        /*0034*/ 	.byte	0x00, 0xf0, 0x11, 0x00


	//----- nvinfo : EIATTR_KPARAM_INFO
	.align		4
.L_508:
        /*0038*/ 	.byte	0x04, 0x17
        /*003a*/ 	.short	(.L_510 - .L_509)
.L_509:
        /*003c*/ 	.word	0x00000000
        /*0040*/ 	.short	0x0001
        /*0042*/ 	.short	0x0008
        /*0044*/ 	.byte	0x00, 0xf5, 0x21, 0x00


	//----- nvinfo : EIATTR_KPARAM_INFO
	.align		4
.L_510:
        /*0048*/ 	.byte	0x04, 0x17
        /*004a*/ 	.short	(.L_512 - .L_511)
.L_511:
        /*004c*/ 	.word	0x00000000
        /*0050*/ 	.short	0x0000
        /*0052*/ 	.short	0x0000
        /*0054*/ 	.byte	0x00, 0xf5, 0x21, 0x00


	//----- nvinfo : EIATTR_SPARSE_MMA_MASK
	.align		4
.L_512:
        /*0058*/ 	.byte	0x03, 0x50
        /*005a*/ 	.short	0x0000


	//----- nvinfo : EIATTR_MAXREG_COUNT
	.align		4
        /*005c*/ 	.byte	0x03, 0x1b
        /*005e*/ 	.short	0x00ff


	//----- nvinfo : EIATTR_MERCURY_ISA_VERSION
	.align		4
        /*0060*/ 	.byte	0x03, 0x5f
        /*0062*/ 	.short	0x0101


	//----- nvinfo : EIATTR_INT_WARP_WIDE_INSTR_OFFSETS
	.align		4
        /*0064*/ 	.byte	0x04, 0x31
        /*0066*/ 	.short	(.L_514 - .L_513)


	//   ....[0]....
.L_513:
        /*0068*/ 	.word	0x00000910


	//   ....[1]....
        /*006c*/ 	.word	0x00000a10


	//----- nvinfo : EIATTR_VRC_CTA_INIT_COUNT
	.align		4
.L_514:
        /*0070*/ 	.byte	0x02, 0x4a
	.zero		1
	.zero		1


	//----- nvinfo : EIATTR_EXIT_INSTR_OFFSETS
	.align		4
        /*0074*/ 	.byte	0x04, 0x1c
        /*0076*/ 	.short	(.L_516 - .L_515)


	//   ....[0]....
.L_515:
        /*0078*/ 	.word	0x00000070


	//   ....[1]....
        /*007c*/ 	.word	0x00000aa0


	//----- nvinfo : EIATTR_CRS_STACK_SIZE
	.align		4
.L_516:
        /*0080*/ 	.byte	0x04, 0x1e
        /*0082*/ 	.short	(.L_518 - .L_517)
.L_517:
        /*0084*/ 	.word	0x00000000


	//----- nvinfo : EIATTR_CBANK_PARAM_SIZE
	.align		4
.L_518:
        /*0088*/ 	.byte	0x03, 0x19
        /*008a*/ 	.short	0x0028


	//----- nvinfo : EIATTR_PARAM_CBANK
	.align		4
        /*008c*/ 	.byte	0x04, 0x0a
        /*008e*/ 	.short	(.L_520 - .L_519)
	.align		4
.L_519:
        /*0090*/ 	.word	index@(.nv.constant0._Z13SetKMerValuesPcS_iPyS0_)
        /*0094*/ 	.short	0x0380
        /*0096*/ 	.short	0x0028


	//----- nvinfo : EIATTR_SW_WAR
	.align		4
.L_520:
        /*0098*/ 	.byte	0x04, 0x36
        /*009a*/ 	.short	(.L_522 - .L_521)
.L_521:
        /*009c*/ 	.word	0x00000008
.L_522:


//--------------------- .nv.callgraph             --------------------------
	.section	.nv.callgraph,"",@"SHT_CUDA_CALLGRAPH"
	.align	4
	.sectionentsize	8
	.align		4
        /*0000*/ 	.word	0x00000000
	.align		4
        /*0004*/ 	.word	0xffffffff
	.align		4
        /*0008*/ 	.word	0x00000000
	.align		4
        /*000c*/ 	.word	0xfffffffe
	.align		4
        /*0010*/ 	.word	0x00000000
	.align		4
        /*0014*/ 	.word	0xfffffffd
	.align		4
        /*0018*/ 	.word	0x00000000
	.align		4
        /*001c*/ 	.word	0xfffffffc


//--------------------- .nv.constant4             --------------------------
	.section	.nv.constant4,"a",@progbits
	.align	8
	.align		8
.nv.constant4:
        /*0000*/ 	.dword	_ZN34_INTERNAL_5165526e_4_k_cu_ea7f43c54cuda3std3__45__cpo5beginE
	.align		8
        /*0008*/ 	.dword	_ZN34_INTERNAL_5165526e_4_k_cu_ea7f43c54cuda3std3__45__cpo3endE
	.align		8
        /*0010*/ 	.dword	_ZN34_INTERNAL_5165526e_4_k_cu_ea7f43c54cuda3std3__45__cpo6cbeginE
	.align		8
        /*0018*/ 	.dword	_ZN34_INTERNAL_5165526e_4_k_cu_ea7f43c54cuda3std3__45__cpo4cendE
	.align		8
        /*0020*/ 	.dword	_ZN34_INTERNAL_5165526e_4_k_cu_ea7f43c54cuda3std3__45__cpo6rbeginE
	.align		8
        /*0028*/ 	.dword	_ZN34_INTERNAL_5165526e_4_k_cu_ea7f43c54cuda3std3__45__cpo4rendE
	.align		8
        /*0030*/ 	.dword	_ZN34_INTERNAL_5165526e_4_k_cu_ea7f43c54cuda3std3__45__cpo7crbeginE
	.align		8
        /*0038*/ 	.dword	_ZN34_INTERNAL_5165526e_4_k_cu_ea7f43c54cuda3std3__45__cpo5crendE
	.align		8
        /*0040*/ 	.dword	_ZN34_INTERNAL_5165526e_4_k_cu_ea7f43c54cuda3std3__436_GLOBAL__N__5165526e_4_k_cu_ea7f43c56ignoreE
	.align		8
        /*0048*/ 	.dword	_ZN34_INTERNAL_5165526e_4_k_cu_ea7f43c54cuda3std3__419piecewise_constructE
	.align		8
        /*0050*/ 	.dword	_ZN34_INTERNAL_5165526e_4_k_cu_ea7f43c54cuda3std3__48in_placeE
	.align		8
        /*0058*/ 	.dword	_ZN34_INTERNAL_5165526e_4_k_cu_ea7f43c54cuda3std3__420unreachable_sentinelE
	.align		8
        /*0060*/ 	.dword	_ZN34_INTERNAL_5165526e_4_k_cu_ea7f43c54cuda3std3__47nulloptE
	.align		8
        /*0068*/ 	.dword	_ZN34_INTERNAL_5165526e_4_k_cu_ea7f43c54cuda3std3__48unexpectE
	.align		8
        /*0070*/ 	.dword	_ZN34_INTERNAL_5165526e_4_k_cu_ea7f43c54cuda3std6ranges3__45__cpo4swapE
	.align		8
        /*0078*/ 	.dword	_ZN34_INTERNAL_5165526e_4_k_cu_ea7f43c54cuda3std6ranges3__45__cpo9iter_moveE
	.align		8
        /*0080*/ 	.dword	_ZN34_INTERNAL_5165526e_4_k_cu_ea7f43c54cuda3std6ranges3__45__cpo5beginE
	.align		8
        /*0088*/ 	.dword	_ZN34_INTERNAL_5165526e_4_k_cu_ea7f43c54cuda3std6ranges3__45__cpo3endE
	.align		8
        /*0090*/ 	.dword	_ZN34_INTERNAL_5165526e_4_k_cu_ea7f43c54cuda3std6ranges3__45__cpo6cbeginE
	.align		8
        /*0098*/ 	.dword	_ZN34_INTERNAL_5165526e_4_k_cu_ea7f43c54cuda3std6ranges3__45__cpo4cendE
	.align		8
        /*00a0*/ 	.dword	_ZN34_INTERNAL_5165526e_4_k_cu_ea7f43c54cuda3std6ranges3__45__cpo7advanceE
	.align		8
        /*00a8*/ 	.dword	_ZN34_INTERNAL_5165526e_4_k_cu_ea7f43c54cuda3std6ranges3__45__cpo9iter_swapE
	.align		8
        /*00b0*/ 	.dword	_ZN34_INTERNAL_5165526e_4_k_cu_ea7f43c54cuda3std6ranges3__45__cpo4nextE
	.align		8
        /*00b8*/ 	.dword	_ZN34_INTERNAL_5165526e_4_k_cu_ea7f43c54cuda3std6ranges3__45__cpo4prevE
	.align		8
        /*00c0*/ 	.dword	_ZN34_INTERNAL_5165526e_4_k_cu_ea7f43c54cuda3std6ranges3__45__cpo4dataE
	.align		8
        /*00c8*/ 	.dword	_ZN34_INTERNAL_5165526e_4_k_cu_ea7f43c54cuda3std6ranges3__45__cpo5cdataE
	.align		8
        /*00d0*/ 	.dword	_ZN34_INTERNAL_5165526e_4_k_cu_ea7f43c54cuda3std6ranges3__45__cpo4sizeE
	.align		8
        /*00d8*/ 	.dword	_ZN34_INTERNAL_5165526e_4_k_cu_ea7f43c54cuda3std6ranges3__45__cpo5ssizeE
	.align		8
        /*00e0*/ 	.dword	_ZN34_INTERNAL_5165526e_4_k_cu_ea7f43c54cuda3std6ranges3__45__cpo8distanceE
	.align		8
        /*00e8*/ 	.dword	_ZN34_INTERNAL_5165526e_4_k_cu_ea7f43c56thrust24THRUST_300001_SM_1000_NS8cuda_cub3parE
	.align		8
        /*00f0*/ 	.dword	_ZN34_INTERNAL_5165526e_4_k_cu_ea7f43c56thrust24THRUST_300001_SM_1000_NS8cuda_cub10par_nosyncE
	.align		8
        /*00f8*/ 	.dword	_ZN34_INTERNAL_5165526e_4_k_cu_ea7f43c56thrust24THRUST_300001_SM_1000_NS6system6detail10sequential3seqE
	.align		8
        /*0100*/ 	.dword	_ZN34_INTERNAL_5165526e_4_k_cu_ea7f43c56thrust24THRUST_300001_SM_1000_NS6system3cpp3parE
	.align		8
        /*0108*/ 	.dword	_ZN34_INTERNAL_5165526e_4_k_cu_ea7f43c56thrust24THRUST_300001_SM_1000_NS12placeholders2_1E
	.align		8
        /*0110*/ 	.dword	_ZN34_INTERNAL_5165526e_4_k_cu_ea7f43c56thrust24THRUST_300001_SM_1000_NS12placeholders2_2E
	.align		8
        /*0118*/ 	.dword	_ZN34_INTERNAL_5165526e_4_k_cu_ea7f43c56thrust24THRUST_300001_SM_1000_NS12placeholders2_3E
	.align		8
        /*0120*/ 	.dword	_ZN34_INTERNAL_5165526e_4_k_cu_ea7f43c56thrust24THRUST_300001_SM_1000_NS12placeholders2_4E
	.align		8
        /*0128*/ 	.dword	_ZN34_INTERNAL_5165526e_4_k_cu_ea7f43c56thrust24THRUST_300001_SM_1000_NS12placeholders2_5E
	.align		8
        /*0130*/ 	.dword	_ZN34_INTERNAL_5165526e_4_k_cu_ea7f43c56thrust24THRUST_300001_SM_1000_NS12placeholders2_6E
	.align		8
        /*0138*/ 	.dword	_ZN34_INTERNAL_5165526e_4_k_cu_ea7f43c56thrust24THRUST_300001_SM_1000_NS12placeholders2_7E
	.align		8
        /*0140*/ 	.dword	_ZN34_INTERNAL_5165526e_4_k_cu_ea7f43c56thrust24THRUST_300001_SM_1000_NS12placeholders2_8E
	.align		8
        /*0148*/ 	.dword	_ZN34_INTERNAL_5165526e_4_k_cu_ea7f43c56thrust24THRUST_300001_SM_1000_NS12placeholders2_9E
	.align		8
        /*0150*/ 	.dword	_ZN34_INTERNAL_5165526e_4_k_cu_ea7f43c56thrust24THRUST_300001_SM_1000_NS12placeholders3_10E
	.align		8
        /*0158*/ 	.dword	_ZN34_INTERNAL_5165526e_4_k_cu_ea7f43c56thrust24THRUST_300001_SM_1000_NS3seqE
	.align		8
        /*0160*/ 	.dword	_ZN34_INTERNAL_5165526e_4_k_cu_ea7f43c56thrust24THRUST_300001_SM_1000_NS6deviceE


//--------------------- .text._ZN3cub18CUB_300001_SM_10006detail10radix_sort29DeviceRadixSortOnesweepKernelINS1_5radix10policy_hubIyNS0_8NullTypeEyE10Policy1000ELNS0_9SortOrderE0EyS6_yiiNS1_21identity_decomposer_tEEEvPT5_SC_PT3_PKSD_PT1_PKSH_PT2_PKSL_T4_iiT6_ --------------------------
	.section	.text._ZN3cub18CUB_300001_SM_10006detail10radix_sort29DeviceRadixSortOnesweepKernelINS1_5radix10policy_hubIyNS0_8NullTypeEyE10Policy1000ELNS0_9SortOrderE0EyS6_yiiNS1_21identity_decomposer_tEEEvPT5_SC_PT3_PKSD_PT1_PKSH_PT2_PKSL_T4_iiT6_,"ax",@progbits
	.align	128
        .global         _ZN3cub18CUB_300001_SM_10006detail10radix_sort29DeviceRadixSortOnesweepKernelINS1_5radix10policy_hubIyNS0_8NullTypeEyE10Policy1000ELNS0_9SortOrderE0EyS6_yiiNS1_21identity_decomposer_tEEEvPT5_SC_PT3_PKSD_PT1_PKSH_PT2_PKSL_T4_iiT6_
        .type           _ZN3cub18CUB_300001_SM_10006detail10radix_sort29DeviceRadixSortOnesweepKernelINS1_5radix10policy_hubIyNS0_8NullTypeEyE10Policy1000ELNS0_9SortOrderE0EyS6_yiiNS1_21identity_decomposer_tEEEvPT5_SC_PT3_PKSD_PT1_PKSH_PT2_PKSL_T4_iiT6_,@function
        .size           _ZN3cub18CUB_300001_SM_10006detail10radix_sort29DeviceRadixSortOnesweepKernelINS1_5radix10policy_hubIyNS0_8NullTypeEyE10Policy1000ELNS0_9SortOrderE0EyS6_yiiNS1_21identity_decomposer_tEEEvPT5_SC_PT3_PKSD_PT1_PKSH_PT2_PKSL_T4_iiT6_,(.L_x_1171 - _ZN3cub18CUB_300001_SM_10006detail10radix_sort29DeviceRadixSortOnesweepKernelINS1_5radix10policy_hubIyNS0_8NullTypeEyE10Policy1000ELNS0_9SortOrderE0EyS6_yiiNS1_21identity_decomposer_tEEEvPT5_SC_PT3_PKSD_PT1_PKSH_PT2_PKSL_T4_iiT6_)
        .other          _ZN3cub18CUB_300001_SM_10006detail10radix_sort29DeviceRadixSortOnesweepKernelINS1_5radix10policy_hubIyNS0_8NullTypeEyE10Policy1000ELNS0_9SortOrderE0EyS6_yiiNS1_21identity_decomposer_tEEEvPT5_SC_PT3_PKSD_PT1_PKSH_PT2_PKSL_T4_iiT6_,@"STO_CUDA_ENTRY STV_DEFAULT"
_ZN3cub18CUB_300001_SM_10006detail10radix_sort29DeviceRadixSortOnesweepKernelINS1_5radix10policy_hubIyNS0_8NullTypeEyE10Policy1000ELNS0_9SortOrderE0EyS6_yiiNS1_21identity_decomposer_tEEEvPT5_SC_PT3_PKSD_PT1_PKSH_PT2_PKSL_T4_iiT6_:
.text._ZN3cub18CUB_300001_SM_10006detail10radix_sort29DeviceRadixSortOnesweepKernelINS1_5radix10policy_hubIyNS0_8NullTypeEyE10Policy1000ELNS0_9SortOrderE0EyS6_yiiNS1_21identity_decomposer_tEEEvPT5_SC_PT3_PKSD_PT1_PKSH_PT2_PKSL_T4_iiT6_:
[----:B------:R-:W-:Y:S01]  /*0000*/  LDC R1, c[0x0][0x37c] ;  /* 0x0000df00ff017b82 */ /* 0x000fe20000000800 */
[----:B------:R-:W0:Y:S01]  /*0010*/  S2R R3, SR_TID.X ;  /* 0x0000000000037919 */ /* 0x000e220000002100 */
[----:B------:R-:W-:Y:S01]  /*0020*/  MOV R5, 0x400 ;  /* 0x0000040000057802 */ /* 0x000fe20000000f00 */
[----:B------:R-:W1:Y:S01]  /*0030*/  LDCU.64 UR8, c[0x0][0x358] ;  /* 0x00006b00ff0877ac */ /* 0x000e620008000a00 */
[----:B------:R-:W-:Y:S01]  /*0040*/  BSSY.RECONVERGENT B0, `(.L_x_0) ;  /* 0x000000c000007945 */ /* 0x000fe20003800200 */
[----:B------:R-:W2:Y:S01]  /*0050*/  S2R R0, SR_CgaCtaId ;  /* 0x0000000000007919 */ /* 0x000ea20000008800 */
[----:B0-----:R-:W-:Y:S02]  /*0060*/  ISETP.NE.AND P0, PT, R3, RZ, PT ;  /* 0x000000ff0300720c */ /* 0x001fe40003f05270 */
[----:B--2---:R-:W-:-:S11]  /*0070*/  LEA R5, R0, R5, 0x18 ;  /* 0x0000000500057211 */ /* 0x004fd600078ec0ff */
[----:B-1----:R-:W-:Y:S05]  /*0080*/  @P0 BRA `(.L_x_1) ;  /* 0x00000000001c0947 */ /* 0x002fea0003800000 */
[----:B------:R-:W0:Y:S01]  /*0090*/  LDC.64 R6, c[0x0][0x388] ;  /* 0x0000e200ff067b82 */ /* 0x000e220000000a00 */
[----:B------:R-:W-:-:S05]  /*00a0*/  IMAD.MOV.U32 R9, RZ, RZ, 0x1 ;  /* 0x00000001ff097424 */ /* 0x000fca00078e00ff */
[----:B0-----:R-:W2:Y:S02]  /*00b0*/  ATOMG.E.ADD.STRONG.GPU PT, R6, desc[UR8][R6.64], R9 ;  /* 0x80000009060679a8 */ /* 0x001ea400081ef108 */
[----:B------:R-:W0:Y:S01]  /*00c0*/  S2UR UR5, SR_CgaCtaId ;  /* 0x00000000000579c3 */ /* 0x000e220000008800 */
[----:B------:R-:W-:Y:S02]  /*00d0*/  UMOV UR4, 0x400 ;  /* 0x0000040000047882 */ /* 0x000fe40000000000 */
[----:B0-----:R-:W-:-:S09]  /*00e0*/  ULEA UR4, UR5, UR4, 0x18 ;  /* 0x0000000405047291 */ /* 0x001fd2000f8ec0ff */
[----:B--2---:R0:W-:Y:S03]  /*00f0*/  STS [UR4+0xb400], R6 ;  /* 0x00b40006ff007988 */ /* 0x0041e60008000804 */
.L_x_1:
[----:B------:R-:W-:Y:S05]  /*0100*/  BSYNC.RECONVERGENT B0 ;  /* 0x0000000000007941 */ /* 0x000fea0003800200 */
.L_x_0:
[----:B------:R-:W-:Y:S06]  /*0110*/  BAR.SYNC.DEFER_BLOCKING 0x0 ;  /* 0x0000000000007b1d */ /* 0x000fec0000010000 */
[----:B------:R-:W1:Y:S01]  /*0120*/  LDCU UR4, c[0x0][0x3c0] ;  /* 0x00007800ff0477ac */ /* 0x000e620008000800 */
[----:B------:R-:W2:Y:S01]  /*0130*/  S2R R0, SR_LANEID ;  /* 0x0000000000007919 */ /* 0x000ea20000000000 */
[----:B------:R-:W0:Y:S02]  /*0140*/  LDS R37, [R5+0xb400] ;  /* 0x00b4000005257984 */ /* 0x000e240000000800 */
[----:B0-----:R-:W-:-:S04]  /*0150*/  IMAD R6, R37, 0x1680, RZ ;  /* 0x0000168025067824 */ /* 0x001fc800078e02ff */
[----:B------:R-:W-:Y:S01]  /*0160*/  VIADD R4, R6, 0x1680 ;  /* 0x0000168006047836 */ /* 0x000fe20000000000 */
[----:B------:R-:W-:-:S04]  /*0170*/  SHF.R.S32.HI R9, RZ, 0x1f, R6 ;  /* 0x0000001fff097819 */ /* 0x000fc80000011406 */
[----:B-1----:R-:W-:Y:S02]  /*0180*/  ISETP.GT.AND P0, PT, R4, UR4, PT ;  /* 0x0000000404007c0c */ /* 0x002fe4000bf04270 */
[----:B------:R-:W-:-:S11]  /*0190*/  SHF.R.U32.HI R4, RZ, 0x5, R3 ;  /* 0x00000005ff047819 */ /* 0x000fd60000011603 */
[----:B--2---:R-:W-:Y:S05]  /*01a0*/  @P0 BRA `(.L_x_2) ;  /* 0x0000000000600947 */ /* 0x004fea0003800000 */
[----:B------:R-:W0:Y:S01]  /*01b0*/  LDCU.64 UR4, c[0x0][0x3a8] ;  /* 0x00007500ff0477ac */ /* 0x000e220008000a00 */
[C---:B------:R-:W-:Y:S02]  /*01c0*/  LOP3.LUT R7, R3.reuse, 0x1f, RZ, 0xc0, !PT ;  /* 0x0000001f03077812 */ /* 0x040fe400078ec0ff */
[----:B------:R-:W-:-:S05]  /*01d0*/  LOP3.LUT R8, R3, 0x3e0, RZ, 0xc0, !PT ;  /* 0x000003e003087812 */ /* 0x000fca00078ec0ff */
[----:B------:R-:W-:-:S05]  /*01e0*/  IMAD R7, R8, 0xf, R7 ;  /* 0x0000000f08077824 */ /* 0x000fca00078e0207 */
[----:B------:R-:W-:-:S05]  /*01f0*/  IADD3 R7, P0, PT, R6, R7, RZ ;  /* 0x0000000706077210 */ /* 0x000fca0007f1e0ff */
[----:B------:R-:W-:Y:S01]  /*0200*/  IMAD.X R6, RZ, RZ, R9, P0 ;  /* 0x000000ffff067224 */ /* 0x000fe200000e0609 */
[----:B0-----:R-:W-:-:S04]  /*0210*/  LEA R38, P0, R7, UR4, 0x3 ;  /* 0x0000000407267c11 */ /* 0x001fc8000f8018ff */
[----:B------:R-:W-:-:S05]  /*0220*/  LEA.HI.X R39, R7, UR5, R6, 0x3, P0 ;  /* 0x0000000507277c11 */ /* 0x000fca00080f1c06 */
[----:B------:R0:W5:Y:S04]  /*0230*/  LDG.E.64 R22, desc[UR8][R38.64] ;  /* 0x0000000826167981 */ /* 0x000168000c1e1b00 */
        /* <DEDUP_REMOVED lines=13> */
[----:B------:R0:W5:Y:S01]  /*0310*/  LDG.E.64 R10, desc[UR8][R38.64+0xe00] ;  /* 0x000e0008260a7981 */ /* 0x000162000c1e1b00 */
[----:B------:R-:W-:Y:S05]  /*0320*/  BRA `(.L_x_3) ;  /* 0x00000004004c7947 */ /* 0x000fea0003800000 */
.L_x_2:
[C---:B------:R-:W-:Y:S01]  /*0330*/  LOP3.LUT R7, R3.reuse, 0x1f, RZ, 0xc0, !PT ;  /* 0x0000001f03077812 */ /* 0x040fe200078ec0ff */
[----:B------:R-:W0:Y:S01]  /*0340*/  LDCU.64 UR6, c[0x0][0x3a8] ;  /* 0x00007500ff0677ac */ /* 0x000e220008000a00 */
[----:B------:R-:W-:Y:S01]  /*0350*/  LOP3.LUT R8, R3, 0x3e0, RZ, 0xc0, !PT ;  /* 0x000003e003087812 */ /* 0x000fe200078ec0ff */
[----:B------:R-:W-:Y:S02]  /*0360*/  IMAD.MOV.U32 R22, RZ, RZ, -0x1 ;  /* 0xffffffffff167424 */ /* 0x000fe400078e00ff */
[----:B------:R-:W-:Y:S02]  /*0370*/  IMAD.MOV.U32 R23, RZ, RZ, -0x1 ;  /* 0xffffffffff177424 */ /* 0x000fe400078e00ff */
[----:B------:R-:W-:Y:S01]  /*0380*/  IMAD R11, R8, 0xf, R7 ;  /* 0x0000000f080b7824 */ /* 0x000fe200078e0207 */
[----:B------:R-:W-:Y:S01]  /*0390*/  IADD3 R7, PT, PT, -R6, UR4, RZ ;  /* 0x0000000406077c10 */ /* 0x000fe2000fffe1ff */
[----:B------:R-:W-:Y:S02]  /*03a0*/  IMAD.MOV.U32 R24, RZ, RZ, -0x1 ;  /* 0xffffffffff187424 */ /* 0x000fe400078e00ff */
[C---:B------:R-:W-:Y:S01]  /*03b0*/  VIADD R12, R11.reuse, 0x60 ;  /* 0x000000600b0c7836 */ /* 0x040fe20000000000 */
[C---:B------:R-:W-:Y:S01]  /*03c0*/  ISETP.GE.AND P3, PT, R11.reuse, R7, PT ;  /* 0x000000070b00720c */ /* 0x040fe20003f66270 */
[----:B------:R-:W-:-:S02]  /*03d0*/  VIADD R10, R11, 0x40 ;  /* 0x000000400b0a7836 */ /* 0x000fc40000000000 */
[C---:B------:R-:W-:Y:S01]  /*03e0*/  VIADD R8, R11.reuse, 0x20 ;  /* 0x000000200b087836 */ /* 0x040fe20000000000 */
[----:B------:R-:W-:Y:S01]  /*03f0*/  ISETP.GE.AND P6, PT, R12, R7, PT ;  /* 0x000000070c00720c */ /* 0x000fe20003fc6270 */
[----:B------:R-:W-:Y:S01]  /*0400*/  IMAD.MOV.U32 R25, RZ, RZ, -0x1 ;  /* 0xffffffffff197424 */ /* 0x000fe200078e00ff */
[----:B------:R-:W-:Y:S01]  /*0410*/  IADD3 R12, P0, PT, R6, R11, RZ ;  /* 0x0000000b060c7210 */ /* 0x000fe20007f1e0ff */
[C---:B------:R-:W-:Y:S01]  /*0420*/  VIADD R6, R11.reuse, 0x80 ;  /* 0x000000800b067836 */ /* 0x040fe20000000000 */
[-C--:B------:R-:W-:Y:S01]  /*0430*/  ISETP.GE.AND P5, PT, R10, R7.reuse, PT ;  /* 0x000000070a00720c */ /* 0x080fe20003fa6270 */
[----:B------:R-:W-:Y:S01]  /*0440*/  IMAD.MOV.U32 R26, RZ, RZ, -0x1 ;  /* 0xffffffffff1a7424 */ /* 0x000fe200078e00ff */
[----:B0-----:R-:W-:Y:S01]  /*0450*/  LEA R38, P2, R12, UR6, 0x3 ;  /* 0x000000060c267c11 */ /* 0x001fe2000f8418ff */
[----:B------:R-:W-:Y:S01]  /*0460*/  IMAD.X R9, RZ, RZ, R9, P0 ;  /* 0x000000ffff097224 */ /* 0x000fe200000e0609 */
[-C--:B------:R-:W-:Y:S01]  /*0470*/  ISETP.GE.AND P0, PT, R6, R7.reuse, PT ;  /* 0x000000070600720c */ /* 0x080fe20003f06270 */
[C---:B------:R-:W-:Y:S01]  /*0480*/  VIADD R6, R11.reuse, 0xe0 ;  /* 0x000000e00b067836 */ /* 0x040fe20000000000 */
[----:B------:R-:W-:Y:S01]  /*0490*/  ISETP.GE.AND P4, PT, R8, R7, PT ;  /* 0x000000070800720c */ /* 0x000fe20003f86270 */
[----:B------:R-:W-:Y:S01]  /*04a0*/  VIADD R8, R11, 0xa0 ;  /* 0x000000a00b087836 */ /* 0x000fe20000000000 */
[----:B------:R-:W-:Y:S01]  /*04b0*/  LEA.HI.X R39, R12, UR7, R9, 0x3, P2 ;  /* 0x000000070c277c11 */ /* 0x000fe200090f1c09 */
[----:B------:R-:W-:-:S02]  /*04c0*/  IMAD.MOV.U32 R27, RZ, RZ, -0x1 ;  /* 0xffffffffff1b7424 */ /* 0x000fc400078e00ff */
[C---:B------:R-:W-:Y:S01]  /*04d0*/  VIADD R10, R11.reuse, 0xc0 ;  /* 0x000000c00b0a7836 */ /* 0x040fe20000000000 */
[-C--:B------:R-:W-:Y:S01]  /*04e0*/  ISETP.GE.AND P1, PT, R8, R7.reuse, PT ;  /* 0x000000070800720c */ /* 0x080fe20003f26270 */
[----:B------:R1:W5:Y:S01]  /*04f0*/  @!P3 LDG.E.64 R22, desc[UR8][R38.64] ;  /* 0x000000082616b981 */ /* 0x000362000c1e1b00 */
[-C--:B------:R-:W-:Y:S01]  /*0500*/  ISETP.GE.AND P3, PT, R6, R7.reuse, PT ;  /* 0x000000070600720c */ /* 0x080fe20003f66270 */
[C---:B------:R-:W-:Y:S01]  /*0510*/  VIADD R6, R11.reuse, 0x120 ;  /* 0x000001200b067836 */ /* 0x040fe20000000000 */
[-C--:B------:R-:W-:Y:S01]  /*0520*/  ISETP.GE.AND P2, PT, R10, R7.reuse, PT ;  /* 0x000000070a00720c */ /* 0x080fe20003f46270 */
[----:B------:R-:W-:Y:S01]  /*0530*/  IMAD.MOV.U32 R30, RZ, RZ, -0x1 ;  /* 0xffffffffff1e7424 */ /* 0x000fe200078e00ff */
[----:B------:R1:W5:Y:S01]  /*0540*/  @!P5 LDG.E.64 R26, desc[UR8][R38.64+0x200] ;  /* 0x00020008261ad981 */ /* 0x000362000c1e1b00 */
[----:B------:R-:W-:Y:S01]  /*0550*/  IMAD.MOV.U32 R31, RZ, RZ, -0x1 ;  /* 0xffffffffff1f7424 */ /* 0x000fe200078e00ff */
[----:B------:R-:W-:Y:S01]  /*0560*/  ISETP.GE.AND P5, PT, R6, R7, PT ;  /* 0x000000070600720c */ /* 0x000fe20003fa6270 */
[C---:B------:R-:W-:Y:S01]  /*0570*/  VIADD R8, R11.reuse, 0x100 ;  /* 0x000001000b087836 */ /* 0x040fe20000000000 */
[----:B------:R1:W5:Y:S01]  /*0580*/  @!P4 LDG.E.64 R24, desc[UR8][R38.64+0x100] ;  /* 0x000100082618c981 */ /* 0x000362000c1e1b00 */
[----:B------:R-:W-:-:S02]  /*0590*/  VIADD R6, R11, 0x160 ;  /* 0x000001600b067836 */ /* 0x000fc40000000000 */
[----:B------:R-:W-:Y:S01]  /*05a0*/  IMAD.MOV.U32 R28, RZ, RZ, -0x1 ;  /* 0xffffffffff1c7424 */ /* 0x000fe200078e00ff */
[----:B------:R1:W5:Y:S01]  /*05b0*/  @!P0 LDG.E.64 R30, desc[UR8][R38.64+0x400] ;  /* 0x00040008261e8981 */ /* 0x000362000c1e1b00 */
[----:B------:R-:W-:Y:S01]  /*05c0*/  IMAD.MOV.U32 R29, RZ, RZ, -0x1 ;  /* 0xffffffffff1d7424 */ /* 0x000fe200078e00ff */
[-C--:B------:R-:W-:Y:S01]  /*05d0*/  ISETP.GE.AND P4, PT, R8, R7.reuse, PT ;  /* 0x000000070800720c */ /* 0x080fe20003f86270 */
[----:B------:R-:W-:Y:S01]  /*05e0*/  IMAD.MOV.U32 R32, RZ, RZ, -0x1 ;  /* 0xffffffffff207424 */ /* 0x000fe200078e00ff */
[----:B------:R-:W-:Y:S01]  /*05f0*/  ISETP.GE.AND P0, PT, R6, R7, PT ;  /* 0x000000070600720c */ /* 0x000fe20003f06270 */
[----:B------:R-:W-:Y:S02]  /*0600*/  IMAD.MOV.U32 R33, RZ, RZ, -0x1 ;  /* 0xffffffffff217424 */ /* 0x000fe400078e00ff */
        /* <DEDUP_REMOVED lines=12> */
[----:B------:R-:W-:-:S03]  /*06d0*/  VIADD R6, R11, 0x1c0 ;  /* 0x000001c00b067836 */ /* 0x000fc60000000000 */
[----:B------:R1:W5:Y:S01]  /*06e0*/  @!P3 LDG.E.64 R20, desc[UR8][R38.64+0x700] ;  /* 0x000700082614b981 */ /* 0x000362000c1e1b00 */
[-C--:B------:R-:W-:Y:S02]  /*06f0*/  ISETP.GE.AND P2, PT, R8, R7.reuse, PT ;  /* 0x000000070800720c */ /* 0x080fe40003f46270 */
[----:B------:R-:W-:Y:S01]  /*0700*/  ISETP.GE.AND P3, PT, R6, R7, PT ;  /* 0x000000070600720c */ /* 0x000fe20003f66270 */
[----:B------:R-:W-:Y:S02]  /*0710*/  IMAD.MOV.U32 R18, RZ, RZ, -0x1 ;  /* 0xffffffffff127424 */ /* 0x000fe400078e00ff */
[----:B------:R-:W-:Y:S02]  /*0720*/  IMAD.MOV.U32 R19, RZ, RZ, -0x1 ;  /* 0xffffffffff137424 */ /* 0x000fe400078e00ff */
[----:B------:R-:W-:Y:S02]  /*0730*/  IMAD.MOV.U32 R16, RZ, RZ, -0x1 ;  /* 0xffffffffff107424 */ /* 0x000fe400078e00ff */
[----:B------:R-:W-:-:S02]  /*0740*/  IMAD.MOV.U32 R17, RZ, RZ, -0x1 ;  /* 0xffffffffff117424 */ /* 0x000fc400078e00ff */
[----:B------:R-:W-:Y:S01]  /*0750*/  IMAD.MOV.U32 R14, RZ, RZ, -0x1 ;  /* 0xffffffffff0e7424 */ /* 0x000fe200078e00ff */
[----:B------:R1:W5:Y:S01]  /*0760*/  @!P4 LDG.E.64 R18, desc[UR8][R38.64+0x800] ;  /* 0x000800082612c981 */ /* 0x000362000c1e1b00 */
[----:B------:R-:W-:Y:S02]  /*0770*/  IMAD.MOV.U32 R15, RZ, RZ, -0x1 ;  /* 0xffffffffff0f7424 */ /* 0x000fe400078e00ff */
[----:B------:R-:W-:Y:S01]  /*0780*/  IMAD.MOV.U32 R12, RZ, RZ, -0x1 ;  /* 0xffffffffff0c7424 */ /* 0x000fe200078e00ff */
[----:B------:R1:W5:Y:S01]  /*0790*/  @!P5 LDG.E.64 R16, desc[UR8][R38.64+0x900] ;  /* 0x000900082610d981 */ /* 0x000362000c1e1b00 */
[----:B------:R-:W-:Y:S02]  /*07a0*/  IMAD.MOV.U32 R13, RZ, RZ, -0x1 ;  /* 0xffffffffff0d7424 */ /* 0x000fe400078e00ff */
[----:B------:R-:W-:Y:S01]  /*07b0*/  IMAD.MOV.U32 R8, RZ, RZ, -0x1 ;  /* 0xffffffffff087424 */ /* 0x000fe200078e00ff */
[----:B------:R1:W5:Y:S01]  /*07c0*/  @!P6 LDG.E.64 R14, desc[UR8][R38.64+0xa00] ;  /* 0x000a0008260ee981 */ /* 0x000362000c1e1b00 */
[----:B------:R-:W-:-:S02]  /*07d0*/  IMAD.MOV.U32 R9, RZ, RZ, -0x1 ;  /* 0xffffffffff097424 */ /* 0x000fc400078e00ff */
[----:B------:R-:W-:Y:S01]  /*07e0*/  IMAD.MOV.U32 R6, RZ, RZ, -0x1 ;  /* 0xffffffffff067424 */ /* 0x000fe200078e00ff */
[----:B------:R1:W5:Y:S01]  /*07f0*/  @!P0 LDG.E.64 R12, desc[UR8][R38.64+0xb00] ;  /* 0x000b0008260c8981 */ /* 0x000362000c1e1b00 */
[----:B------:R-:W-:Y:S02]  /*0800*/  IMAD.MOV.U32 R7, RZ, RZ, -0x1 ;  /* 0xffffffffff077424 */ /* 0x000fe400078e00ff */
[----:B------:R-:W-:Y:S01]  /*0810*/  IMAD.MOV.U32 R10, RZ, RZ, -0x1 ;  /* 0xffffffffff0a7424 */ /* 0x000fe200078e00ff */
[----:B------:R1:W5:Y:S01]  /*0820*/  @!P1 LDG.E.64 R8, desc[UR8][R38.64+0xc00] ;  /* 0x000c000826089981 */ /* 0x000362000c1e1b00 */
[----:B------:R-:W-:-:S03]  /*0830*/  IMAD.MOV.U32 R11, RZ, RZ, -0x1 ;  /* 0xffffffffff0b7424 */ /* 0x000fc600078e00ff */
[----:B------:R1:W5:Y:S04]  /*0840*/  @!P2 LDG.E.64 R6, desc[UR8][R38.64+0xd00] ;  /* 0x000d00082606a981 */ /* 0x000368000c1e1b00 */
[----:B------:R1:W5:Y:S02]  /*0850*/  @!P3 LDG.E.64 R10, desc[UR8][R38.64+0xe00] ;  /* 0x000e0008260ab981 */ /* 0x000364000c1e1b00 */
.L_x_3:
[----:B01----:R-:W-:Y:S01]  /*0860*/  VIMNMX R39, PT, PT, R0, 0xe0, !PT ;  /* 0x000000e000277848 */ /* 0x003fe20007fe0100 */
[----:B------:R-:W-:Y:S01]  /*0870*/  BSSY.RECONVERGENT B0, `(.L_x_4) ;  /* 0x0000023000007945 */ /* 0x000fe20003800200 */
[----:B------:R-:W-:Y:S02]  /*0880*/  IMAD.SHL.U32 R4, R4, 0x400, RZ ;  /* 0x0000040004047824 */ /* 0x000fe400078e00ff */
[----:B------:R-:W-:-:S04]  /*0890*/  IADD3 R39, PT, PT, R39, 0x1f, -R0 ;  /* 0x0000001f27277810 */ /* 0x000fc80007ffe800 */
[C---:B------:R-:W-:Y:S02]  /*08a0*/  ISETP.GE.U32.AND P0, PT, R39.reuse, 0x1e0, PT ;  /* 0x000001e02700780c */ /* 0x040fe40003f06070 */
[----:B------:R-:W-:Y:S01]  /*08b0*/  LEA.HI R38, R39, 0x1, RZ, 0x1b ;  /* 0x0000000127267811 */ /* 0x000fe200078fd8ff */
[----:B------:R-:W-:-:S03]  /*08c0*/  IMAD.MOV.U32 R39, RZ, RZ, R0 ;  /* 0x000000ffff277224 */ /* 0x000fc600078e0000 */
[----:B------:R-:W-:-:S04]  /*08d0*/  LOP3.LUT R41, R38, 0xf, RZ, 0xc0, !PT ;  /* 0x0000000f26297812 */ /* 0x000fc800078ec0ff */
[----:B------:R-:W-:-:S03]  /*08e0*/  ISETP.NE.AND P1, PT, R41, RZ, PT ;  /* 0x000000ff2900720c */ /* 0x000fc60003f25270 */
[----:B------:R-:W-:Y:S10]  /*08f0*/  @!P0 BRA `(.L_x_5) ;  /* 0x0000000000688947 */ /* 0x000ff40003800000 */
[----:B------:R-:W-:Y:S01]  /*0900*/  IMAD R40, R0, 0x4, R4 ;  /* 0x0000000400287824 */ /* 0x000fe200078e0204 */
[----:B------:R-:W-:Y:S01]  /*0910*/  LOP3.LUT R36, R38, 0xffffff0, RZ, 0xc0, !PT ;  /* 0x0ffffff026247812 */ /* 0x000fe200078ec0ff */
[----:B------:R-:W-:-:S03]  /*0920*/  IMAD.MOV.U32 R39, RZ, RZ, R0 ;  /* 0x000000ffff277224 */ /* 0x000fc600078e0000 */
[----:B------:R-:W-:Y:S01]  /*0930*/  IADD3 R40, PT, PT, R40, 0x400, R5 ;  /* 0x0000040028287810 */ /* 0x000fe20007ffe005 */
[----:B------:R-:W-:-:S07]  /*0940*/  IMAD.MOV R36, RZ, RZ, -R36 ;  /* 0x000000ffff247224 */ /* 0x000fce00078e0a24 */
.L_x_6:
[----:B------:R-:W-:Y:S01]  /*0950*/  VIADD R36, R36, 0x10 ;  /* 0x0000001024247836 */ /* 0x000fe20000000000 */
[----:B------:R-:W-:Y:S01]  /*0960*/  STS [R40+-0x400], RZ ;  /* 0xfffc00ff28007388 */ /* 0x000fe20000000800 */
[----:B------:R-:W-:-:S03]  /*0970*/  VIADD R39, R39, 0x200 ;  /* 0x0000020027277836 */ /* 0x000fc60000000000 */
[----:B------:R-:W-:Y:S01]  /*0980*/  ISETP.NE.AND P0, PT, R36, RZ, PT ;  /* 0x000000ff2400720c */ /* 0x000fe20003f05270 */
[----:B------:R-:W-:Y:S04]  /*0990*/  STS [R40+-0x380], RZ ;  /* 0xfffc80ff28007388 */ /* 0x000fe80000000800 */
[----:B------:R-:W-:Y:S04]  /*09a0*/  STS [R40+-0x300], RZ ;  /* 0xfffd00ff28007388 */ /* 0x000fe80000000800 */
[----:B------:R-:W-:Y:S04]  /*09b0*/  STS [R40+-0x280], RZ ;  /* 0xfffd80ff28007388 */ /* 0x000fe80000000800 */
[----:B------:R-:W-:Y:S04]  /*09c0*/  STS [R40+-0x200], RZ ;  /* 0xfffe00ff28007388 */ /* 0x000fe80000000800 */
[----:B------:R-:W-:Y:S04]  /*09d0*/  STS [R40+-0x180], RZ ;  /* 0xfffe80ff28007388 */ /* 0x000fe80000000800 */
[----:B------:R-:W-:Y:S04]  /*09e0*/  STS [R40+-0x100], RZ ;  /* 0xffff00ff28007388 */ /* 0x000fe80000000800 */
[----:B------:R-:W-:Y:S04]  /*09f0*/  STS [R40+-0x80], RZ ;  /* 0xffff80ff28007388 */ /* 0x000fe80000000800 */
[----:B------:R-:W-:Y:S04]  /*0a00*/  STS [R40], RZ ;  /* 0x000000ff28007388 */ /* 0x000fe80000000800 */
[----:B------:R-:W-:Y:S04]  /*0a10*/  STS [R40+0x80], RZ ;  /* 0x000080ff28007388 */ /* 0x000fe80000000800 */
[----:B------:R-:W-:Y:S04]  /*0a20*/  STS [R40+0x100], RZ ;  /* 0x000100ff28007388 */ /* 0x000fe80000000800 */
[----:B------:R-:W-:Y:S04]  /*0a30*/  STS [R40+0x180], RZ ;  /* 0x000180ff28007388 */ /* 0x000fe80000000800 */
[----:B------:R-:W-:Y:S04]  /*0a40*/  STS [R40+0x200], RZ ;  /* 0x000200ff28007388 */ /* 0x000fe80000000800 */
[----:B------:R-:W-:Y:S04]  /*0a50*/  STS [R40+0x280], RZ ;  /* 0x000280ff28007388 */ /* 0x000fe80000000800 */
[----:B------:R-:W-:Y:S04]  /*0a60*/  STS [R40+0x300], RZ ;  /* 0x000300ff28007388 */ /* 0x000fe80000000800 */
[----:B------:R0:W-:Y:S02]  /*0a70*/  STS [R40+0x380], RZ ;  /* 0x000380ff28007388 */ /* 0x0001e40000000800 */
[----:B0-----:R-:W-:Y:S01]  /*0a80*/  VIADD R40, R40, 0x800 ;  /* 0x0000080028287836 */ /* 0x001fe20000000000 */
[----:B------:R-:W-:Y:S06]  /*0a90*/  @P0 BRA `(.L_x_6) ;  /* 0xfffffffc00ac0947 */ /* 0x000fec000383ffff */
.L_x_5:
[----:B------:R-:W-:Y:S05]  /*0aa0*/  BSYNC.RECONVERGENT B0 ;  /* 0x0000000000007941 */ /* 0x000fea0003800200 */
.L_x_4:
[----:B------:R-:W-:Y:S01]  /*0ab0*/  BSSY.RECONVERGENT B0, `(.L_x_7) ;  /* 0x0000026000007945 */ /* 0x000fe20003800200 */
[----:B------:R-:W-:-:S03]  /*0ac0*/  IMAD.IADD R36, R5, 0x1, R4 ;  /* 0x0000000105247824 */ /* 0x000fc600078e0204 */
[----:B------:R-:W-:Y:S05]  /*0ad0*/  @!P1 BRA `(.L_x_8) ;  /* 0x00000000008c9947 */ /* 0x000fea0003800000 */
[----:B------:R-:W-:Y:S01]  /*0ae0*/  ISETP.GE.U32.AND P0, PT, R41, 0x8, PT ;  /* 0x000000082900780c */ /* 0x000fe20003f06070 */
[----:B------:R-:W-:Y:S01]  /*0af0*/  BSSY.RECONVERGENT B1, `(.L_x_9) ;  /* 0x000000e000017945 */ /* 0x000fe20003800200 */
[----:B------:R-:W-:-:S04]  /*0b00*/  LOP3.LUT R42, R38, 0x7, RZ, 0xc0, !PT ;  /* 0x00000007262a7812 */ /* 0x000fc800078ec0ff */
[----:B------:R-:W-:-:S07]  /*0b10*/  ISETP.NE.AND P1, PT, R42, RZ, PT ;  /* 0x000000ff2a00720c */ /* 0x000fce0003f25270 */
[----:B------:R-:W-:Y:S06]  /*0b20*/  @!P0 BRA `(.L_x_10) ;  /* 0x0000000000288947 */ /* 0x000fec0003800000 */
[C---:B------:R-:W-:Y:S02]  /*0b30*/  IMAD R40, R39.reuse, 0x4, R36 ;  /* 0x0000000427287824 */ /* 0x040fe400078e0224 */
[----:B------:R-:W-:-:S03]  /*0b40*/  VIADD R39, R39, 0x100 ;  /* 0x0000010027277836 */ /* 0x000fc60000000000 */
[----:B------:R0:W-:Y:S04]  /*0b50*/  STS [R40], RZ ;  /* 0x000000ff28007388 */ /* 0x0001e80000000800 */
[----:B------:R0:W-:Y:S04]  /*0b60*/  STS [R40+0x80], RZ ;  /* 0x000080ff28007388 */ /* 0x0001e80000000800 */
[----:B------:R0:W-:Y:S04]  /*0b70*/  STS [R40+0x100], RZ ;  /* 0x000100ff28007388 */ /* 0x0001e80000000800 */
[----:B------:R0:W-:Y:S04]  /*0b80*/  STS [R40+0x180], RZ ;  /* 0x000180ff28007388 */ /* 0x0001e80000000800 */
[----:B------:R0:W-:Y:S04]  /*0b90*/  STS [R40+0x200], RZ ;  /* 0x000200ff28007388 */ /* 0x0001e80000000800 */
[----:B------:R0:W-:Y:S04]  /*0ba0*/  STS [R40+0x280], RZ ;  /* 0x000280ff28007388 */ /* 0x0001e80000000800 */
[----:B------:R0:W-:Y:S04]  /*0bb0*/  STS [R40+0x300], RZ ;  /* 0x000300ff28007388 */ /* 0x0001e80000000800 */
[----:B------:R0:W-:Y:S02]  /*0bc0*/  STS [R40+0x380], RZ ;  /* 0x000380ff28007388 */ /* 0x0001e40000000800 */
.L_x_10:
[----:B------:R-:W-:Y:S05]  /*0bd0*/  BSYNC.RECONVERGENT B1 ;  /* 0x0000000000017941 */ /* 0x000fea0003800200 */
.L_x_9:
[----:B------:R-:W-:Y:S05]  /*0be0*/  @!P1 BRA `(.L_x_8) ;  /* 0x0000000000489947 */ /* 0x000fea0003800000 */
[----:B------:R-:W-:Y:S02]  /*0bf0*/  ISETP.GE.U32.AND P0, PT, R42, 0x4, PT ;  /* 0x000000042a00780c */ /* 0x000fe40003f06070 */
[----:B------:R-:W-:-:S04]  /*0c00*/  LOP3.LUT R38, R38, 0x3, RZ, 0xc0, !PT ;  /* 0x0000000326267812 */ /* 0x000fc800078ec0ff */
[----:B------:R-:W-:-:S07]  /*0c10*/  ISETP.NE.AND P1, PT, R38, RZ, PT ;  /* 0x000000ff2600720c */ /* 0x000fce0003f25270 */
[C---:B------:R-:W-:Y:S02]  /*0c20*/  @P0 IMAD R36, R39.reuse, 0x4, R36 ;  /* 0x0000000427240824 */ /* 0x040fe400078e0224 */
[----:B------:R-:W-:-:S03]  /*0c30*/  @P0 VIADD R39, R39, 0x80 ;  /* 0x0000008027270836 */ /* 0x000fc60000000000 */
[----:B------:R1:W-:Y:S04]  /*0c40*/  @P0 STS [R36], RZ ;  /* 0x000000ff24000388 */ /* 0x0003e80000000800 */
[----:B------:R1:W-:Y:S04]  /*0c50*/  @P0 STS [R36+0x80], RZ ;  /* 0x000080ff24000388 */ /* 0x0003e80000000800 */
[----:B------:R1:W-:Y:S04]  /*0c60*/  @P0 STS [R36+0x100], RZ ;  /* 0x000100ff24000388 */ /* 0x0003e80000000800 */
[----:B------:R1:W-:Y:S01]  /*0c70*/  @P0 STS [R36+0x180], RZ ;  /* 0x000180ff24000388 */ /* 0x0003e20000000800 */
[----:B------:R-:W-:Y:S05]  /*0c80*/  @!P1 BRA `(.L_x_8) ;  /* 0x0000000000209947 */ /* 0x000fea0003800000 */
[----:B------:R-:W-:Y:S02]  /*0c90*/  IMAD R4, R39, 0x4, R4 ;  /* 0x0000000427047824 */ /* 0x000fe400078e0204 */
[----:B------:R-:W-:Y:S02]  /*0ca0*/  IMAD.MOV R38, RZ, RZ, -R38 ;  /* 0x000000ffff267224 */ /* 0x000fe400078e0a26 */
[----:B------:R-:W-:-:S07]  /*0cb0*/  IMAD.IADD R4, R5, 0x1, R4 ;  /* 0x0000000105047824 */ /* 0x000fce00078e0204 */
.L_x_11:
[----:B------:R-:W-:Y:S01]  /*0cc0*/  VIADD R38, R38, 0x1 ;  /* 0x0000000126267836 */ /* 0x000fe20000000000 */
[----:B------:R2:W-:Y:S04]  /*0cd0*/  STS [R4], RZ ;  /* 0x000000ff04007388 */ /* 0x0005e80000000800 */
[----:B------:R-:W-:Y:S01]  /*0ce0*/  ISETP.NE.AND P0, PT, R38, RZ, PT ;  /* 0x000000ff2600720c */ /* 0x000fe20003f05270 */
[----:B--2---:R-:W-:-:S12]  /*0cf0*/  VIADD R4, R4, 0x80 ;  /* 0x0000008004047836 */ /* 0x004fd80000000000 */
[----:B------:R-:W-:Y:S05]  /*0d00*/  @P0 BRA `(.L_x_11) ;  /* 0xfffffffc00ec0947 */ /* 0x000fea000383ffff */
.L_x_8:
[----:B------:R-:W-:Y:S05]  /*0d10*/  BSYNC.RECONVERGENT B0 ;  /* 0x0000000000007941 */ /* 0x000fea0003800200 */
.L_x_7:
[----:B------:R-:W2:Y:S01]  /*0d20*/  LDCU UR4, c[0x0][0x3c8] ;  /* 0x00007900ff0477ac */ /* 0x000ea20008000800 */
[C---:B------:R-:W-:Y:S01]  /*0d30*/  IMAD.SHL.U32 R4, R3.reuse, 0x20, RZ ;  /* 0x0000002003047824 */ /* 0x040fe200078e00ff */
[----:B------:R-:W3:Y:S01]  /*0d40*/  LDC.64 R68, c[0x0][0x380] ;  /* 0x0000e000ff447b82 */ /* 0x000ee20000000a00 */
[----:B------:R-:W-:Y:S01]  /*0d50*/  ISETP.GT.U32.AND P1, PT, R3, 0xff, PT ;  /* 0x000000ff0300780c */ /* 0x000fe20003f24070 */
[----:B------:R-:W4:Y:S01]  /*0d60*/  LDCU UR6, c[0x0][0x3c4] ;  /* 0x00007880ff0677ac */ /* 0x000f220008000800 */
[----:B------:R-:W-:Y:S01]  /*0d70*/  BSSY.RECONVERGENT B0, `(.L_x_12) ;  /* 0x000006a000007945 */ /* 0x000fe20003800200 */
[----:B------:R-:W-:Y:S01]  /*0d80*/  LOP3.LUT R4, R4, 0x7c00, RZ, 0xc0, !PT ;  /* 0x00007c0004047812 */ /* 0x000fe200078ec0ff */
[----:B------:R-:W-:Y:S01]  /*0d90*/  UMOV UR5, 0xffffffff ;  /* 0xffffffff00057882 */ /* 0x000fe20000000000 */
[----:B------:R-:W-:-:S03]  /*0da0*/  P2R R85, PR, RZ, 0x2 ;  /* 0x00000002ff557803 */ /* 0x000fc60000000000 */
[----:B------:R-:W-:Y:S02]  /*0db0*/  IMAD.IADD R51, R5, 0x1, R4 ;  /* 0x0000000105337824 */ /* 0x000fe400078e0204 */
[----:B------:R-:W-:Y:S01]  /*0dc0*/  IMAD.MOV.U32 R4, RZ, RZ, RZ ;  /* 0x000000ffff047224 */ /* 0x000fe200078e00ff */
[----:B--2---:R-:W-:Y:S01]  /*0dd0*/  USHF.L.U32 UR4, UR5, UR4, URZ ;  /* 0x0000000405047299 */ /* 0x004fe200080006ff */
[----:B----45:R-:W-:Y:S02]  /*0de0*/  SHF.R.U64 R39, R22, UR6, R23 ;  /* 0x0000000616277c19 */ /* 0x030fe40008001217 */
[----:B------:R-:W-:Y:S02]  /*0df0*/  SHF.R.U64 R66, R24, UR6, R25 ;  /* 0x0000000618427c19 */ /* 0x000fe40008001219 */
[----:B------:R-:W-:Y:S02]  /*0e00*/  SHF.R.U64 R64, R26, UR6, R27 ;  /* 0x000000061a407c19 */ /* 0x000fe4000800121b */
[----:B------:R-:W-:-:S02]  /*0e10*/  SHF.R.U64 R60, R28, UR6, R29 ;  /* 0x000000061c3c7c19 */ /* 0x000fc4000800121d */
[----:B------:R-:W-:Y:S02]  /*0e20*/  LOP3.LUT R39, R39, UR4, RZ, 0x30, !PT ;  /* 0x0000000427277c12 */ /* 0x000fe4000f8e30ff */
[----:B------:R-:W-:Y:S02]  /*0e30*/  LOP3.LUT R66, R66, UR4, RZ, 0x30, !PT ;  /* 0x0000000442427c12 */ /* 0x000fe4000f8e30ff */
[----:B------:R-:W-:Y:S01]  /*0e40*/  LOP3.LUT R64, R64, UR4, RZ, 0x30, !PT ;  /* 0x0000000440407c12 */ /* 0x000fe2000f8e30ff */
[--C-:B------:R-:W-:Y:S01]  /*0e50*/  IMAD R59, R39, 0x4, R51.reuse ;  /* 0x00000004273b7824 */ /* 0x100fe200078e0233 */
[----:B------:R-:W-:Y:S01]  /*0e60*/  LOP3.LUT R60, R60, UR4, RZ, 0x30, !PT ;  /* 0x000000043c3c7c12 */ /* 0x000fe2000f8e30ff */
[----:B------:R-:W-:Y:S01]  /*0e70*/  IMAD R57, R66, 0x4, R51 ;  /* 0x0000000442397824 */ /* 0x000fe200078e0233 */
[----:B------:R-:W-:Y:S01]  /*0e80*/  SHF.R.U64 R56, R30, UR6, R31 ;  /* 0x000000061e387c19 */ /* 0x000fe2000800121f */
[----:B-1----:R-:W-:Y:S01]  /*0e90*/  IMAD R36, R64, 0x4, R51 ;  /* 0x0000000440247824 */ /* 0x002fe200078e0233 */
[----:B------:R-:W-:Y:S01]  /*0ea0*/  SHF.R.U64 R52, R32, UR6, R33 ;  /* 0x0000000620347c19 */ /* 0x000fe20008001221 */
[----:B------:R-:W-:Y:S01]  /*0eb0*/  IMAD R38, R60, 0x4, R51 ;  /* 0x000000043c267824 */ /* 0x000fe200078e0233 */
[----:B------:R-:W-:Y:S01]  /*0ec0*/  LOP3.LUT R56, R56, UR4, RZ, 0x30, !PT ;  /* 0x0000000438387c12 */ /* 0x000fe2000f8e30ff */
[----:B------:R-:W-:Y:S01]  /*0ed0*/  NOP ;  /* 0x0000000000007918 */ /* 0x000fe20000000000 */
[----:B------:R-:W-:Y:S01]  /*0ee0*/  LOP3.LUT R52, R52, UR4, RZ, 0x30, !PT ;  /* 0x0000000434347c12 */ /* 0x000fe2000f8e30ff */
[----:B------:R-:W-:Y:S01]  /*0ef0*/  ATOMS.POPC.INC.32 RZ, [R59+URZ] ;  /* 0x000000003bff7f8c */ /* 0x000fe2000d8000ff */
[----:B------:R-:W-:Y:S01]  /*0f00*/  SHF.R.U64 R62, R34, UR6, R35 ;  /* 0x00000006223e7c19 */ /* 0x000fe20008001223 */
[----:B0-----:R-:W-:Y:S01]  /*0f10*/  IMAD R40, R56, 0x4, R51 ;  /* 0x0000000438287824 */ /* 0x001fe200078e0233 */
[----:B------:R-:W-:Y:S01]  /*0f20*/  SHF.R.U64 R58, R20, UR6, R21 ;  /* 0x00000006143a7c19 */ /* 0x000fe20008001215 */
[----:B------:R-:W-:Y:S01]  /*0f30*/  ATOMS.POPC.INC.32 RZ, [R57+URZ] ;  /* 0x0000000039ff7f8c */ /* 0x000fe2000d8000ff */
[----:B------:R-:W-:Y:S01]  /*0f40*/  SHF.R.U64 R54, R18, UR6, R19 ;  /* 0x0000000612367c19 */ /* 0x000fe20008001213 */
[----:B------:R-:W-:Y:S01]  /*0f50*/  IMAD R41, R52, 0x4, R51 ;  /* 0x0000000434297824 */ /* 0x000fe200078e0233 */
[----:B------:R-:W-:Y:S01]  /*0f60*/  SHF.R.U64 R49, R16, UR6, R17 ;  /* 0x0000000610317c19 */ /* 0x000fe20008001211 */
[----:B------:R0:W-:Y:S01]  /*0f70*/  ATOMS.POPC.INC.32 RZ, [R36+URZ] ;  /* 0x0000000024ff7f8c */ /* 0x0001e2000d8000ff */
[----:B------:R-:W-:-:S02]  /*0f80*/  LOP3.LUT R62, R62, UR4, RZ, 0x30, !PT ;  /* 0x000000043e3e7c12 */ /* 0x000fc4000f8e30ff */
[----:B------:R-:W-:Y:S01]  /*0f90*/  LOP3.LUT R58, R58, UR4, RZ, 0x30, !PT ;  /* 0x000000043a3a7c12 */ /* 0x000fe2000f8e30ff */
[----:B------:R1:W-:Y:S01]  /*0fa0*/  ATOMS.POPC.INC.32 RZ, [R38+URZ] ;  /* 0x0000000026ff7f8c */ /* 0x0003e2000d8000ff */
[----:B------:R-:W-:Y:S01]  /*0fb0*/  SHF.R.U64 R44, R8, UR6, R9 ;  /* 0x00000006082c7c19 */ /* 0x000fe20008001209 */
[----:B------:R-:W-:Y:S01]  /*0fc0*/  IMAD R55, R62, 0x4, R51 ;  /* 0x000000043e377824 */ /* 0x000fe200078e0233 */
[----:B------:R-:W-:Y:S01]  /*0fd0*/  LOP3.LUT R54, R54, UR4, RZ, 0x30, !PT ;  /* 0x0000000436367c12 */ /* 0x000fe2000f8e30ff */
[----:B------:R2:W-:Y:S01]  /*0fe0*/  ATOMS.POPC.INC.32 RZ, [R40+URZ] ;  /* 0x0000000028ff7f8c */ /* 0x0005e2000d8000ff */
[----:B0-----:R-:W-:Y:S01]  /*0ff0*/  SHF.R.U64 R36, R14, UR6, R15 ;  /* 0x000000060e247c19 */ /* 0x001fe2000800120f */
[----:B------:R-:W-:Y:S01]  /*1000*/  IMAD R53, R58, 0x4, R51 ;  /* 0x000000043a357824 */ /* 0x000fe200078e0233 */
[----:B------:R-:W-:Y:S01]  /*1010*/  SHF.R.U64 R43, R6, UR6, R7 ;  /* 0x00000006062b7c19 */ /* 0x000fe20008001207 */
[----:B------:R0:W-:Y:S01]  /*1020*/  ATOMS.POPC.INC.32 RZ, [R41+URZ] ;  /* 0x0000000029ff7f8c */ /* 0x0001e2000d8000ff */
[----:B-1----:R-:W-:Y:S01]  /*1030*/  SHF.R.U64 R38, R12, UR6, R13 ;  /* 0x000000060c267c19 */ /* 0x002fe2000800120d */
[----:B------:R-:W-:Y:S01]  /*1040*/  IMAD R50, R54, 0x4, R51 ;  /* 0x0000000436327824 */ /* 0x000fe200078e0233 */
[----:B------:R-:W-:Y:S01]  /*1050*/  LOP3.LUT R49, R49, UR4, RZ, 0x30, !PT ;  /* 0x0000000431317c12 */ /* 0x000fe2000f8e30ff */
[----:B------:R1:W-:Y:S01]  /*1060*/  ATOMS.POPC.INC.32 RZ, [R55+URZ] ;  /* 0x0000000037ff7f8c */ /* 0x0003e2000d8000ff */
[----:B------:R-:W-:-:S02]  /*1070*/  SHF.R.U64 R42, R10, UR6, R11 ;  /* 0x000000060a2a7c19 */ /* 0x000fc4000800120b */
[----:B------:R-:W-:Y:S01]  /*1080*/  LOP3.LUT R36, R36, UR4, RZ, 0x30, !PT ;  /* 0x0000000424247c12 */ /* 0x000fe2000f8e30ff */
[----:B------:R1:W-:Y:S01]  /*1090*/  ATOMS.POPC.INC.32 RZ, [R53+URZ] ;  /* 0x0000000035ff7f8c */ /* 0x0003e2000d8000ff */
[----:B------:R-:W-:Y:S02]  /*10a0*/  LOP3.LUT R38, R38, UR4, RZ, 0x30, !PT ;  /* 0x0000000426267c12 */ /* 0x000fe4000f8e30ff */
[----:B--2---:R-:W-:Y:S01]  /*10b0*/  LOP3.LUT R40, R44, UR4, RZ, 0x30, !PT ;  /* 0x000000042c287c12 */ /* 0x004fe2000f8e30ff */
[--C-:B------:R-:W-:Y:S01]  /*10c0*/  IMAD R44, R36, 0x4, R51.reuse ;  /* 0x00000004242c7824 */ /* 0x100fe200078e0233 */
[----:B0-----:R-:W-:Y:S01]  /*10d0*/  LOP3.LUT R41, R43, UR4, RZ, 0x30, !PT ;  /* 0x000000042b297c12 */ /* 0x001fe2000f8e30ff */
[--C-:B------:R-:W-:Y:S01]  /*10e0*/  IMAD R43, R49, 0x4, R51.reuse ;  /* 0x00000004312b7824 */ /* 0x100fe200078e0233 */
[----:B------:R-:W-:Y:S01]  /*10f0*/  LOP3.LUT R42, R42, UR4, RZ, 0x30, !PT ;  /* 0x000000042a2a7c12 */ /* 0x000fe2000f8e30ff */
[--C-:B------:R-:W-:Y:S01]  /*1100*/  IMAD R45, R38, 0x4, R51.reuse ;  /* 0x00000004262d7824 */ /* 0x100fe200078e0233 */
[----:B------:R1:W-:Y:S01]  /*1110*/  ATOMS.POPC.INC.32 RZ, [R50+URZ] ;  /* 0x0000000032ff7f8c */ /* 0x0003e2000d8000ff */
[----:B------:R-:W-:-:S02]  /*1120*/  IMAD R46, R40, 0x4, R51 ;  /* 0x00000004282e7824 */ /* 0x000fc400078e0233 */
[--C-:B------:R-:W-:Y:S01]  /*1130*/  IMAD R47, R41, 0x4, R51.reuse ;  /* 0x00000004292f7824 */ /* 0x100fe200078e0233 */
[----:B------:R1:W-:Y:S01]  /*1140*/  ATOMS.POPC.INC.32 RZ, [R43+URZ] ;  /* 0x000000002bff7f8c */ /* 0x0003e2000d8000ff */
[----:B------:R-:W-:-:S03]  /*1150*/  IMAD R48, R42, 0x4, R51 ;  /* 0x000000042a307824 */ /* 0x000fc600078e0233 */
[----:B------:R1:W-:Y:S04]  /*1160*/  ATOMS.POPC.INC.32 RZ, [R44+URZ] ;  /* 0x000000002cff7f8c */ /* 0x0003e8000d8000ff */
[----:B------:R1:W-:Y:S04]  /*1170*/  ATOMS.POPC.INC.32 RZ, [R45+URZ] ;  /* 0x000000002dff7f8c */ /* 0x0003e8000d8000ff */
[----:B------:R1:W-:Y:S04]  /*1180*/  ATOMS.POPC.INC.32 RZ, [R46+URZ] ;  /* 0x000000002eff7f8c */ /* 0x0003e8000d8000ff */
[----:B------:R1:W-:Y:S04]  /*1190*/  ATOMS.POPC.INC.32 RZ, [R47+URZ] ;  /* 0x000000002fff7f8c */ /* 0x0003e8000d8000ff */
[----:B------:R1:W-:Y:S01]  /*11a0*/  ATOMS.POPC.INC.32 RZ, [R48+URZ] ;  /* 0x0000000030ff7f8c */ /* 0x0003e2000d8000ff */
[----:B------:R-:W-:Y:S06]  /*11b0*/  BAR.SYNC.DEFER_BLOCKING 0x0 ;  /* 0x0000000000007b1d */ /* 0x000fec0000010000 */
[----:B---3--:R-:W-:Y:S05]  /*11c0*/  @P1 BRA `(.L_x_13) ;  /* 0x0000000000901947 */ /* 0x008fea0003800000 */
[----:B------:R-:W-:-:S05]  /*11d0*/  IMAD R61, R3, 0x4, R5 ;  /* 0x00000004033d7824 */ /* 0x000fca00078e0205 */
[----:B------:R-:W-:Y:S04]  /*11e0*/  LDS R4, [R61] ;  /* 0x000000003d047984 */ /* 0x000fe80000000800 */
[----:B------:R-:W0:Y:S04]  /*11f0*/  LDS R63, [R61+0x400] ;  /* 0x000400003d3f7984 */ /* 0x000e280000000800 */
[----:B------:R-:W2:Y:S04]  /*1200*/  LDS R65, [R61+0x800] ;  /* 0x000800003d417984 */ /* 0x000ea80000000800 */
[----:B------:R-:W3:Y:S04]  /*1210*/  LDS R67, [R61+0xc00] ;  /* 0x000c00003d437984 */ /* 0x000ee80000000800 */
[----:B------:R-:W4:Y:S04]  /*1220*/  LDS R71, [R61+0x1000] ;  /* 0x001000003d477984 */ /* 0x000f280000000800 */
[----:B------:R-:W5:Y:S04]  /*1230*/  LDS R73, [R61+0x1400] ;  /* 0x001400003d497984 */ /* 0x000f680000000800 */
[----:B------:R-:W1:Y:S04]  /*1240*/  LDS R75, [R61+0x1800] ;  /* 0x001800003d4b7984 */ /* 0x000e680000000800 */
[----:B------:R-:W1:Y:S04]  /*1250*/  LDS R77, [R61+0x1c00] ;  /* 0x001c00003d4d7984 */ /* 0x000e680000000800 */
[----:B------:R-:W1:Y:S04]  /*1260*/  LDS R79, [R61+0x2000] ;  /* 0x002000003d4f7984 */ /* 0x000e680000000800 */
[----:B------:R-:W1:Y:S04]  /*1270*/  LDS R81, [R61+0x2400] ;  /* 0x002400003d517984 */ /* 0x000e680000000800 */
[----:B------:R-:W1:Y:S01]  /*1280*/  LDS R83, [R61+0x2800] ;  /* 0x002800003d537984 */ /* 0x000e620000000800 */
[----:B0-----:R-:W-:-:S03]  /*1290*/  IMAD.IADD R70, R4, 0x1, R63 ;  /* 0x0000000104467824 */ /* 0x001fc600078e023f */
[----:B------:R-:W-:Y:S01]  /*12a0*/  STS [R61], RZ ;  /* 0x000000ff3d007388 */ /* 0x000fe20000000800 */
[----:B--2---:R-:W-:-:S03]  /*12b0*/  IMAD.IADD R72, R70, 0x1, R65 ;  /* 0x0000000146487824 */ /* 0x004fc600078e0241 */
[----:B------:R-:W0:Y:S01]  /*12c0*/  LDS R63, [R61+0x2c00] ;  /* 0x002c00003d3f7984 */ /* 0x000e220000000800 */
[----:B---3--:R-:W-:-:S03]  /*12d0*/  IMAD.IADD R74, R72, 0x1, R67 ;  /* 0x00000001484a7824 */ /* 0x008fc600078e0243 */
[----:B------:R-:W-:Y:S01]  /*12e0*/  STS [R61+0x800], R70 ;  /* 0x000800463d007388 */ /* 0x000fe20000000800 */
[----:B----4-:R-:W-:-:S03]  /*12f0*/  IMAD.IADD R76, R74, 0x1, R71 ;  /* 0x000000014a4c7824 */ /* 0x010fc600078e0247 */
[----:B------:R-:W-:Y:S01]  /*1300*/  STS [R61+0xc00], R72 ;  /* 0x000c00483d007388 */ /* 0x000fe20000000800 */
[----:B-----5:R-:W-:-:S03]  /*1310*/  IMAD.IADD R78, R76, 0x1, R73 ;  /* 0x000000014c4e7824 */ /* 0x020fc600078e0249 */
[----:B------:R-:W-:Y:S01]  /*1320*/  STS [R61+0x1000], R74 ;  /* 0x0010004a3d007388 */ /* 0x000fe20000000800 */
[----:B-1----:R-:W-:-:S03]  /*1330*/  IMAD.IADD R80, R78, 0x1, R75 ;  /* 0x000000014e507824 */ /* 0x002fc600078e024b */
[----:B------:R-:W-:Y:S01]  /*1340*/  STS [R61+0x1400], R76 ;  /* 0x0014004c3d007388 */ /* 0x000fe20000000800 */
[----:B------:R-:W-:-:S03]  /*1350*/  IMAD.IADD R82, R80, 0x1, R77 ;  /* 0x0000000150527824 */ /* 0x000fc600078e024d */
[----:B------:R-:W-:Y:S01]  /*1360*/  STS [R61+0x1800], R78 ;  /* 0x0018004e3d007388 */ /* 0x000fe20000000800 */
[----:B------:R-:W-:-:S03]  /*1370*/  IMAD.IADD R84, R82, 0x1, R79 ;  /* 0x0000000152547824 */ /* 0x000fc600078e024f */
[----:B------:R-:W-:Y:S01]  /*1380*/  STS [R61+0x1c00], R80 ;  /* 0x001c00503d007388 */ /* 0x000fe20000000800 */
[----:B------:R-:W-:-:S03]  /*1390*/  IMAD.IADD R86, R84, 0x1, R81 ;  /* 0x0000000154567824 */ /* 0x000fc600078e0251 */
[----:B------:R-:W-:Y:S01]  /*13a0*/  STS [R61+0x2000], R82 ;  /* 0x002000523d007388 */ /* 0x000fe20000000800 */
[----:B------:R-:W-:-:S03]  /*13b0*/  IMAD.IADD R88, R86, 0x1, R83 ;  /* 0x0000000156587824 */ /* 0x000fc600078e0253 */
[----:B------:R-:W-:Y:S04]  /*13c0*/  STS [R61+0x2400], R84 ;  /* 0x002400543d007388 */ /* 0x000fe80000000800 */
[----:B------:R-:W-:Y:S04]  /*13d0*/  STS [R61+0x2800], R86 ;  /* 0x002800563d007388 */ /* 0x000fe80000000800 */
[----:B------:R-:W-:Y:S04]  /*13e0*/  STS [R61+0x2c00], R88 ;  /* 0x002c00583d007388 */ /* 0x000fe80000000800 */
[----:B------:R0:W-:Y:S02]  /*13f0*/  STS [R61+0x400], R4 ;  /* 0x000400043d007388 */ /* 0x0001e40000000800 */
[----:B0-----:R-:W-:-:S07]  /*1400*/  IMAD.IADD R4, R88, 0x1, R63 ;  /* 0x0000000158047824 */ /* 0x001fce00078e023f */
.L_x_13:
[----:B------:R-:W-:Y:S05]  /*1410*/  BSYNC.RECONVERGENT B0 ;  /* 0x0000000000007941 */ /* 0x000fea0003800200 */
.L_x_12:
[----:B------:R-:W-:Y:S01]  /*1420*/  ISETP.NE.AND P0, PT, R4, 0x1680, PT ;  /* 0x000016800400780c */ /* 0x000fe20003f05270 */
[----:B------:R-:W-:-:S03]  /*1430*/  IMAD R61, R37, 0x100, R3 ;  /* 0x00000100253d7824 */ /* 0x000fc600078e0203 */
[----:B------:R-:W-:Y:S01]  /*1440*/  ISETP.LT.U32.AND P0, PT, R3, 0x100, !P0 ;  /* 0x000001000300780c */ /* 0x000fe20004701070 */
[----:B------:R-:W-:Y:S01]  /*1450*/  IMAD.WIDE R68, R61, 0x4, R68 ;  /* 0x000000043d447825 */ /* 0x000fe200078e0244 */
[----:B------:R-:W-:-:S05]  /*1460*/  @!P1 LOP3.LUT R61, R4, 0x40000000, RZ, 0xfc, !PT ;  /* 0x40000000043d9812 */ /* 0x000fca00078efcff */
[----:B------:R0:W-:Y:S06]  /*1470*/  @!P1 STG.E.STRONG.SYS desc[UR8][R68.64], R61 ;  /* 0x0000003d44009986 */ /* 0x0001ec000c115908 */
[----:B------:R-:W-:Y:S06]  /*1480*/  BAR.RED.OR.DEFER_BLOCKING 0x0, P0 ;  /* 0x0000000000007b1d */ /* 0x000fec0000014800 */
[----:B------:R-:W2:Y:S02]  /*1490*/  B2R.RESULT RZ, P0 ;  /* 0x0000000000ff731c */ /* 0x000ea40000004000 */
[----:B0-2---:R-:W-:Y:S05]  /*14a0*/  @!P0 BRA `(.L_x_14) ;  /* 0x00000008006c8947 */ /* 0x005fea0003800000 */
[----:B------:R-:W-:Y:S01]  /*14b0*/  BSSY B1, `(.L_x_15) ;  /* 0x0000030000017945 */ /* 0x000fe20003800000 */
[----:B-1----:R-:W-:-:S03]  /*14c0*/  IMAD R45, R3, 0x8, R5 ;  /* 0x00000008032d7824 */ /* 0x002fc600078e0205 */
[----:B------:R-:W-:Y:S05]  /*14d0*/  @P1 BRA `(.L_x_16) ;  /* 0x0000000000b41947 */ /* 0x000fea0003800000 */
[----:B------:R-:W0:Y:S02]  /*14e0*/  LDCU.64 UR6, c[0x0][0x398] ;  /* 0x00007300ff0677ac */ /* 0x000e240008000a00 */
[----:B0-----:R-:W-:-:S04]  /*14f0*/  LEA R42, P0, R3, UR6, 0x3 ;  /* 0x00000006032a7c11 */ /* 0x001fc8000f8018ff */
[----:B------:R-:W-:-:S05]  /*1500*/  LEA.HI.X R43, R3, UR7, RZ, 0x3, P0 ;  /* 0x00000007032b7c11 */ /* 0x000fca00080f1cff */
[----:B------:R-:W2:Y:S01]  /*1510*/  LDG.E.64 R40, desc[UR8][R42.64] ;  /* 0x000000082a287981 */ /* 0x000ea2000c1e1b00 */
[----:B------:R-:W-:-:S04]  /*1520*/  ISETP.GT.U32.AND P0, PT, R3, R39, PT ;  /* 0x000000270300720c */ /* 0x000fc80003f04070 */
[----:B------:R-:W-:-:S04]  /*1530*/  SEL R5, RZ, 0x1680, !P0 ;  /* 0x00001680ff057807 */ /* 0x000fc80004000000 */
[----:B--2---:R-:W-:Y:S01]  /*1540*/  IADD3 R40, P0, PT, R40, -R5, RZ ;  /* 0x8000000528287210 */ /* 0x004fe20007f1e0ff */
[----:B------:R-:W-:-:S03]  /*1550*/  IMAD.MOV.U32 R5, RZ, RZ, R4 ;  /* 0x000000ffff057224 */ /* 0x000fc600078e0004 */
[----:B------:R-:W-:Y:S02]  /*1560*/  IADD3.X R41, PT, PT, R41, -0x1, RZ, P0, !PT ;  /* 0xffffffff29297810 */ /* 0x000fe400007fe4ff */
[----:B------:R-:W-:-:S03]  /*1570*/  ISETP.GE.AND P0, PT, R37, 0x1, PT ;  /* 0x000000012500780c */ /* 0x000fc60003f06270 */
[----:B------:R0:W-:Y:S10]  /*1580*/  STS.64 [R45+0xb400], R40 ;  /* 0x00b400282d007388 */ /* 0x0001f40000000a00 */
[----:B------:R-:W-:Y:S05]  /*1590*/  @!P0 BRA `(.L_x_17) ;  /* 0x00000000006c8947 */ /* 0x000fea0003800000 */
[----:B------:R-:W-:Y:S01]  /*15a0*/  BSSY B0, `(.L_x_18) ;  /* 0x0000019000007945 */ /* 0x000fe20003800000 */
[----:B------:R-:W-:Y:S02]  /*15b0*/  IMAD.MOV.U32 R0, RZ, RZ, -0x1 ;  /* 0xffffffffff007424 */ /* 0x000fe400078e00ff */
[----:B------:R-:W-:Y:S02]  /*15c0*/  IMAD.MOV.U32 R36, RZ, RZ, R37 ;  /* 0x000000ffff247224 */ /* 0x000fe400078e0025 */
[----:B------:R-:W-:-:S07]  /*15d0*/  IMAD.MOV.U32 R5, RZ, RZ, R4 ;  /* 0x000000ffff057224 */ /* 0x000fce00078e0004 */
.L_x_22:
[----:B0-----:R-:W0:Y:S01]  /*15e0*/  LDC.64 R40, c[0x0][0x380] ;  /* 0x0000e000ff287b82 */ /* 0x001e220000000a00 */
[----:B------:R-:W-:Y:S01]  /*15f0*/  VIADD R47, R36, 0xffffffff ;  /* 0xffffffff242f7836 */ /* 0x000fe20000000000 */
[----:B------:R-:W-:Y:S03]  /*1600*/  BSSY B2, `(.L_x_19) ;  /* 0x0000008000027945 */ /* 0x000fe60003800000 */
[----:B------:R-:W-:-:S04]  /*1610*/  IMAD R43, R47, 0x100, R3 ;  /* 0x000001002f2b7824 */ /* 0x000fc800078e0203 */
[----:B0-----:R-:W-:-:S07]  /*1620*/  IMAD.WIDE R40, R43, 0x4, R40 ;  /* 0x000000042b287825 */ /* 0x001fce00078e0228 */
.L_x_20:
[----:B------:R-:W-:Y:S05]  /*1630*/  YIELD ;  /* 0x0000000000007946 */ /* 0x000fea0003800000 */
[----:B------:R0:W-:Y:S06]  /*1640*/  MEMBAR.SC.CTA ;  /* 0x0000000000007992 */ /* 0x0001ec0000000000 */
[----:B0-----:R-:W2:Y:S02]  /*1650*/  LDG.E.STRONG.SYS R38, desc[UR8][R40.64] ;  /* 0x0000000828267981 */ /* 0x001ea4000c1f5900 */
[----:B--2---:R-:W-:-:S13]  /*1660*/  ISETP.NE.AND P0, PT, R38, RZ, PT ;  /* 0x000000ff2600720c */ /* 0x004fda0003f05270 */
[----:B------:R-:W-:Y:S05]  /*1670*/  @!P0 BRA `(.L_x_20) ;  /* 0xfffffffc00ec8947 */ /* 0x000fea000383ffff */
[----:B------:R-:W-:Y:S05]  /*1680*/  BSYNC B2 ;  /* 0x0000000000027941 */ /* 0x000fea0003800000 */
.L_x_19:
[----:B------:R-:W-:Y:S01]  /*1690*/  BSSY.RECONVERGENT B2, `(.L_x_21) ;  /* 0x0000006000027945 */ /* 0x000fe20003800200 */
[C---:B------:R-:W-:Y:S02]  /*16a0*/  ISETP.GT.AND P0, PT, R38.reuse, -0x1, PT ;  /* 0xffffffff2600780c */ /* 0x040fe40003f04270 */
[----:B------:R-:W-:Y:S01]  /*16b0*/  LOP3.LUT R38, R38, 0x3fffffff, RZ, 0xc0, !PT ;  /* 0x3fffffff26267812 */ /* 0x000fe200078ec0ff */
[----:B------:R-:W-:Y:S05]  /*16c0*/  WARPSYNC.EXCLUSIVE R0 ;  /* 0x0000000000007348 */ /* 0x000fea0003a00000 */
[----:B------:R-:W-:-:S05]  /*16d0*/  IMAD.IADD R5, R38, 0x1, R5 ;  /* 0x0000000126057824 */ /* 0x000fca00078e0205 */
[----:B------:R-:W-:-:S07]  /*16e0*/  VOTE.ANY R0, PT, P0 ;  /* 0x0000000000007806 */ /* 0x000fce00000e0100 */
[----:B------:R-:W-:Y:S05]  /*16f0*/  BSYNC.RECONVERGENT B2 ;  /* 0x0000000000027941 */ /* 0x000fea0003800200 */
.L_x_21:
[----:B------:R-:W-:Y:S01]  /*1700*/  ISETP.GT.U32.AND P1, PT, R36, 0x1, PT ;  /* 0x000000012400780c */ /* 0x000fe20003f24070 */
[----:B------:R-:W-:-:S12]  /*1710*/  IMAD.MOV.U32 R36, RZ, RZ, R47 ;  /* 0x000000ffff247224 */ /* 0x000fd800078e002f */
[----:B------:R-:W-:Y:S05]  /*1720*/  @P0 BRA P1, `(.L_x_22) ;  /* 0xfffffffc00ac0947 */ /* 0x000fea000083ffff */
[----:B------:R-:W-:Y:S05]  /*1730*/  BSYNC B0 ;  /* 0x0000000000007941 */ /* 0x000fea0003800000 */
.L_x_18:
[----:B------:R1:W2:Y:S02]  /*1740*/  LDS.64 R40, [R45+0xb400] ;  /* 0x00b400002d287984 */ /* 0x0002a40000000a00 */
.L_x_17:
[C---:B------:R-:W-:Y:S01]  /*1750*/  IMAD.IADD R43, R5.reuse, 0x1, -R4 ;  /* 0x00000001052b7824 */ /* 0x040fe200078e0a04 */
[----:B------:R-:W-:-:S04]  /*1760*/  LOP3.LUT R5, R5, 0x80000000, RZ, 0xfc, !PT ;  /* 0x8000000005057812 */ /* 0x000fc800078efcff */
[C---:B0-2---:R-:W-:Y:S01]  /*1770*/  IADD3 R40, P0, PT, R43.reuse, R40, RZ ;  /* 0x000000282b287210 */ /* 0x045fe20007f1e0ff */
[----:B------:R0:W-:Y:S03]  /*1780*/  STG.E.STRONG.SYS desc[UR8][R68.64], R5 ;  /* 0x0000000544007986 */ /* 0x0001e6000c115908 */
[----:B------:R-:W-:-:S05]  /*1790*/  LEA.HI.X.SX32 R41, R43, R41, 0x1, P0 ;  /* 0x000000292b297211 */ /* 0x000fca00000f0eff */
[----:B------:R0:W-:Y:S04]  /*17a0*/  STS.64 [R45+0xb400], R40 ;  /* 0x00b400282d007388 */ /* 0x0001e80000000a00 */
.L_x_16:
[----:B------:R-:W-:Y:S05]  /*17b0*/  BSYNC B1 ;  /* 0x0000000000017941 */ /* 0x000fea0003800000 */
.L_x_15:
[----:B0-----:R-:W0:Y:S01]  /*17c0*/  LDC.64 R40, c[0x0][0x390] ;  /* 0x0000e400ff287b82 */ /* 0x001e220000000a00 */
[----:B------:R-:W-:-:S04]  /*17d0*/  IMAD.MOV.U32 R0, RZ, RZ, 0x1680 ;  /* 0x00001680ff007424 */ /* 0x000fc800078e00ff */
[----:B------:R-:W-:-:S03]  /*17e0*/  IMAD R0, R37, R0, 0x1680 ;  /* 0x0000168025007424 */ /* 0x000fc600078e0200 */
[----:B------:R-:W2:Y:S01]  /*17f0*/  LDC R47, c[0x0][0x3c0] ;  /* 0x0000f000ff2f7b82 */ /* 0x000ea20000000800 */
[----:B0-----:R-:W-:Y:S02]  /*1800*/  ISETP.EQ.U32.AND P1, PT, R40, RZ, PT ;  /* 0x000000ff2800720c */ /* 0x001fe40003f22070 */
[----:B--2---:R-:W-:-:S04]  /*1810*/  ISETP.GE.AND P0, PT, R0, R47, PT ;  /* 0x0000002f0000720c */ /* 0x004fc80003f06270 */
[----:B------:R-:W-:-:S04]  /*1820*/  ISETP.EQ.OR.EX P0, PT, R41, RZ, !P0, P1 ;  /* 0x000000ff2900720c */ /* 0x000fc80004702710 */
[----:B------:R-:W-:-:S13]  /*1830*/  ISETP.GT.U32.OR P0, PT, R3, 0xff, P0 ;  /* 0x000000ff0300780c */ /* 0x000fda0000704470 */
[----:B------:R-:W-:Y:S05]  /*1840*/  @P0 BRA `(.L_x_23) ;  /* 0x0000000000240947 */ /* 0x000fea0003800000 */
[----:B------:R-:W0:Y:S01]  /*1850*/  LDS.64 R42, [R45+0xb400] ;  /* 0x00b400002d2a7984 */ /* 0x000e220000000a00 */
[C---:B------:R-:W-:Y:S02]  /*1860*/  ISETP.GT.U32.AND P0, PT, R3.reuse, R39, PT ;  /* 0x000000270300720c */ /* 0x040fe40003f04070 */
[----:B------:R-:W-:Y:S02]  /*1870*/  SHF.R.S32.HI R5, RZ, 0x1f, R4 ;  /* 0x0000001fff057819 */ /* 0x000fe40000011404 */
[----:B------:R-:W-:Y:S02]  /*1880*/  SEL R49, RZ, 0x1680, !P0 ;  /* 0x00001680ff317807 */ /* 0x000fe40004000000 */
[----:B------:R-:W-:-:S04]  /*1890*/  LEA R40, P2, R3, R40, 0x3 ;  /* 0x0000002803287211 */ /* 0x000fc800078418ff */
[----:B------:R-:W-:Y:S02]  /*18a0*/  LEA.HI.X R41, R3, R41, RZ, 0x3, P2 ;  /* 0x0000002903297211 */ /* 0x000fe400010f1cff */
[----:B0-----:R-:W-:-:S04]  /*18b0*/  IADD3 R4, P0, P1, R42, R49, R4 ;  /* 0x000000312a047210 */ /* 0x001fc8000791e004 */
[----:B------:R-:W-:-:S05]  /*18c0*/  IADD3.X R5, PT, PT, R43, RZ, R5, P0, P1 ;  /* 0x000000ff2b057210 */ /* 0x000fca00007e2405 */
[----:B------:R0:W-:Y:S04]  /*18d0*/  STG.E.64 desc[UR8][R40.64], R4 ;  /* 0x0000000428007986 */ /* 0x0001e8000c101b08 */
.L_x_23:
[----:B------:R-:W-:Y:S05]  /*18e0*/  WARPSYNC.ALL ;  /* 0x0000000000007948 */ /* 0x000fea0003800000 */
[----:B------:R-:W2:Y:S08]  /*18f0*/  S2UR UR6, SR_CgaCtaId ;  /* 0x00000000000679c3 */ /* 0x000eb00000008800 */
[----:B------:R-:W-:Y:S01]  /*1900*/  BAR.SYNC.DEFER_BLOCKING 0x0 ;  /* 0x0000000000007b1d */ /* 0x000fe20000010000 */
[----:B------:R-:W-:-:S05]  /*1910*/  ISETP.GT.AND P0, PT, R0, R47, PT ;  /* 0x0000002f0000720c */ /* 0x000fca0003f04270 */
[----:B------:R-:W-:Y:S02]  /*1920*/  UMOV UR5, 0x400 ;  /* 0x0000040000057882 */ /* 0x000fe40000000000 */
[----:B--2---:R-:W-:-:S06]  /*1930*/  ULEA UR5, UR6, UR5, 0x18 ;  /* 0x0000000506057291 */ /* 0x004fcc000f8ec0ff */
[----:B0-----:R-:W-:-:S06]  /*1940*/  LEA R4, R39, UR5, 0x3 ;  /* 0x0000000527047c11 */ /* 0x001fcc000f8e18ff */
[----:B------:R-:W0:Y:S01]  /*1950*/  LDS.64 R4, [R4+0xb400] ;  /* 0x00b4000004047984 */ /* 0x000e220000000a00 */
[----:B------:R-:W-:Y:S05]  /*1960*/  @P0 BRA `(.L_x_24) ;  /* 0x0000000000600947 */ /* 0x000fea0003800000 */
[----:B------:R-:W2:Y:S01]  /*1970*/  LDCU.64 UR6, c[0x0][0x3a0] ;  /* 0x00007400ff0677ac */ /* 0x000ea20008000a00 */
[C---:B------:R-:W-:Y:S02]  /*1980*/  LOP3.LUT R37, R3.reuse, 0x3e0, RZ, 0xc0, !PT ;  /* 0x000003e003257812 */ /* 0x040fe400078ec0ff */
[----:B------:R-:W-:-:S05]  /*1990*/  LOP3.LUT R2, R3, 0x1f, RZ, 0xc0, !PT ;  /* 0x0000001f03027812 */ /* 0x000fca00078ec0ff */
[----:B------:R-:W-:-:S05]  /*19a0*/  IMAD R37, R37, 0xf, R2 ;  /* 0x0000000f25257824 */ /* 0x000fca00078e0202 */
[----:B0-----:R-:W-:-:S05]  /*19b0*/  IADD3 R0, P0, PT, R37, R4, RZ ;  /* 0x0000000425007210 */ /* 0x001fca0007f1e0ff */
[----:B------:R-:W-:Y:S01]  /*19c0*/  IMAD.X R5, RZ, RZ, R5, P0 ;  /* 0x000000ffff057224 */ /* 0x000fe200000e0605 */
[----:B--2---:R-:W-:-:S04]  /*19d0*/  LEA R2, P0, R0, UR6, 0x3 ;  /* 0x0000000600027c11 */ /* 0x004fc8000f8018ff */
[----:B------:R-:W-:-:S05]  /*19e0*/  LEA.HI.X R3, R0, UR7, R5, 0x3, P0 ;  /* 0x0000000700037c11 */ /* 0x000fca00080f1c05 */
[----:B------:R-:W-:Y:S04]  /*19f0*/  STG.E.64 desc[UR8][R2.64], R22 ;  /* 0x0000001602007986 */ /* 0x000fe8000c101b08 */
        /* <DEDUP_REMOVED lines=13> */
[----:B------:R-:W-:Y:S01]  /*1ad0*/  STG.E.64 desc[UR8][R2.64+0xe00], R10 ;  /* 0x000e000a02007986 */ /* 0x000fe2000c101b08 */
[----:B------:R-:W-:Y:S05]  /*1ae0*/  EXIT ;  /* 0x000000000000794d */ /* 0x000fea0003800000 */
.L_x_24:
[----:B------:R-:W2:Y:S01]  /*1af0*/  LDCU.64 UR6, c[0x0][0x3a0] ;  /* 0x00007400ff0677ac */ /* 0x000ea20008000a00 */
[----:B------:R-:W-:Y:S01]  /*1b00*/  LOP3.LUT R39, R3, 0x3e0, RZ, 0xc0, !PT ;  /* 0x000003e003277812 */ /* 0x000fe200078ec0ff */
[----:B------:R-:W-:Y:S01]  /*1b10*/  IMAD R37, R37, -0x1680, R47 ;  /* 0xffffe98025257824 */ /* 0x000fe200078e022f */
[----:B------:R-:W-:-:S05]  /*1b20*/  LOP3.LUT R2, R3, 0x1f, RZ, 0xc0, !PT ;  /* 0x0000001f03027812 */ /* 0x000fca00078ec0ff */
[----:B------:R-:W-:-:S04]  /*1b30*/  IMAD R39, R39, 0xf, R2 ;  /* 0x0000000f27277824 */ /* 0x000fc800078e0202 */
[C---:B------:R-:W-:Y:S01]  /*1b40*/  VIADD R2, R39.reuse, 0x20 ;  /* 0x0000002027027836 */ /* 0x040fe20000000000 */
[C---:B0-----:R-:W-:Y:S01]  /*1b50*/  IADD3 R0, P0, PT, R39.reuse, R4, RZ ;  /* 0x0000000427007210 */ /* 0x041fe20007f1e0ff */
[C---:B------:R-:W-:Y:S01]  /*1b60*/  VIADD R4, R39.reuse, 0x40 ;  /* 0x0000004027047836 */ /* 0x040fe20000000000 */
[CC--:B------:R-:W-:Y:S01]  /*1b70*/  ISETP.GE.AND P3, PT, R39.reuse, R37.reuse, PT ;  /* 0x000000252700720c */ /* 0x0c0fe20003f66270 */
[C---:B------:R-:W-:Y:S01]  /*1b80*/  VIADD R36, R39.reuse, 0x60 ;  /* 0x0000006027247836 */ /* 0x040fe20000000000 */
[-C--:B------:R-:W-:Y:S01]  /*1b90*/  ISETP.GE.AND P4, PT, R2, R37.reuse, PT ;  /* 0x000000250200720c */ /* 0x080fe20003f86270 */
[----:B------:R-:W-:Y:S01]  /*1ba0*/  IMAD.X R5, RZ, RZ, R5, P0 ;  /* 0x000000ffff057224 */ /* 0x000fe200000e0605 */
[-C--:B------:R-:W-:Y:S01]  /*1bb0*/  ISETP.GE.AND P5, PT, R4, R37.reuse, PT ;  /* 0x000000250400720c */ /* 0x080fe20003fa6270 */
[C---:B------:R-:W-:Y:S01]  /*1bc0*/  VIADD R4, R39.reuse, 0x80 ;  /* 0x0000008027047836 */ /* 0x040fe20000000000 */
[----:B--2---:R-:W-:Y:S01]  /*1bd0*/  LEA R2, P0, R0, UR6, 0x3 ;  /* 0x0000000600027c11 */ /* 0x004fe2000f8018ff */
[C---:B------:R-:W-:Y:S01]  /*1be0*/  VIADD R38, R39.reuse, 0xc0 ;  /* 0x000000c027267836 */ /* 0x040fe20000000000 */
[-C--:B------:R-:W-:Y:S01]  /*1bf0*/  ISETP.GE.AND P6, PT, R36, R37.reuse, PT ;  /* 0x000000252400720c */ /* 0x080fe20003fc6270 */
[C---:B------:R-:W-:Y:S01]  /*1c00*/  VIADD R36, R39.reuse, 0xa0 ;  /* 0x000000a027247836 */ /* 0x040fe20000000000 */
[----:B------:R-:W-:Y:S01]  /*1c10*/  LEA.HI.X R3, R0, UR7, R5, 0x3, P0 ;  /* 0x0000000700037c11 */ /* 0x000fe200080f1c05 */
[C---:B------:R-:W-:Y:S01]  /*1c20*/  VIADD R0, R39.reuse, 0xe0 ;  /* 0x000000e027007836 */ /* 0x040fe20000000000 */
[-C--:B------:R-:W-:Y:S01]  /*1c30*/  ISETP.GE.AND P0, PT, R4, R37.reuse, PT ;  /* 0x000000250400720c */ /* 0x080fe20003f06270 */
[C---:B------:R-:W-:Y:S01]  /*1c40*/  VIADD R4, R39.reuse, 0x100 ;  /* 0x0000010027047836 */ /* 0x040fe20000000000 */
[-C--:B------:R-:W-:Y:S01]  /*1c50*/  ISETP.GE.AND P1, PT, R36, R37.reuse, PT ;  /* 0x000000252400720c */ /* 0x080fe20003f26270 */
[----:B------:R0:W-:Y:S01]  /*1c60*/  @!P3 STG.E.64 desc[UR8][R2.64], R22 ;  /* 0x000000160200b986 */ /* 0x0001e2000c101b08 */
[-C--:B------:R-:W-:Y:S01]  /*1c70*/  ISETP.GE.AND P3, PT, R0, R37.reuse, PT ;  /* 0x000000250000720c */ /* 0x080fe20003f66270 */
[C---:B------:R-:W-:Y:S01]  /*1c80*/  VIADD R0, R39.reuse, 0x120 ;  /* 0x0000012027007836 */ /* 0x040fe20000000000 */
[-C--:B------:R-:W-:Y:S01]  /*1c90*/  ISETP.GE.AND P2, PT, R38, R37.reuse, PT ;  /* 0x000000252600720c */ /* 0x080fe20003f46270 */
[----:B------:R0:W-:Y:S01]  /*1ca0*/  @!P4 STG.E.64 desc[UR8][R2.64+0x100], R24 ;  /* 0x000100180200c986 */ /* 0x0001e2000c101b08 */
[----:B------:R-:W-:Y:S01]  /*1cb0*/  ISETP.GE.AND P4, PT, R4, R37, PT ;  /* 0x000000250400720c */ /* 0x000fe20003f86270 */
[----:B------:R-:W-:-:S02]  /*1cc0*/  VIADD R4, R39, 0x140 ;  /* 0x0000014027047836 */ /* 0x000fc40000000000 */
[----:B------:R0:W-:Y:S01]  /*1cd0*/  @!P5 STG.E.64 desc[UR8][R2.64+0x200], R26 ;  /* 0x0002001a0200d986 */ /* 0x0001e2000c101b08 */
[-C--:B------:R-:W-:Y:S01]  /*1ce0*/  ISETP.GE.AND P5, PT, R0, R37.reuse, PT ;  /* 0x000000250000720c */ /* 0x080fe20003fa6270 */
[C---:B------:R-:W-:Y:S02]  /*1cf0*/  VIADD R0, R39.reuse, 0x160 ;  /* 0x0000016027007836 */ /* 0x040fe40000000000 */
[----:B------:R0:W-:Y:S01]  /*1d00*/  @!P6 STG.E.64 desc[UR8][R2.64+0x300], R28 ;  /* 0x0003001c0200e986 */ /* 0x0001e2000c101b08 */
[-C--:B------:R-:W-:Y:S01]  /*1d10*/  ISETP.GE.AND P6, PT, R4, R37.reuse, PT ;  /* 0x000000250400720c */ /* 0x080fe20003fc6270 */
[C---:B------:R-:W-:Y:S02]  /*1d20*/  VIADD R4, R39.reuse, 0x180 ;  /* 0x0000018027047836 */ /* 0x040fe40000000000 */
[----:B------:R0:W-:Y:S01]  /*1d30*/  @!P0 STG.E.64 desc[UR8][R2.64+0x400], R30 ;  /* 0x0004001e02008986 */ /* 0x0001e2000c101b08 */
[----:B------:R-:W-:Y:S01]  /*1d40*/  ISETP.GE.AND P0, PT, R0, R37, PT ;  /* 0x000000250000720c */ /* 0x000fe20003f06270 */
[----:B------:R-:W-:-:S02]  /*1d50*/  VIADD R0, R39, 0x1a0 ;  /* 0x000001a027007836 */ /* 0x000fc40000000000 */
[----:B------:R0:W-:Y:S01]  /*1d60*/  @!P1 STG.E.64 desc[UR8][R2.64+0x500], R32 ;  /* 0x0005002002009986 */ /* 0x0001e2000c101b08 */
[-C--:B------:R-:W-:Y:S01]  /*1d70*/  ISETP.GE.AND P1, PT, R4, R37.reuse, PT ;  /* 0x000000250400720c */ /* 0x080fe20003f26270 */
[----:B------:R-:W-:Y:S02]  /*1d80*/  VIADD R4, R39, 0x1c0 ;  /* 0x000001c027047836 */ /* 0x000fe40000000000 */
[----:B------:R0:W-:Y:S01]  /*1d90*/  @!P2 STG.E.64 desc[UR8][R2.64+0x600], R34 ;  /* 0x000600220200a986 */ /* 0x0001e2000c101b08 */
[----:B------:R-:W-:-:S03]  /*1da0*/  ISETP.GE.AND P2, PT, R0, R37, PT ;  /* 0x000000250000720c */ /* 0x000fc60003f46270 */
[----:B------:R0:W-:Y:S01]  /*1db0*/  @!P3 STG.E.64 desc[UR8][R2.64+0x700], R20 ;  /* 0x000700140200b986 */ /* 0x0001e2000c101b08 */
[----:B------:R-:W-:-:S03]  /*1dc0*/  ISETP.GE.AND P3, PT, R4, R37, PT ;  /* 0x000000250400720c */ /* 0x000fc60003f66270 */
[----:B------:R0:W-:Y:S04]  /*1dd0*/  @!P4 STG.E.64 desc[UR8][R2.64+0x800], R18 ;  /* 0x000800120200c986 */ /* 0x0001e8000c101b08 */
[----:B------:R0:W-:Y:S04]  /*1de0*/  @!P5 STG.E.64 desc[UR8][R2.64+0x900], R16 ;  /* 0x000900100200d986 */ /* 0x0001e8000c101b08 */
[----:B------:R0:W-:Y:S04]  /*1df0*/  @!P6 STG.E.64 desc[UR8][R2.64+0xa00], R14 ;  /* 0x000a000e0200e986 */ /* 0x0001e8000c101b08 */
[----:B------:R0:W-:Y:S04]  /*1e00*/  @!P0 STG.E.64 desc[UR8][R2.64+0xb00], R12 ;  /* 0x000b000c02008986 */ /* 0x0001e8000c101b08 */
[----:B------:R0:W-:Y:S04]  /*1e10*/  @!P1 STG.E.64 desc[UR8][R2.64+0xc00], R8 ;  /* 0x000c000802009986 */ /* 0x0001e8000c101b08 */
[----:B------:R0:W-:Y:S01]  /*1e20*/  @!P2 STG.E.64 desc[UR8][R2.64+0xd00], R6 ;  /* 0x000d00060200a986 */ /* 0x0001e2000c101b08 */
[----:B------:R-:W-:Y:S05]  /*1e30*/  @P3 EXIT ;  /* 0x000000000000394d */ /* 0x000fea0003800000 */
[----:B------:R-:W-:Y:S01]  /*1e40*/  STG.E.64 desc[UR8][R2.64+0xe00], R10 ;  /* 0x000e000a02007986 */ /* 0x000fe2000c101b08 */
[----:B------:R-:W-:Y:S05]  /*1e50*/  EXIT ;  /* 0x000000000000794d */ /* 0x000fea0003800000 */
.L_x_14:
[----:B------:R-:W-:Y:S01]  /*1e60*/  IMAD.MOV.U32 R2, RZ, RZ, RZ ;  /* 0x000000ffff027224 */ /* 0x000fe200078e00ff */
[C---:B------:R-:W-:Y:S01]  /*1e70*/  ISETP.GT.U32.AND P0, PT, R3.reuse, 0x1f, PT ;  /* 0x0000001f0300780c */ /* 0x040fe20003f04070 */
[----:B------:R-:W-:Y:S05]  /*1e80*/  WARPSYNC.ALL ;  /* 0x0000000000007948 */ /* 0x000fea0003800000 */
[----:B------:R-:W-:-:S04]  /*1e90*/  IMAD.HI.U32 R68, R3, 0x15555556, R2 ;  /* 0x1555555603447827 */ /* 0x000fc800078e0002 */
[----:B------:R-:W-:-:S05]  /*1ea0*/  IMAD R61, R68, 0x4, R5 ;  /* 0x00000004443d7824 */ /* 0x000fca00078e0205 */
[----:B------:R0:W-:Y:S01]  /*1eb0*/  STS [R61+0x3410], R4 ;  /* 0x003410043d007388 */ /* 0x0001e20000000800 */
[----:B------:R-:W-:Y:S06]  /*1ec0*/  BAR.SYNC.DEFER_BLOCKING 0x0 ;  /* 0x0000000000007b1d */ /* 0x000fec0000010000 */
[----:B------:R-:W-:Y:S05]  /*1ed0*/  @P0 BRA `(.L_x_25) ;  /* 0x0000000000dc0947 */ /* 0x000fea0003800000 */
[----:B------:R-:W-:Y:S01]  /*1ee0*/  IMAD R63, R3, 0x34, R5 ;  /* 0x00000034033f7824 */ /* 0x000fe200078e0205 */
[----:B------:R-:W-:-:S04]  /*1ef0*/  UMOV UR5, 0xffffffff ;  /* 0xffffffff00057882 */ /* 0x000fc80000000000 */
[----:B------:R-:W-:Y:S04]  /*1f00*/  LDS R65, [R63+0x3410] ;  /* 0x003410003f417984 */ /* 0x000fe80000000800 */
[----:B------:R-:W-:Y:S04]  /*1f10*/  LDS R68, [R63+0x3414] ;  /* 0x003414003f447984 */ /* 0x000fe80000000800 */
[----:B------:R-:W2:Y:S04]  /*1f20*/  LDS R67, [R63+0x3418] ;  /* 0x003418003f437984 */ /* 0x000ea80000000800 */
[----:B------:R-:W-:Y:S04]  /*1f30*/  LDS R69, [R63+0x341c] ;  /* 0x00341c003f457984 */ /* 0x000fe80000000800 */
[----:B------:R-:W3:Y:S04]  /*1f40*/  LDS R70, [R63+0x3420] ;  /* 0x003420003f467984 */ /* 0x000ee80000000800 */
[----:B------:R-:W-:Y:S04]  /*1f50*/  LDS R71, [R63+0x3424] ;  /* 0x003424003f477984 */ /* 0x000fe80000000800 */
[----:B------:R-:W4:Y:S04]  /*1f60*/  LDS R72, [R63+0x3428] ;  /* 0x003428003f487984 */ /* 0x000f280000000800 */
[----:B------:R-:W-:Y:S04]  /*1f70*/  LDS R73, [R63+0x342c] ;  /* 0x00342c003f497984 */ /* 0x000fe80000000800 */
[----:B------:R-:W5:Y:S04]  /*1f80*/  LDS R74, [R63+0x3430] ;  /* 0x003430003f4a7984 */ /* 0x000f680000000800 */
[----:B------:R-:W-:Y:S04]  /*1f90*/  LDS R75, [R63+0x3434] ;  /* 0x003434003f4b7984 */ /* 0x000fe80000000800 */
[----:B------:R-:W0:Y:S04]  /*1fa0*/  LDS R76, [R63+0x3438] ;  /* 0x003438003f4c7984 */ /* 0x000e280000000800 */
[----:B------:R-:W1:Y:S01]  /*1fb0*/  LDS R77, [R63+0x343c] ;  /* 0x00343c003f4d7984 */ /* 0x000e620000000800 */
[----:B--2---:R-:W-:-:S04]  /*1fc0*/  IADD3 R78, PT, PT, R67, R68, R65 ;  /* 0x00000044434e7210 */ /* 0x004fc80007ffe041 */
[----:B---3--:R-:W-:-:S04]  /*1fd0*/  IADD3 R78, PT, PT, R70, R78, R69 ;  /* 0x0000004e464e7210 */ /* 0x008fc80007ffe045 */
[----:B----4-:R-:W-:-:S04]  /*1fe0*/  IADD3 R78, PT, PT, R72, R78, R71 ;  /* 0x0000004e484e7210 */ /* 0x010fc80007ffe047 */
[----:B-----5:R-:W-:-:S04]  /*1ff0*/  IADD3 R78, PT, PT, R74, R78, R73 ;  /* 0x0000004e4a4e7210 */ /* 0x020fc80007ffe049 */
[----:B0-----:R-:W-:-:S05]  /*2000*/  IADD3 R78, PT, PT, R76, R78, R75 ;  /* 0x0000004e4c4e7210 */ /* 0x001fca0007ffe04b */
[----:B-1----:R-:W-:Y:S01]  /*2010*/  IMAD.IADD R77, R77, 0x1, R78 ;  /* 0x000000014d4d7824 */ /* 0x002fe200078e024e */
[----:B------:R-:W-:Y:S06]  /*2020*/  BRA.DIV UR5, `(.L_x_26) ;  /* 0x0000004a05307947 */ /* 0x000fec000b800000 */
[----:B------:R-:W0:Y:S02]  /*2030*/  SHFL.UP P0, R78, R77, 0x1, RZ ;  /* 0x042000004d4e7989 */ /* 0x000e2400000000ff */
[----:B0-----:R-:W-:-:S05]  /*2040*/  @P0 IMAD.IADD R78, R77, 0x1, R78 ;  /* 0x000000014d4e0824 */ /* 0x001fca00078e024e */
[----:B------:R-:W0:Y:S02]  /*2050*/  SHFL.UP P0, R79, R78, 0x2, RZ ;  /* 0x044000004e4f7989 */ /* 0x000e2400000000ff */
[----:B0-----:R-:W-:-:S05]  /*2060*/  @P0 IMAD.IADD R79, R78, 0x1, R79 ;  /* 0x000000014e4f0824 */ /* 0x001fca00078e024f */
[----:B------:R-:W0:Y:S02]  /*2070*/  SHFL.UP P0, R80, R79, 0x4, RZ ;  /* 0x048000004f507989 */ /* 0x000e2400000000ff */
[----:B0-----:R-:W-:-:S05]  /*2080*/  @P0 IMAD.IADD R80, R79, 0x1, R80 ;  /* 0x000000014f500824 */ /* 0x001fca00078e0250 */
[----:B------:R-:W0:Y:S02]  /*2090*/  SHFL.UP P0, R81, R80, 0x8, RZ ;  /* 0x0500000050517989 */ /* 0x000e2400000000ff */
[----:B0-----:R-:W-:-:S05]  /*20a0*/  @P0 IMAD.IADD R81, R80, 0x1, R81 ;  /* 0x0000000150510824 */ /* 0x001fca00078e0251 */
[----:B------:R0:W1:Y:S02]  /*20b0*/  SHFL.UP P0, R82, R81, 0x10, RZ ;  /* 0x0600000051527989 */ /* 0x00006400000000ff */
.L_x_102:
[----:B-1----:R-:W-:-:S04]  /*20c0*/  @P0 IMAD.IADD R82, R81, 0x1, R82 ;  /* 0x0000000151520824 */ /* 0x002fc800078e0252 */
[----:B------:R-:W-:-:S04]  /*20d0*/  IMAD.IADD R82, R82, 0x1, -R77 ;  /* 0x0000000152527824 */ /* 0x000fc800078e0a4d */
[----:B------:R-:W-:Y:S01]  /*20e0*/  IMAD.IADD R65, R65, 0x1, R82 ;  /* 0x0000000141417824 */ /* 0x000fe200078e0252 */
[----:B------:R2:W-:Y:S03]  /*20f0*/  STS [R63+0x3410], R82 ;  /* 0x003410523f007388 */ /* 0x0005e60000000800 */
        /* <DEDUP_REMOVED lines=19> */
[----:B------:R2:W-:Y:S04]  /*2230*/  STS [R63+0x3438], R75 ;  /* 0x0034384b3f007388 */ /* 0x0005e80000000800 */
[----:B------:R2:W-:Y:S02]  /*2240*/  STS [R63+0x343c], R76 ;  /* 0x00343c4c3f007388 */ /* 0x0005e40000000800 */
.L_x_25:
[----:B------:R-:W-:Y:S05]  /*2250*/  WARPSYNC.ALL ;  /* 0x0000000000007948 */ /* 0x000fea0003800000 */
[----:B------:R-:W-:Y:S01]  /*2260*/  BAR.SYNC.DEFER_BLOCKING 0x0 ;  /* 0x0000000000007b1d */ /* 0x000fe20000010000 */
[----:B------:R-:W-:-:S05]  /*2270*/  ISETP.NE.AND P0, PT, R85, RZ, PT ;  /* 0x000000ff5500720c */ /* 0x000fca0003f05270 */
[----:B------:R-:W-:Y:S01]  /*2280*/  BSSY.RECONVERGENT B0, `(.L_x_27) ;  /* 0x0000028000007945 */ /* 0x000fe20003800200 */
[----:B0-----:R-:W0:Y:S07]  /*2290*/  LDS R61, [R61+0x3410] ;  /* 0x003410003d3d7984 */ /* 0x001e2e0000000800 */
[----:B------:R-:W-:Y:S05]  /*22a0*/  @P0 BRA `(.L_x_28) ;  /* 0x0000000000940947 */ /* 0x000fea0003800000 */
[----:B--2---:R-:W-:-:S05]  /*22b0*/  IMAD R63, R3, 0x4, R5 ;  /* 0x00000004033f7824 */ /* 0x004fca00078e0205 */
[----:B------:R-:W0:Y:S04]  /*22c0*/  LDS R68, [R63] ;  /* 0x000000003f447984 */ /* 0x000e280000000800 */
        /* <DEDUP_REMOVED lines=8> */
[----:B------:R-:W1:Y:S04]  /*2350*/  LDS R86, [R63+0x2400] ;  /* 0x002400003f567984 */ /* 0x000e680000000800 */
[----:B------:R-:W1:Y:S01]  /*2360*/  LDS R88, [R63+0x2800] ;  /* 0x002800003f587984 */ /* 0x000e620000000800 */
[----:B0-----:R-:W-:-:S03]  /*2370*/  IMAD.IADD R68, R61, 0x1, R68 ;  /* 0x000000013d447824 */ /* 0x001fc600078e0244 */
[----:B------:R-:W0:Y:S01]  /*2380*/  LDS R90, [R63+0x2c00] ;  /* 0x002c00003f5a7984 */ /* 0x000e220000000800 */
[C---:B--2---:R-:W-:Y:S02]  /*2390*/  IMAD.IADD R70, R61.reuse, 0x1, R70 ;  /* 0x000000013d467824 */ /* 0x044fe400078e0246 */
[C---:B---3--:R-:W-:Y:S01]  /*23a0*/  IMAD.IADD R72, R61.reuse, 0x1, R72 ;  /* 0x000000013d487824 */ /* 0x048fe200078e0248 */
[----:B------:R3:W-:Y:S01]  /*23b0*/  STS [R63], R68 ;  /* 0x000000443f007388 */ /* 0x0007e20000000800 */
[----:B----4-:R-:W-:-:S03]  /*23c0*/  IMAD.IADD R74, R61, 0x1, R74 ;  /* 0x000000013d4a7824 */ /* 0x010fc600078e024a */
[----:B------:R3:W-:Y:S01]  /*23d0*/  STS [R63+0x400], R70 ;  /* 0x000400463f007388 */ /* 0x0007e20000000800 */
[----:B-----5:R-:W-:-:S03]  /*23e0*/  IMAD.IADD R76, R61, 0x1, R76 ;  /* 0x000000013d4c7824 */ /* 0x020fc600078e024c */
[----:B------:R3:W-:Y:S01]  /*23f0*/  STS [R63+0x800], R72 ;  /* 0x000800483f007388 */ /* 0x0007e20000000800 */
[----:B-1----:R-:W-:-:S03]  /*2400*/  IMAD.IADD R78, R61, 0x1, R78 ;  /* 0x000000013d4e7824 */ /* 0x002fc600078e024e */
[----:B------:R3:W-:Y:S01]  /*2410*/  STS [R63+0xc00], R74 ;  /* 0x000c004a3f007388 */ /* 0x0007e20000000800 */
[----:B------:R-:W-:-:S03]  /*2420*/  IMAD.IADD R80, R61, 0x1, R80 ;  /* 0x000000013d507824 */ /* 0x000fc600078e0250 */
        /* <DEDUP_REMOVED lines=9> */
[----:B0-----:R-:W-:-:S03]  /*24c0*/  IMAD.IADD R90, R61, 0x1, R90 ;  /* 0x000000013d5a7824 */ /* 0x001fc600078e025a */
[----:B------:R3:W-:Y:S04]  /*24d0*/  STS [R63+0x2400], R86 ;  /* 0x002400563f007388 */ /* 0x0007e80000000800 */
[----:B------:R3:W-:Y:S04]  /*24e0*/  STS [R63+0x2800], R88 ;  /* 0x002800583f007388 */ /* 0x0007e80000000800 */
[----:B------:R3:W-:Y:S02]  /*24f0*/  STS [R63+0x2c00], R90 ;  /* 0x002c005a3f007388 */ /* 0x0007e40000000800 */
.L_x_28:
[----:B------:R-:W-:Y:S05]  /*2500*/  BSYNC.RECONVERGENT B0 ;  /* 0x0000000000007941 */ /* 0x000fea0003800200 */
.L_x_27:
[----:B------:R-:W-:Y:S01]  /*2510*/  BAR.SYNC.DEFER_BLOCKING 0x0 ;  /* 0x0000000000007b1d */ /* 0x000fe20000010000 */
[----:B------:R-:W-:-:S05]  /*2520*/  R2P PR, R39, 0x7f ;  /* 0x0000007f27007804 */ /* 0x000fca0000000000 */
[----:B------:R-:W-:Y:S08]  /*2530*/  BSSY.RECONVERGENT B0, `(.L_x_29) ;  /* 0x0000021000007945 */ /* 0x000ff00003800200 */
[----:B--23--:R-:W-:Y:S02]  /*2540*/  VOTE.ANY R63, PT, P0 ;  /* 0x00000000003f7806 */ /* 0x00cfe400000e0100 */
[----:B------:R-:W-:-:S02]  /*2550*/  VOTE.ANY R68, PT, P1 ;  /* 0x0000000000447806 */ /* 0x000fc400008e0100 */
[----:B------:R-:W-:Y:S02]  /*2560*/  @!P0 LOP3.LUT R63, RZ, R63, RZ, 0x33, !PT ;  /* 0x0000003fff3f8212 */ /* 0x000fe400078e33ff */
[----:B------:R-:W-:Y:S02]  /*2570*/  VOTE.ANY R70, PT, P2 ;  /* 0x0000000000467806 */ /* 0x000fe400010e0100 */
[----:B------:R-:W-:Y:S02]  /*2580*/  @!P1 LOP3.LUT R68, RZ, R68, RZ, 0x33, !PT ;  /* 0x00000044ff449212 */ /* 0x000fe400078e33ff */
[----:B------:R-:W-:Y:S02]  /*2590*/  VOTE.ANY R72, PT, P3 ;  /* 0x0000000000487806 */ /* 0x000fe400018e0100 */
[----:B------:R-:W-:Y:S02]  /*25a0*/  @!P2 LOP3.LUT R70, RZ, R70, RZ, 0x33, !PT ;  /* 0x00000046ff46a212 */ /* 0x000fe400078e33ff */
[----:B------:R-:W-:-:S02]  /*25b0*/  LOP3.LUT R63, R68, R63, RZ, 0xc0, !PT ;  /* 0x0000003f443f7212 */ /* 0x000fc400078ec0ff */
[----:B------:R-:W-:Y:S02]  /*25c0*/  @!P3 LOP3.LUT R72, RZ, R72, RZ, 0x33, !PT ;  /* 0x00000048ff48b212 */ /* 0x000fe400078e33ff */
[----:B------:R-:W-:Y:S02]  /*25d0*/  LOP3.LUT R63, R70, R63, RZ, 0xc0, !PT ;  /* 0x0000003f463f7212 */ /* 0x000fe400078ec0ff */
[----:B------:R-:W-:Y:S02]  /*25e0*/  VOTE.ANY R68, PT, P4 ;  /* 0x0000000000447806 */ /* 0x000fe400020e0100 */
[----:B------:R-:W-:Y:S02]  /*25f0*/  LOP3.LUT P0, RZ, R39, 0x80, RZ, 0xc0, !PT ;  /* 0x0000008027ff7812 */ /* 0x000fe4000780c0ff */
[----:B------:R-:W-:Y:S01]  /*2600*/  LOP3.LUT R63, R72, R63, RZ, 0xc0, !PT ;  /* 0x0000003f483f7212 */ /* 0x000fe200078ec0ff */
[----:B------:R-:W2:Y:S01]  /*2610*/  S2R R39, SR_LEMASK ;  /* 0x0000000000277919 */ /* 0x000ea20000003a00 */
[----:B------:R-:W-:-:S02]  /*2620*/  VOTE.ANY R70, PT, P5 ;  /* 0x0000000000467806 */ /* 0x000fc400028e0100 */
[----:B------:R-:W-:Y:S02]  /*2630*/  @!P4 LOP3.LUT R68, RZ, R68, RZ, 0x33, !PT ;  /* 0x00000044ff44c212 */ /* 0x000fe400078e33ff */
[----:B------:R-:W-:Y:S02]  /*2640*/  @!P5 LOP3.LUT R70, RZ, R70, RZ, 0x33, !PT ;  /* 0x00000046ff46d212 */ /* 0x000fe400078e33ff */
[----:B------:R-:W-:Y:S02]  /*2650*/  LOP3.LUT R63, R68, R63, RZ, 0xc0, !PT ;  /* 0x0000003f443f7212 */ /* 0x000fe400078ec0ff */
[----:B------:R-:W-:Y:S02]  /*2660*/  VOTE.ANY R68, PT, P6 ;  /* 0x0000000000447806 */ /* 0x000fe400030e0100 */
[----:B------:R-:W-:Y:S02]  /*2670*/  LOP3.LUT R63, R70, R63, RZ, 0xc0, !PT ;  /* 0x0000003f463f7212 */ /* 0x000fe400078ec0ff */
[----:B------:R-:W-:-:S02]  /*2680*/  VOTE.ANY R70, PT, P0 ;  /* 0x0000000000467806 */ /* 0x000fc400000e0100 */
[----:B------:R-:W-:Y:S02]  /*2690*/  @!P6 LOP3.LUT R68, RZ, R68, RZ, 0x33, !PT ;  /* 0x00000044ff44e212 */ /* 0x000fe400078e33ff */
[----:B------:R-:W-:Y:S02]  /*26a0*/  @!P0 LOP3.LUT R70, RZ, R70, RZ, 0x33, !PT ;  /* 0x00000046ff468212 */ /* 0x000fe400078e33ff */
[----:B------:R-:W-:-:S04]  /*26b0*/  LOP3.LUT R63, R68, R63, RZ, 0xc0, !PT ;  /* 0x0000003f443f7212 */ /* 0x000fc800078ec0ff */
[----:B------:R-:W-:Y:S01]  /*26c0*/  LOP3.LUT R70, R70, R63, RZ, 0xc0, !PT ;  /* 0x0000003f46467212 */ /* 0x000fe200078ec0ff */
[----:B------:R-:W-:-:S03]  /*26d0*/  IMAD.MOV.U32 R63, RZ, RZ, RZ ;  /* 0x000000ffff3f7224 */ /* 0x000fc600078e00ff */
[----:B------:R-:W3:Y:S01]  /*26e0*/  FLO.U32 R67, R70 ;  /* 0x0000004600437300 */ /* 0x000ee200000e0000 */
[----:B--2---:R-:W-:-:S07]  /*26f0*/  LOP3.LUT R68, R39, R70, RZ, 0xc0, !PT ;  /* 0x0000004627447212 */ /* 0x004fce00078ec0ff */
[----:B------:R-:W2:Y:S01]  /*2700*/  POPC R68, R68 ;  /* 0x0000004400447309 */ /* 0x000ea20000000000 */
[----:B---3--:R-:W-:-:S13]  /*2710*/  ISETP.NE.AND P0, PT, R0, R67, PT ;  /* 0x000000430000720c */ /* 0x008fda0003f05270 */
[----:B--2---:R-:W-:Y:S05]  /*2720*/  @P0 BRA `(.L_x_30) ;  /* 0x0000000000040947 */ /* 0x004fea0003800000 */
[----:B------:R2:W3:Y:S02]  /*2730*/  ATOMS.ADD R63, [R59], R68 ;  /* 0x000000443b3f738c */ /* 0x0004e40000000000 */
.L_x_30:
[----:B------:R-:W-:Y:S05]  /*2740*/  BSYNC.RECONVERGENT B0 ;  /* 0x0000000000007941 */ /* 0x000fea0003800200 */
.L_x_29:
[----:B------:R-:W-:Y:S01]  /*2750*/  R2P PR, R66, 0x7f ;  /* 0x0000007f42007804 */ /* 0x000fe20000000000 */
[----:B------:R-:W-:Y:S01]  /*2760*/  BSSY.RECONVERGENT B0, `(.L_x_31) ;  /* 0x0000021000007945 */ /* 0x000fe20003800200 */
[----:B------:R-:W-:-:S11]  /*2770*/  IMAD.MOV.U32 R65, RZ, RZ, RZ ;  /* 0x000000ffff417224 */ /* 0x000fd600078e00ff */
[----:B--2---:R-:W-:Y:S02]  /*2780*/  VOTE.ANY R59, PT, P0 ;  /* 0x00000000003b7806 */ /* 0x004fe400000e0100 */
[----:B------:R-:W-:Y:S02]  /*2790*/  VOTE.ANY R70, PT, P1 ;  /* 0x0000000000467806 */ /* 0x000fe400008e0100 */
[----:B------:R-:W-:Y:S02]  /*27a0*/  @!P0 LOP3.LUT R59, RZ, R59, RZ, 0x33, !PT ;  /* 0x0000003bff3b8212 */ /* 0x000fe400078e33ff */
[----:B------:R-:W-:Y:S02]  /*27b0*/  @!P1 LOP3.LUT R70, RZ, R70, RZ, 0x33, !PT ;  /* 0x00000046ff469212 */ /* 0x000fe400078e33ff */
[----:B------:R-:W-:Y:S02]  /*27c0*/  VOTE.ANY R72, PT, P2 ;  /* 0x0000000000487806 */ /* 0x000fe400010e0100 */
[----:B------:R-:W-:-:S02]  /*27d0*/  LOP3.LUT R59, R70, R59, RZ, 0xc0, !PT ;  /* 0x0000003b463b7212 */ /* 0x000fc400078ec0ff */
[----:B------:R-:W-:Y:S02]  /*27e0*/  @!P2 LOP3.LUT R72, RZ, R72, RZ, 0x33, !PT ;  /* 0x00000048ff48a212 */ /* 0x000fe400078e33ff */
[----:B------:R-:W-:Y:S02]  /*27f0*/  VOTE.ANY R70, PT, P3 ;  /* 0x0000000000467806 */ /* 0x000fe400018e0100 */
[----:B------:R-:W-:Y:S02]  /*2800*/  LOP3.LUT P0, RZ, R66, 0x80, RZ, 0xc0, !PT ;  /* 0x0000008042ff7812 */ /* 0x000fe4000780c0ff */
[----:B------:R-:W-:Y:S02]  /*2810*/  LOP3.LUT R59, R72, R59, RZ, 0xc0, !PT ;  /* 0x0000003b483b7212 */ /* 0x000fe400078ec0ff */
[----:B------:R-:W-:Y:S02]  /*2820*/  VOTE.ANY R66, PT, P4 ;  /* 0x0000000000427806 */ /* 0x000fe400020e0100 */
[----:B------:R-:W-:-:S02]  /*2830*/  @!P3 LOP3.LUT R70, RZ, R70, RZ, 0x33, !PT ;  /* 0x00000046ff46b212 */ /* 0x000fc400078e33ff */
[----:B------:R-:W-:Y:S02]  /*2840*/  @!P4 LOP3.LUT R66, RZ, R66, RZ, 0x33, !PT ;  /* 0x00000042ff42c212 */ /* 0x000fe400078e33ff */
[----:B------:R-:W-:Y:S02]  /*2850*/  LOP3.LUT R59, R70, R59, RZ, 0xc0, !PT ;  /* 0x0000003b463b7212 */ /* 0x000fe400078ec0ff */
[----:B------:R-:W-:Y:S02]  /*2860*/  VOTE.ANY R70, PT, P5 ;  /* 0x0000000000467806 */ /* 0x000fe400028e0100 */
[----:B------:R-:W-:Y:S02]  /*2870*/  LOP3.LUT R59, R66, R59, RZ, 0xc0, !PT ;  /* 0x0000003b423b7212 */ /* 0x000fe400078ec0ff */
[----:B------:R-:W-:Y:S02]  /*2880*/  VOTE.ANY R66, PT, P6 ;  /* 0x0000000000427806 */ /* 0x000fe400030e0100 */
[----:B------:R-:W-:-:S02]  /*2890*/  @!P5 LOP3.LUT R70, RZ, R70, RZ, 0x33, !PT ;  /* 0x00000046ff46d212 */ /* 0x000fc400078e33ff */
[----:B------:R-:W-:Y:S02]  /*28a0*/  VOTE.ANY R72, PT, P0 ;  /* 0x0000000000487806 */ /* 0x000fe400000e0100 */
[----:B------:R-:W-:Y:S02]  /*28b0*/  @!P6 LOP3.LUT R66, RZ, R66, RZ, 0x33, !PT ;  /* 0x00000042ff42e212 */ /* 0x000fe400078e33ff */
[----:B------:R-:W-:Y:S02]  /*28c0*/  LOP3.LUT R59, R70, R59, RZ, 0xc0, !PT ;  /* 0x0000003b463b7212 */ /* 0x000fe400078ec0ff */
[----:B------:R-:W-:Y:S02]  /*28d0*/  @!P0 LOP3.LUT R72, RZ, R72, RZ, 0x33, !PT ;  /* 0x00000048ff488212 */ /* 0x000fe400078e33ff */
[----:B------:R-:W-:-:S04]  /*28e0*/  LOP3.LUT R59, R66, R59, RZ, 0xc0, !PT ;  /* 0x0000003b423b7212 */ /* 0x000fc800078ec0ff */
[----:B------:R-:W-:Y:S02]  /*28f0*/  LOP3.LUT R72, R72, R59, RZ, 0xc0, !PT ;  /* 0x0000003b48487212 */ /* 0x000fe400078ec0ff */
[----:B---3--:R2:W3:Y:S02]  /*2900*/  SHFL.IDX PT, R59, R63, R67, 0x1f ;  /* 0x00001f433f3b7589 */ /* 0x0084e400000e0000 */
[----:B------:R-:W4:Y:S01]  /*2910*/  FLO.U32 R69, R72 ;  /* 0x0000004800457300 */ /* 0x000f2200000e0000 */
[----:B------:R-:W-:-:S07]  /*2920*/  LOP3.LUT R66, R39, R72, RZ, 0xc0, !PT ;  /* 0x0000004827427212 */ /* 0x000fce00078ec0ff */
[----:B------:R-:W0:Y:S01]  /*2930*/  POPC R66, R66 ;  /* 0x0000004200427309 */ /* 0x000e220000000000 */
[----:B----4-:R-:W-:-:S13]  /*2940*/  ISETP.NE.AND P0, PT, R0, R69, PT ;  /* 0x000000450000720c */ /* 0x010fda0003f05270 */
[----:B0-23--:R-:W-:Y:S05]  /*2950*/  @P0 BRA `(.L_x_32) ;  /* 0x0000000000040947 */ /* 0x00dfea0003800000 */
[----:B------:R0:W2:Y:S02]  /*2960*/  ATOMS.ADD R65, [R57], R66 ;  /* 0x000000423941738c */ /* 0x0000a40000000000 */
.L_x_32:
[----:B------:R-:W-:Y:S05]  /*2970*/  BSYNC.RECONVERGENT B0 ;  /* 0x0000000000007941 */ /* 0x000fea0003800200 */
.L_x_31:
[----:B------:R-:W-:Y:S01]  /*2980*/  R2P PR, R64, 0x7f ;  /* 0x0000007f40007804 */ /* 0x000fe20000000000 */
[----:B------:R-:W-:Y:S01]  /*2990*/  BSSY.RECONVERGENT B0, `(.L_x_33) ;  /* 0x0000022000007945 */ /* 0x000fe20003800200 */
[----:B------:R-:W-:-:S11]  /*29a0*/  IMAD.MOV.U32 R67, RZ, RZ, RZ ;  /* 0x000000ffff437224 */ /* 0x000fd600078e00ff */
[----:B0-----:R-:W-:Y:S02]  /*29b0*/  VOTE.ANY R57, PT, P0 ;  /* 0x0000000000397806 */ /* 0x001fe400000e0100 */
[----:B------:R-:W-:Y:S02]  /*29c0*/  VOTE.ANY R70, PT, P1 ;  /* 0x0000000000467806 */ /* 0x000fe400008e0100 */
[----:B------:R-:W-:Y:S02]  /*29d0*/  @!P0 LOP3.LUT R57, RZ, R57, RZ, 0x33, !PT ;  /* 0x00000039ff398212 */ /* 0x000fe400078e33ff */
[----:B------:R-:W-:Y:S02]  /*29e0*/  VOTE.ANY R72, PT, P2 ;  /* 0x0000000000487806 */ /* 0x000fe400010e0100 */
[----:B------:R-:W-:Y:S02]  /*29f0*/  @!P1 LOP3.LUT R70, RZ, R70, RZ, 0x33, !PT ;  /* 0x00000046ff469212 */ /* 0x000fe400078e33ff */
[----:B------:R-:W-:-:S02]  /*2a00*/  @!P2 LOP3.LUT R72, RZ, R72, RZ, 0x33, !PT ;  /* 0x00000048ff48a212 */ /* 0x000fc400078e33ff */
[----:B------:R-:W-:Y:S02]  /*2a10*/  LOP3.LUT R57, R70, R57, RZ, 0xc0, !PT ;  /* 0x0000003946397212 */ /* 0x000fe400078ec0ff */
[----:B------:R-:W-:Y:S02]  /*2a20*/  VOTE.ANY R70, PT, P3 ;  /* 0x0000000000467806 */ /* 0x000fe400018e0100 */
[----:B------:R-:W-:Y:S02]  /*2a30*/  LOP3.LUT R57, R72, R57, RZ, 0xc0, !PT ;  /* 0x0000003948397212 */ /* 0x000fe400078ec0ff */
[----:B------:R-:W-:Y:S02]  /*2a40*/  LOP3.LUT P0, RZ, R64, 0x80, RZ, 0xc0, !PT ;  /* 0x0000008040ff7812 */ /* 0x000fe4000780c0ff */
        /* <DEDUP_REMOVED lines=14> */
[----:B--2---:R0:W2:Y:S02]  /*2b30*/  SHFL.IDX PT, R57, R65, R69, 0x1f ;  /* 0x00001f4541397589 */ /* 0x0040a400000e0000 */
[----:B------:R-:W3:Y:S01]  /*2b40*/  FLO.U32 R72, R74 ;  /* 0x0000004a00487300 */ /* 0x000ee200000e0000 */
[----:B------:R-:W-:-:S07]  /*2b50*/  LOP3.LUT R63, R39, R74, RZ, 0xc0, !PT ;  /* 0x0000004a273f7212 */ /* 0x000fce00078ec0ff */
[----:B------:R-:W4:Y:S01]  /*2b60*/  POPC R63, R63 ;  /* 0x0000003f003f7309 */ /* 0x000f220000000000 */
[----:B---3--:R-:W-:-:S13]  /*2b70*/  ISETP.NE.AND P0, PT, R0, R72, PT ;  /* 0x000000480000720c */ /* 0x008fda0003f05270 */
[----:B0-2-4-:R-:W-:Y:S05]  /*2b80*/  @P0 BRA `(.L_x_34) ;  /* 0x0000000000080947 */ /* 0x015fea0003800000 */
[----:B------:R-:W-:-:S05]  /*2b90*/  IMAD R64, R64, 0x4, R51 ;  /* 0x0000000440407824 */ /* 0x000fca00078e0233 */
[----:B------:R0:W2:Y:S02]  /*2ba0*/  ATOMS.ADD R67, [R64], R63 ;  /* 0x0000003f4043738c */ /* 0x0000a40000000000 */
.L_x_34:
[----:B------:R-:W-:Y:S05]  /*2bb0*/  BSYNC.RECONVERGENT B0 ;  /* 0x0000000000007941 */ /* 0x000fea0003800200 */
.L_x_33:
[----:B------:R-:W-:Y:S01]  /*2bc0*/  R2P PR, R60, 0x7f ;  /* 0x0000007f3c007804 */ /* 0x000fe20000000000 */
[----:B------:R-:W-:-:S12]  /*2bd0*/  BSSY.RECONVERGENT B0, `(.L_x_35) ;  /* 0x0000022000007945 */ /* 0x000fd80003800200 */
        /* <DEDUP_REMOVED lines=22> */
[----:B------:R-:W-:Y:S01]  /*2d40*/  LOP3.LUT R64, R69, R64, RZ, 0xc0, !PT ;  /* 0x0000004045407212 */ /* 0x000fe200078ec0ff */
[----:B------:R-:W-:-:S03]  /*2d50*/  IMAD.MOV.U32 R69, RZ, RZ, RZ ;  /* 0x000000ffff457224 */ /* 0x000fc600078e00ff */
        /* <DEDUP_REMOVED lines=9> */
.L_x_36:
[----:B------:R-:W-:Y:S05]  /*2df0*/  BSYNC.RECONVERGENT B0 ;  /* 0x0000000000007941 */ /* 0x000fea0003800200 */
.L_x_35:
        /* <DEDUP_REMOVED lines=35> */
.L_x_38:
[----:B------:R-:W-:Y:S05]  /*3030*/  BSYNC.RECONVERGENT B0 ;  /* 0x0000000000007941 */ /* 0x000fea0003800200 */
.L_x_37:
        /* <DEDUP_REMOVED lines=35> */
.L_x_40:
[----:B------:R-:W-:Y:S05]  /*3270*/  BSYNC.RECONVERGENT B0 ;  /* 0x0000000000007941 */ /* 0x000fea0003800200 */
.L_x_39:
[----:B------:R-:W-:Y:S01]  /*3280*/  R2P PR, R62, 0x7f ;  /* 0x0000007f3e007804 */ /* 0x000fe20000000000 */
[----:B------:R-:W-:-:S12]  /*3290*/  BSSY.RECONVERGENT B0, `(.L_x_41) ;  /* 0x0000021000007945 */ /* 0x000fd80003800200 */
[----:B------:R-:W-:Y:S02]  /*32a0*/  VOTE.ANY R51, PT, P0 ;  /* 0x0000000000337806 */ /* 0x000fe400000e0100 */
[----:B0-----:R-:W-:Y:S02]  /*32b0*/  VOTE.ANY R52, PT, P1 ;  /* 0x0000000000347806 */ /* 0x001fe400008e0100 */
        /* <DEDUP_REMOVED lines=19> */
[----:B------:R-:W-:Y:S01]  /*33f0*/  @!P0 LOP3.LUT R70, RZ, R70, RZ, 0x33, !PT ;  /* 0x00000046ff468212 */ /* 0x000fe200078e33ff */
[----:B--2---:R0:W2:Y:S01]  /*3400*/  SHFL.IDX PT, R52, R72, R73, 0x1f ;  /* 0x00001f4948347589 */ /* 0x0040a200000e0000 */
[----:B------:R-:W-:-:S04]  /*3410*/  LOP3.LUT R51, R62, R51, RZ, 0xc0, !PT ;  /* 0x000000333e337212 */ /* 0x000fc800078ec0ff */
[----:B------:R-:W-:Y:S01]  /*3420*/  LOP3.LUT R70, R70, R51, RZ, 0xc0, !PT ;  /* 0x0000003346467212 */ /* 0x000fe200078ec0ff */
[----:B------:R-:W-:-:S03]  /*3430*/  IMAD.MOV.U32 R51, RZ, RZ, RZ ;  /* 0x000000ffff337224 */ /* 0x000fc600078e00ff */
[----:B------:R-:W3:Y:S01]  /*3440*/  FLO.U32 R71, R70 ;  /* 0x0000004600477300 */ /* 0x000ee200000e0000 */
[----:B------:R-:W-:-:S07]  /*3450*/  LOP3.LUT R62, R39, R70, RZ, 0xc0, !PT ;  /* 0x00000046273e7212 */ /* 0x000fce00078ec0ff */
[----:B------:R-:W4:Y:S01]  /*3460*/  POPC R62, R62 ;  /* 0x0000003e003e7309 */ /* 0x000f220000000000 */
[----:B---3--:R-:W-:-:S13]  /*3470*/  ISETP.NE.AND P0, PT, R0, R71, PT ;  /* 0x000000470000720c */ /* 0x008fda0003f05270 */
[----:B0-2-4-:R-:W-:Y:S05]  /*3480*/  @P0 BRA `(.L_x_42) ;  /* 0x0000000000040947 */ /* 0x015fea0003800000 */
[----:B------:R0:W2:Y:S02]  /*3490*/  ATOMS.ADD R51, [R55], R62 ;  /* 0x0000003e3733738c */ /* 0x0000a40000000000 */
.L_x_42:
[----:B------:R-:W-:Y:S05]  /*34a0*/  BSYNC.RECONVERGENT B0 ;  /* 0x0000000000007941 */ /* 0x000fea0003800200 */
.L_x_41:
[----:B------:R-:W-:Y:S01]  /*34b0*/  R2P PR, R58, 0x7f ;  /* 0x0000007f3a007804 */ /* 0x000fe20000000000 */
[----:B--2---:R2:W3:Y:S01]  /*34c0*/  SHFL.IDX PT, R51, R51, R71, 0x1f ;  /* 0x00001f4733337589 */ /* 0x0044e200000e0000 */
[----:B------:R-:W-:Y:S11]  /*34d0*/  BSSY.RECONVERGENT B0, `(.L_x_43) ;  /* 0x0000020000007945 */ /* 0x000ff60003800200 */
[----:B01----:R-:W-:-:S02]  /*34e0*/  VOTE.ANY R55, PT, P0 ;  /* 0x0000000000377806 */ /* 0x003fc400000e0100 */
[----:B------:R-:W-:Y:S02]  /*34f0*/  VOTE.ANY R70, PT, P1 ;  /* 0x0000000000467806 */ /* 0x000fe400008e0100 */
[----:B------:R-:W-:Y:S02]  /*3500*/  @!P0 LOP3.LUT R55, RZ, R55, RZ, 0x33, !PT ;  /* 0x00000037ff378212 */ /* 0x000fe400078e33ff */
[----:B------:R-:W-:Y:S02]  /*3510*/  @!P1 LOP3.LUT R70, RZ, R70, RZ, 0x33, !PT ;  /* 0x00000046ff469212 */ /* 0x000fe400078e33ff */
[----:B------:R-:W-:Y:S02]  /*3520*/  VOTE.ANY R72, PT, P2 ;  /* 0x0000000000487806 */ /* 0x000fe400010e0100 */
[----:B------:R-:W-:Y:S02]  /*3530*/  LOP3.LUT R55, R70, R55, RZ, 0xc0, !PT ;  /* 0x0000003746377212 */ /* 0x000fe400078ec0ff */
[----:B------:R-:W-:-:S02]  /*3540*/  @!P2 LOP3.LUT R72, RZ, R72, RZ, 0x33, !PT ;  /* 0x00000048ff48a212 */ /* 0x000fc400078e33ff */
[----:B------:R-:W-:Y:S02]  /*3550*/  VOTE.ANY R70, PT, P3 ;  /* 0x0000000000467806 */ /* 0x000fe400018e0100 */
[----:B------:R-:W-:Y:S02]  /*3560*/  LOP3.LUT P0, RZ, R58, 0x80, RZ, 0xc0, !PT ;  /* 0x000000803aff7812 */ /* 0x000fe4000780c0ff */
[----:B------:R-:W-:Y:S02]  /*3570*/  LOP3.LUT R55, R72, R55, RZ, 0xc0, !PT ;  /* 0x0000003748377212 */ /* 0x000fe400078ec0ff */
[----:B------:R-:W-:Y:S02]  /*3580*/  VOTE.ANY R58, PT, P4 ;  /* 0x00000000003a7806 */ /* 0x000fe400020e0100 */
[----:B------:R-:W-:Y:S02]  /*3590*/  @!P3 LOP3.LUT R70, RZ, R70, RZ, 0x33, !PT ;  /* 0x00000046ff46b212 */ /* 0x000fe400078e33ff */
[----:B------:R-:W-:-:S02]  /*35a0*/  @!P4 LOP3.LUT R58, RZ, R58, RZ, 0x33, !PT ;  /* 0x0000003aff3ac212 */ /* 0x000fc400078e33ff */
[----:B------:R-:W-:Y:S02]  /*35b0*/  LOP3.LUT R55, R70, R55, RZ, 0xc0, !PT ;  /* 0x0000003746377212 */ /* 0x000fe400078ec0ff */
[----:B------:R-:W-:Y:S02]  /*35c0*/  VOTE.ANY R70, PT, P5 ;  /* 0x0000000000467806 */ /* 0x000fe400028e0100 */
[----:B------:R-:W-:Y:S02]  /*35d0*/  LOP3.LUT R55, R58, R55, RZ, 0xc0, !PT ;  /* 0x000000373a377212 */ /* 0x000fe400078ec0ff */
[----:B------:R-:W-:Y:S02]  /*35e0*/  VOTE.ANY R58, PT, P6 ;  /* 0x00000000003a7806 */ /* 0x000fe400030e0100 */
[----:B------:R-:W-:Y:S02]  /*35f0*/  @!P5 LOP3.LUT R70, RZ, R70, RZ, 0x33, !PT ;  /* 0x00000046ff46d212 */ /* 0x000fe400078e33ff */
[----:B------:R-:W-:-:S02]  /*3600*/  VOTE.ANY R72, PT, P0 ;  /* 0x0000000000487806 */ /* 0x000fc400000e0100 */
[----:B------:R-:W-:Y:S02]  /*3610*/  @!P6 LOP3.LUT R58, RZ, R58, RZ, 0x33, !PT ;  /* 0x0000003aff3ae212 */ /* 0x000fe400078e33ff */
[----:B------:R-:W-:Y:S01]  /*3620*/  LOP3.LUT R55, R70, R55, RZ, 0xc0, !PT ;  /* 0x0000003746377212 */ /* 0x000fe200078ec0ff */
[----:B------:R-:W-:Y:S01]  /*3630*/  IMAD.MOV.U32 R70, RZ, RZ, RZ ;  /* 0x000000ffff467224 */ /* 0x000fe200078e00ff */
[----:B------:R-:W-:Y:S02]  /*3640*/  @!P0 LOP3.LUT R72, RZ, R72, RZ, 0x33, !PT ;  /* 0x00000048ff488212 */ /* 0x000fe400078e33ff */
[----:B------:R-:W-:-:S04]  /*3650*/  LOP3.LUT R55, R58, R55, RZ, 0xc0, !PT ;  /* 0x000000373a377212 */ /* 0x000fc800078ec0ff */
[----:B------:R-:W-:-:S04]  /*3660*/  LOP3.LUT R72, R72, R55, RZ, 0xc0, !PT ;  /* 0x0000003748487212 */ /* 0x000fc800078ec0ff */
[----:B------:R-:W0:Y:S01]  /*3670*/  FLO.U32 R73, R72 ;  /* 0x0000004800497300 */ /* 0x000e2200000e0000 */
[----:B------:R-:W-:-:S07]  /*3680*/  LOP3.LUT R58, R39, R72, RZ, 0xc0, !PT ;  /* 0x00000048273a7212 */ /* 0x000fce00078ec0ff */
[----:B------:R-:W1:Y:S01]  /*3690*/  POPC R58, R58 ;  /* 0x0000003a003a7309 */ /* 0x000e620000000000 */
[----:B0-----:R-:W-:-:S13]  /*36a0*/  ISETP.NE.AND P0, PT, R0, R73, PT ;  /* 0x000000490000720c */ /* 0x001fda0003f05270 */
[----:B-123--:R-:W-:Y:S05]  /*36b0*/  @P0 BRA `(.L_x_44) ;  /* 0x0000000000040947 */ /* 0x00efea0003800000 */
[----:B------:R0:W1:Y:S02]  /*36c0*/  ATOMS.ADD R70, [R53], R58 ;  /* 0x0000003a3546738c */ /* 0x0000640000000000 */
.L_x_44:
[----:B------:R-:W-:Y:S05]  /*36d0*/  BSYNC.RECONVERGENT B0 ;  /* 0x0000000000007941 */ /* 0x000fea0003800200 */
.L_x_43:
[----:B------:R-:W-:Y:S01]  /*36e0*/  R2P PR, R54, 0x7f ;  /* 0x0000007f36007804 */ /* 0x000fe20000000000 */
[----:B------:R-:W-:Y:S01]  /*36f0*/  BSSY.RECONVERGENT B0, `(.L_x_45) ;  /* 0x0000021000007945 */ /* 0x000fe20003800200 */
[----:B------:R-:W-:-:S11]  /*3700*/  IMAD.MOV.U32 R71, RZ, RZ, RZ ;  /* 0x000000ffff477224 */ /* 0x000fd600078e00ff */
[----:B0-----:R-:W-:Y:S02]  /*3710*/  VOTE.ANY R53, PT, P0 ;  /* 0x0000000000357806 */ /* 0x001fe400000e0100 */
        /* <DEDUP_REMOVED lines=23> */
[----:B-1----:R0:W1:Y:S02]  /*3890*/  SHFL.IDX PT, R53, R70, R73, 0x1f ;  /* 0x00001f4946357589 */ /* 0x00206400000e0000 */
[----:B------:R-:W2:Y:S01]  /*38a0*/  FLO.U32 R72, R74 ;  /* 0x0000004a00487300 */ /* 0x000ea200000e0000 */
[----:B------:R-:W-:-:S07]  /*38b0*/  LOP3.LUT R55, R39, R74, RZ, 0xc0, !PT ;  /* 0x0000004a27377212 */ /* 0x000fce00078ec0ff */
[----:B------:R-:W3:Y:S01]  /*38c0*/  POPC R55, R55 ;  /* 0x0000003700377309 */ /* 0x000ee20000000000 */
[----:B--2---:R-:W-:-:S13]  /*38d0*/  ISETP.NE.AND P0, PT, R0, R72, PT ;  /* 0x000000480000720c */ /* 0x004fda0003f05270 */
[----:B01-3--:R-:W-:Y:S05]  /*38e0*/  @P0 BRA `(.L_x_46) ;  /* 0x0000000000040947 */ /* 0x00bfea0003800000 */
[----:B------:R0:W1:Y:S02]  /*38f0*/  ATOMS.ADD R71, [R50], R55 ;  /* 0x000000373247738c */ /* 0x0000640000000000 */
.L_x_46:
[----:B------:R-:W-:Y:S05]  /*3900*/  BSYNC.RECONVERGENT B0 ;  /* 0x0000000000007941 */ /* 0x000fea0003800200 */
.L_x_45:
[----:B------:R-:W-:Y:S01]  /*3910*/  R2P PR, R49, 0x7f ;  /* 0x0000007f31007804 */ /* 0x000fe20000000000 */
[----:B------:R-:W-:-:S12]  /*3920*/  BSSY.RECONVERGENT B0, `(.L_x_47) ;  /* 0x0000021000007945 */ /* 0x000fd80003800200 */
        /* <DEDUP_REMOVED lines=32> */
.L_x_48:
[----:B------:R-:W-:Y:S05]  /*3b30*/  BSYNC.RECONVERGENT B0 ;  /* 0x0000000000007941 */ /* 0x000fea0003800200 */
.L_x_47:
[----:B------:R-:W-:Y:S01]  /*3b40*/  R2P PR, R36, 0x7f ;  /* 0x0000007f24007804 */ /* 0x000fe20000000000 */
[----:B-1----:R1:W2:Y:S01]  /*3b50*/  SHFL.IDX PT, R49, R49, R73, 0x1f ;  /* 0x00001f4931317589 */ /* 0x0022a200000e0000 */
[----:B------:R-:W-:Y:S11]  /*3b60*/  BSSY.RECONVERGENT B0, `(.L_x_49) ;  /* 0x0000020000007945 */ /* 0x000ff60003800200 */
[----:B0-----:R-:W-:-:S02]  /*3b70*/  VOTE.ANY R43, PT, P0 ;  /* 0x00000000002b7806 */ /* 0x001fc400000e0100 */
        /* <DEDUP_REMOVED lines=19> */
[----:B------:R-:W-:Y:S02]  /*3cb0*/  LOP3.LUT R43, R70, R43, RZ, 0xc0, !PT ;  /* 0x0000002b462b7212 */ /* 0x000fe400078ec0ff */
[----:B------:R-:W-:Y:S02]  /*3cc0*/  @!P0 LOP3.LUT R72, RZ, R72, RZ, 0x33, !PT ;  /* 0x00000048ff488212 */ /* 0x000fe400078e33ff */
[----:B------:R-:W-:-:S04]  /*3cd0*/  LOP3.LUT R43, R36, R43, RZ, 0xc0, !PT ;  /* 0x0000002b242b7212 */ /* 0x000fc800078ec0ff */
[----:B------:R-:W-:Y:S01]  /*3ce0*/  LOP3.LUT R72, R72, R43, RZ, 0xc0, !PT ;  /* 0x0000002b48487212 */ /* 0x000fe200078ec0ff */
[----:B------:R-:W-:-:S03]  /*3cf0*/  IMAD.MOV.U32 R43, RZ, RZ, RZ ;  /* 0x000000ffff2b7224 */ /* 0x000fc600078e00ff */
[----:B------:R-:W0:Y:S01]  /*3d00*/  FLO.U32 R70, R72 ;  /* 0x0000004800467300 */ /* 0x000e2200000e0000 */
[----:B------:R-:W-:-:S07]  /*3d10*/  LOP3.LUT R36, R39, R72, RZ, 0xc0, !PT ;  /* 0x0000004827247212 */ /* 0x000fce00078ec0ff */
[----:B------:R1:W3:Y:S01]  /*3d20*/  POPC R74, R36 ;  /* 0x00000024004a7309 */ /* 0x0002e20000000000 */
[----:B0-----:R-:W-:-:S13]  /*3d30*/  ISETP.NE.AND P0, PT, R0, R70, PT ;  /* 0x000000460000720c */ /* 0x001fda0003f05270 */
[----:B-123--:R-:W-:Y:S05]  /*3d40*/  @P0 BRA `(.L_x_50) ;  /* 0x0000000000040947 */ /* 0x00efea0003800000 */
[----:B------:R0:W1:Y:S02]  /*3d50*/  ATOMS.ADD R43, [R44], R74 ;  /* 0x0000004a2c2b738c */ /* 0x0000640000000000 */
.L_x_50:
[----:B------:R-:W-:Y:S05]  /*3d60*/  BSYNC.RECONVERGENT B0 ;  /* 0x0000000000007941 */ /* 0x000fea0003800200 */
.L_x_49:
[----:B------:R-:W-:Y:S01]  /*3d70*/  R2P PR, R38, 0x7f ;  /* 0x0000007f26007804 */ /* 0x000fe20000000000 */
[----:B-1----:R1:W2:Y:S01]  /*3d80*/  SHFL.IDX PT, R43, R43, R70, 0x1f ;  /* 0x00001f462b2b7589 */ /* 0x0022a200000e0000 */
[----:B------:R-:W-:Y:S01]  /*3d90*/  BSSY.RECONVERGENT B0, `(.L_x_51) ;  /* 0x0000020000007945 */ /* 0x000fe20003800200 */
[----:B0-----:R-:W-:-:S10]  /*3da0*/  IMAD.MOV.U32 R44, RZ, RZ, RZ ;  /* 0x000000ffff2c7224 */ /* 0x001fd400078e00ff */
[----:B------:R-:W-:Y:S02]  /*3db0*/  VOTE.ANY R36, PT, P0 ;  /* 0x0000000000247806 */ /* 0x000fe400000e0100 */
        /* <DEDUP_REMOVED lines=22> */
[----:B------:R-:W-:-:S04]  /*3f20*/  LOP3.LUT R36, R75, R36, RZ, 0xc0, !PT ;  /* 0x000000244b247212 */ /* 0x000fc800078ec0ff */
[----:B------:R-:W0:Y:S01]  /*3f30*/  FLO.U32 R75, R36 ;  /* 0x00000024004b7300 */ /* 0x000e2200000e0000 */
[----:B------:R-:W-:-:S07]  /*3f40*/  LOP3.LUT R38, R39, R36, RZ, 0xc0, !PT ;  /* 0x0000002427267212 */ /* 0x000fce00078ec0ff */
[----:B------:R1:W3:Y:S01]  /*3f50*/  POPC R72, R38 ;  /* 0x0000002600487309 */ /* 0x0002e20000000000 */
[----:B0-----:R-:W-:-:S13]  /*3f60*/  ISETP.NE.AND P0, PT, R0, R75, PT ;  /* 0x0000004b0000720c */ /* 0x001fda0003f05270 */
[----:B-123--:R-:W-:Y:S05]  /*3f70*/  @P0 BRA `(.L_x_52) ;  /* 0x0000000000040947 */ /* 0x00efea0003800000 */
[----:B------:R0:W1:Y:S02]  /*3f80*/  ATOMS.ADD R44, [R45], R72 ;  /* 0x000000482d2c738c */ /* 0x0000640000000000 */
.L_x_52:
[----:B------:R-:W-:Y:S05]  /*3f90*/  BSYNC.RECONVERGENT B0 ;  /* 0x0000000000007941 */ /* 0x000fea0003800200 */
.L_x_51:
[----:B------:R-:W-:Y:S01]  /*3fa0*/  R2P PR, R40, 0x7f ;  /* 0x0000007f28007804 */ /* 0x000fe20000000000 */
[----:B-1----:R1:W2:Y:S01]  /*3fb0*/  SHFL.IDX PT, R44, R44, R75, 0x1f ;  /* 0x00001f4b2c2c7589 */ /* 0x0022a200000e0000 */
[----:B------:R-:W-:Y:S11]  /*3fc0*/  BSSY.RECONVERGENT B0, `(.L_x_53) ;  /* 0x0000020000007945 */ /* 0x000ff60003800200 */
[----:B------:R-:W-:-:S02]  /*3fd0*/  VOTE.ANY R36, PT, P0 ;  /* 0x0000000000247806 */ /* 0x000fc400000e0100 */
[----:B0-----:R-:W-:Y:S02]  /*3fe0*/  VOTE.ANY R45, PT, P1 ;  /* 0x00000000002d7806 */ /* 0x001fe400008e0100 */
[----:B------:R-:W-:Y:S02]  /*3ff0*/  @!P0 LOP3.LUT R36, RZ, R36, RZ, 0x33, !PT ;  /* 0x00000024ff248212 */ /* 0x000fe400078e33ff */
[----:B------:R-:W-:Y:S02]  /*4000*/  VOTE.ANY R71, PT, P2 ;  /* 0x0000000000477806 */ /* 0x000fe400010e0100 */
[----:B------:R-:W-:Y:S02]  /*4010*/  @!P1 LOP3.LUT R45, RZ, R45, RZ, 0x33, !PT ;  /* 0x0000002dff2d9212 */ /* 0x000fe400078e33ff */
[----:B------:R-:W-:Y:S02]  /*4020*/  @!P2 LOP3.LUT R71, RZ, R71, RZ, 0x33, !PT ;  /* 0x00000047ff47a212 */ /* 0x000fe400078e33ff */
[----:B------:R-:W-:-:S02]  /*4030*/  LOP3.LUT R36, R45, R36, RZ, 0xc0, !PT ;  /* 0x000000242d247212 */ /* 0x000fc400078ec0ff */
[----:B------:R-:W-:Y:S02]  /*4040*/  VOTE.ANY R45, PT, P3 ;  /* 0x00000000002d7806 */ /* 0x000fe400018e0100 */
[----:B------:R-:W-:Y:S02]  /*4050*/  LOP3.LUT R36, R71, R36, RZ, 0xc0, !PT ;  /* 0x0000002447247212 */ /* 0x000fe400078ec0ff */
[----:B------:R-:W-:Y:S01]  /*4060*/  LOP3.LUT P0, RZ, R40, 0x80, RZ, 0xc0, !PT ;  /* 0x0000008028ff7812 */ /* 0x000fe2000780c0ff */
[----:B------:R-:W-:Y:S01]  /*4070*/  IMAD.MOV.U32 R40, RZ, RZ, RZ ;  /* 0x000000ffff287224 */ /* 0x000fe200078e00ff */
        /* <DEDUP_REMOVED lines=20> */
.L_x_54:
[----:B------:R-:W-:Y:S05]  /*41c0*/  BSYNC.RECONVERGENT B0 ;  /* 0x0000000000007941 */ /* 0x000fea0003800200 */
.L_x_53:
[----:B------:R-:W-:Y:S01]  /*41d0*/  R2P PR, R41, 0x7f ;  /* 0x0000007f29007804 */ /* 0x000fe20000000000 */
[----:B-1----:R1:W2:Y:S01]  /*41e0*/  SHFL.IDX PT, R40, R40, R73, 0x1f ;  /* 0x00001f4928287589 */ /* 0x0022a200000e0000 */
[----:B------:R-:W-:Y:S11]  /*41f0*/  BSSY.RECONVERGENT B0, `(.L_x_55) ;  /* 0x0000020000007945 */ /* 0x000ff60003800200 */
[----:B------:R-:W-:-:S02]  /*4200*/  VOTE.ANY R36, PT, P0 ;  /* 0x0000000000247806 */ /* 0x000fc400000e0100 */
        /* <DEDUP_REMOVED lines=21> */
[----:B------:R-:W-:Y:S01]  /*4360*/  LOP3.LUT R36, R41, R36, RZ, 0xc0, !PT ;  /* 0x0000002429247212 */ /* 0x000fe200078ec0ff */
[----:B------:R-:W-:-:S03]  /*4370*/  IMAD.MOV.U32 R41, RZ, RZ, RZ ;  /* 0x000000ffff297224 */ /* 0x000fc600078e00ff */
[----:B------:R-:W-:-:S04]  /*4380*/  LOP3.LUT R36, R71, R36, RZ, 0xc0, !PT ;  /* 0x0000002447247212 */ /* 0x000fc800078ec0ff */
[----:B0-----:R-:W0:Y:S01]  /*4390*/  FLO.U32 R46, R36 ;  /* 0x00000024002e7300 */ /* 0x001e2200000e0000 */
[----:B------:R-:W-:-:S07]  /*43a0*/  LOP3.LUT R38, R39, R36, RZ, 0xc0, !PT ;  /* 0x0000002427267212 */ /* 0x000fce00078ec0ff */
[----:B------:R-:W3:Y:S01]  /*43b0*/  POPC R38, R38 ;  /* 0x0000002600267309 */ /* 0x000ee20000000000 */
[----:B0-----:R-:W-:-:S13]  /*43c0*/  ISETP.NE.AND P0, PT, R0, R46, PT ;  /* 0x0000002e0000720c */ /* 0x001fda0003f05270 */
[----:B-123--:R-:W-:Y:S05]  /*43d0*/  @P0 BRA `(.L_x_56) ;  /* 0x0000000000040947 */ /* 0x00efea0003800000 */
[----:B------:R0:W1:Y:S02]  /*43e0*/  ATOMS.ADD R41, [R47], R38 ;  /* 0x000000262f29738c */ /* 0x0000640000000000 */
.L_x_56:
[----:B------:R-:W-:Y:S05]  /*43f0*/  BSYNC.RECONVERGENT B0 ;  /* 0x0000000000007941 */ /* 0x000fea0003800200 */
.L_x_55:
[----:B------:R-:W-:Y:S01]  /*4400*/  R2P PR, R42, 0x7f ;  /* 0x0000007f2a007804 */ /* 0x000fe20000000000 */
[----:B-1----:R1:W2:Y:S01]  /*4410*/  SHFL.IDX PT, R41, R41, R46, 0x1f ;  /* 0x00001f2e29297589 */ /* 0x0022a200000e0000 */
[----:B------:R-:W-:Y:S11]  /*4420*/  BSSY.RECONVERGENT B0, `(.L_x_57) ;  /* 0x0000020000007945 */ /* 0x000ff60003800200 */
[----:B------:R-:W-:-:S02]  /*4430*/  VOTE.ANY R36, PT, P0 ;  /* 0x0000000000247806 */ /* 0x000fc400000e0100 */
[----:B------:R-:W-:Y:S02]  /*4440*/  VOTE.ANY R45, PT, P1 ;  /* 0x00000000002d7806 */ /* 0x000fe400008e0100 */
[----:B------:R-:W-:Y:S02]  /*4450*/  @!P0 LOP3.LUT R36, RZ, R36, RZ, 0x33, !PT ;  /* 0x00000024ff248212 */ /* 0x000fe400078e33ff */
[----:B0-----:R-:W-:Y:S02]  /*4460*/  VOTE.ANY R47, PT, P2 ;  /* 0x00000000002f7806 */ /* 0x001fe400010e0100 */
[----:B------:R-:W-:Y:S02]  /*4470*/  @!P1 LOP3.LUT R45, RZ, R45, RZ, 0x33, !PT ;  /* 0x0000002dff2d9212 */ /* 0x000fe400078e33ff */
[----:B------:R-:W-:Y:S02]  /*4480*/  @!P2 LOP3.LUT R47, RZ, R47, RZ, 0x33, !PT ;  /* 0x0000002fff2fa212 */ /* 0x000fe400078e33ff */
[----:B------:R-:W-:-:S02]  /*4490*/  LOP3.LUT R36, R45, R36, RZ, 0xc0, !PT ;  /* 0x000000242d247212 */ /* 0x000fc400078ec0ff */
[----:B------:R-:W-:Y:S02]  /*44a0*/  VOTE.ANY R45, PT, P3 ;  /* 0x00000000002d7806 */ /* 0x000fe400018e0100 */
[----:B------:R-:W-:Y:S02]  /*44b0*/  LOP3.LUT R36, R47, R36, RZ, 0xc0, !PT ;  /* 0x000000242f247212 */ /* 0x000fe400078ec0ff */
[----:B------:R-:W-:Y:S02]  /*44c0*/  LOP3.LUT P0, RZ, R42, 0x80, RZ, 0xc0, !PT ;  /* 0x000000802aff7812 */ /* 0x000fe4000780c0ff */
        /* <DEDUP_REMOVED lines=17> */
[----:B0-----:R-:W-:Y:S01]  /*45e0*/  ISETP.NE.AND P0, PT, R0, R45, PT ;  /* 0x0000002d0000720c */ /* 0x001fe20003f05270 */
[----:B------:R-:W-:-:S12]  /*45f0*/  IMAD.MOV.U32 R0, RZ, RZ, RZ ;  /* 0x000000ffff007224 */ /* 0x000fd800078e00ff */
[----:B-123--:R-:W-:Y:S05]  /*4600*/  @P0 BRA `(.L_x_58) ;  /* 0x0000000000040947 */ /* 0x00efea0003800000 */
[----:B------:R0:W1:Y:S02]  /*4610*/  ATOMS.ADD R0, [R48], R47 ;  /* 0x0000002f3000738c */ /* 0x0000640000000000 */
.L_x_58:
[----:B------:R-:W-:Y:S05]  /*4620*/  BSYNC.RECONVERGENT B0 ;  /* 0x0000000000007941 */ /* 0x000fea0003800200 */
.L_x_57:
[----:B-1----:R-:W1:Y:S01]  /*4630*/  SHFL.IDX PT, R0, R0, R45, 0x1f ;  /* 0x00001f2d00007589 */ /* 0x002e6200000e0000 */
[----:B------:R-:W-:Y:S01]  /*4640*/  IMAD.IADD R68, R68, 0x1, R59 ;  /* 0x0000000144447824 */ /* 0x000fe200078e023b */
[----:B------:R-:W-:Y:S01]  /*4650*/  ISETP.NE.AND P0, PT, R85, RZ, PT ;  /* 0x000000ff5500720c */ /* 0x000fe20003f05270 */
[----:B------:R-:W-:Y:S01]  /*4660*/  IMAD.IADD R66, R66, 0x1, R57 ;  /* 0x0000000142427824 */ /* 0x000fe200078e0239 */
[----:B------:R-:W-:Y:S01]  /*4670*/  BAR.SYNC.DEFER_BLOCKING 0x0 ;  /* 0x0000000000007b1d */ /* 0x000fe20000010000 */
[----:B------:R-:W-:Y:S02]  /*4680*/  IMAD.IADD R64, R63, 0x1, R64 ;  /* 0x000000013f407824 */ /* 0x000fe400078e0240 */
[----:B------:R-:W-:Y:S02]  /*4690*/  IMAD.IADD R60, R65, 0x1, R60 ;  /* 0x00000001413c7824 */ /* 0x000fe400078e023c */
[----:B------:R-:W-:Y:S01]  /*46a0*/  IMAD.IADD R56, R67, 0x1, R56 ;  /* 0x0000000143387824 */ /* 0x000fe200078e0238 */
[----:B------:R-:W-:Y:S01]  /*46b0*/  BSSY B1, `(.L_x_59) ;  /* 0x000005a000017945 */ /* 0x000fe20003800000 */
[----:B------:R-:W-:-:S02]  /*46c0*/  IMAD R39, R68, 0x8, R5 ;  /* 0x0000000844277824 */ /* 0x000fc400078e0205 */
[----:B------:R-:W-:Y:S02]  /*46d0*/  IMAD.IADD R38, R38, 0x1, R41 ;  /* 0x0000000126267824 */ /* 0x000fe400078e0229 */
[----:B------:R-:W-:Y:S02]  /*46e0*/  IMAD.IADD R52, R69, 0x1, R52 ;  /* 0x0000000145347824 */ /* 0x000fe400078e0234 */
[----:B------:R-:W-:Y:S02]  /*46f0*/  IMAD.IADD R74, R74, 0x1, R43 ;  /* 0x000000014a4a7824 */ /* 0x000fe400078e022b */
[----:B------:R-:W-:Y:S02]  /*4700*/  IMAD R41, R66, 0x8, R5 ;  /* 0x0000000842297824 */ /* 0x000fe400078e0205 */
[----:B------:R-:W-:Y:S02]  /*4710*/  IMAD.IADD R62, R62, 0x1, R51 ;  /* 0x000000013e3e7824 */ /* 0x000fe400078e0233 */
[----:B------:R-:W-:-:S02]  /*4720*/  IMAD R43, R64, 0x8, R5 ;  /* 0x00000008402b7824 */ /* 0x000fc400078e0205 */
[----:B------:R-:W-:Y:S02]  /*4730*/  IMAD.IADD R58, R58, 0x1, R53 ;  /* 0x000000013a3a7824 */ /* 0x000fe400078e0235 */
[----:B-1----:R-:W-:Y:S01]  /*4740*/  IMAD.IADD R0, R47, 0x1, R0 ;  /* 0x000000012f007824 */ /* 0x002fe200078e0200 */
[----:B------:R1:W-:Y:S01]  /*4750*/  STS.64 [R39+-0x8], R22 ;  /* 0xfffff81627007388 */ /* 0x0003e20000000a00 */
[----:B------:R-:W-:Y:S02]  /*4760*/  IMAD R45, R60, 0x8, R5 ;  /* 0x000000083c2d7824 */ /* 0x000fe400078e0205 */
[----:B------:R-:W-:Y:S01]  /*4770*/  IMAD.IADD R50, R55, 0x1, R50 ;  /* 0x0000000137327824 */ /* 0x000fe200078e0232 */
[----:B------:R2:W-:Y:S01]  /*4780*/  STS.64 [R41+-0x8], R24 ;  /* 0xfffff81829007388 */ /* 0x0005e20000000a00 */
[----:B------:R-:W-:Y:S02]  /*4790*/  IMAD.IADD R54, R54, 0x1, R49 ;  /* 0x0000000136367824 */ /* 0x000fe400078e0231 */
[--C-:B0-----:R-:W-:Y:S01]  /*47a0*/  IMAD R47, R56, 0x8, R5.reuse ;  /* 0x00000008382f7824 */ /* 0x101fe200078e0205 */
[----:B------:R0:W-:Y:S01]  /*47b0*/  STS.64 [R43+-0x8], R26 ;  /* 0xfffff81a2b007388 */ /* 0x0001e20000000a00 */
[----:B------:R-:W-:-:S02]  /*47c0*/  IMAD R49, R52, 0x8, R5 ;  /* 0x0000000834317824 */ /* 0x000fc400078e0205 */
[--C-:B------:R-:W-:Y:S01]  /*47d0*/  IMAD R51, R62, 0x8, R5.reuse ;  /* 0x000000083e337824 */ /* 0x100fe200078e0205 */
[----:B------:R3:W-:Y:S01]  /*47e0*/  STS.64 [R45+-0x8], R28 ;  /* 0xfffff81c2d007388 */ /* 0x0007e20000000a00 */
[--C-:B-1----:R-:W-:Y:S02]  /*47f0*/  IMAD R23, R58, 0x8, R5.reuse ;  /* 0x000000083a177824 */ /* 0x102fe400078e0205 */
[----:B------:R-:W-:Y:S01]  /*4800*/  IMAD.IADD R44, R72, 0x1, R44 ;  /* 0x00000001482c7824 */ /* 0x000fe200078e022c */
[----:B------:R1:W-:Y:S01]  /*4810*/  STS.64 [R47+-0x8], R30 ;  /* 0xfffff81e2f007388 */ /* 0x0003e20000000a00 */
[--C-:B--2---:R-:W-:Y:S02]  /*4820*/  IMAD R25, R50, 0x8, R5.reuse ;  /* 0x0000000832197824 */ /* 0x104fe400078e0205 */
[----:B------:R-:W-:Y:S01]  /*4830*/  IMAD.IADD R40, R77, 0x1, R40 ;  /* 0x000000014d287824 */ /* 0x000fe200078e0228 */
[----:B------:R-:W-:Y:S01]  /*4840*/  STS.64 [R49+-0x8], R32 ;  /* 0xfffff82031007388 */ /* 0x000fe20000000a00 */
[----:B0-----:R-:W-:-:S03]  /*4850*/  IMAD R27, R54, 0x8, R5 ;  /* 0x00000008361b7824 */ /* 0x001fc600078e0205 */
[----:B------:R-:W-:Y:S01]  /*4860*/  STS.64 [R51+-0x8], R34 ;  /* 0xfffff82233007388 */ /* 0x000fe20000000a00 */
[----:B---3--:R-:W-:-:S03]  /*4870*/  IMAD R29, R74, 0x8, R5 ;  /* 0x000000084a1d7824 */ /* 0x008fc600078e0205 */
[----:B------:R0:W-:Y:S01]  /*4880*/  STS.64 [R23+-0x8], R20 ;  /* 0xfffff81417007388 */ /* 0x0001e20000000a00 */
[----:B-1----:R-:W-:-:S03]  /*4890*/  IMAD R31, R44, 0x8, R5 ;  /* 0x000000082c1f7824 */ /* 0x002fc600078e0205 */
[----:B------:R1:W-:Y:S04]  /*48a0*/  STS.64 [R25+-0x8], R18 ;  /* 0xfffff81219007388 */ /* 0x0003e80000000a00 */
[----:B------:R2:W-:Y:S01]  /*48b0*/  STS.64 [R27+-0x8], R16 ;  /* 0xfffff8101b007388 */ /* 0x0005e20000000a00 */
[----:B0-----:R-:W-:-:S03]  /*48c0*/  IMAD R21, R40, 0x8, R5 ;  /* 0x0000000828157824 */ /* 0x001fc600078e0205 */
[----:B------:R2:W-:Y:S01]  /*48d0*/  STS.64 [R29+-0x8], R14 ;  /* 0xfffff80e1d007388 */ /* 0x0005e20000000a00 */
[--C-:B------:R-:W-:Y:S02]  /*48e0*/  IMAD R23, R0, 0x8, R5.reuse ;  /* 0x0000000800177824 */ /* 0x100fe400078e0205 */
[--C-:B-1----:R-:W-:Y:S01]  /*48f0*/  IMAD R19, R38, 0x8, R5.reuse ;  /* 0x0000000826137824 */ /* 0x102fe200078e0205 */
[----:B------:R2:W-:Y:S01]  /*4900*/  STS.64 [R31+-0x8], R12 ;  /* 0xfffff80c1f007388 */ /* 0x0005e20000000a00 */
[----:B------:R-:W-:-:S03]  /*4910*/  IMAD R0, R3, 0x8, R5 ;  /* 0x0000000803007824 */ /* 0x000fc600078e0205 */
[----:B------:R2:W-:Y:S04]  /*4920*/  STS.64 [R21+-0x8], R8 ;  /* 0xfffff80815007388 */ /* 0x0005e80000000a00 */
[----:B------:R2:W-:Y:S04]  /*4930*/  STS.64 [R19+-0x8], R6 ;  /* 0xfffff80613007388 */ /* 0x0005e80000000a00 */
[----:B------:R2:W-:Y:S01]  /*4940*/  STS.64 [R23+-0x8], R10 ;  /* 0xfffff80a17007388 */ /* 0x0005e20000000a00 */
[----:B------:R-:W-:Y:S05]  /*4950*/  @P0 BRA `(.L_x_60) ;  /* 0x0000000000bc0947 */ /* 0x000fea0003800000 */
[----:B------:R-:W2:Y:S02]  /*4960*/  LDCU.64 UR6, c[0x0][0x398] ;  /* 0x00007300ff0677ac */ /* 0x000ea40008000a00 */
[----:B--2---:R-:W-:-:S04]  /*4970*/  LEA R8, P0, R3, UR6, 0x3 ;  /* 0x0000000603087c11 */ /* 0x004fc8000f8018ff */
[----:B------:R-:W-:-:S05]  /*4980*/  LEA.HI.X R9, R3, UR7, RZ, 0x3, P0 ;  /* 0x0000000703097c11 */ /* 0x000fca00080f1cff */
[----:B------:R-:W2:Y:S01]  /*4990*/  LDG.E.64 R6, desc[UR8][R8.64] ;  /* 0x0000000808067981 */ /* 0x000ea2000c1e1b00 */
[----:B------:R-:W-:Y:S02]  /*49a0*/  SHF.R.S32.HI R11, RZ, 0x1f, R61 ;  /* 0x0000001fff0b7819 */ /* 0x000fe4000001143d */
[----:B--2---:R-:W-:-:S05]  /*49b0*/  IADD3 R6, P0, PT, -R61, R6, RZ ;  /* 0x000000063d067210 */ /* 0x004fca0007f1e1ff */
[----:B------:R-:W-:Y:S01]  /*49c0*/  IMAD.X R7, R7, 0x1, ~R11, P0 ;  /* 0x0000000107077824 */ /* 0x000fe200000e0e0b */
[----:B------:R-:W-:Y:S01]  /*49d0*/  ISETP.GE.AND P0, PT, R37, 0x1, PT ;  /* 0x000000012500780c */ /* 0x000fe20003f06270 */
[----:B------:R-:W-:-:S03]  /*49e0*/  IMAD.MOV.U32 R11, RZ, RZ, R4 ;  /* 0x000000ffff0b7224 */ /* 0x000fc600078e0004 */
[----:B------:R0:W-:Y:S09]  /*49f0*/  STS.64 [R0+0xb400], R6 ;  /* 0x00b4000600007388 */ /* 0x0001f20000000a00 */
[----:B------:R-:W-:Y:S05]  /*4a00*/  @!P0 BRA `(.L_x_61) ;  /* 0x00000000006c8947 */ /* 0x000fea0003800000 */
[----:B------:R-:W-:Y:S01]  /*4a10*/  BSSY B0, `(.L_x_62) ;  /* 0x0000019000007945 */ /* 0x000fe20003800000 */
[----:B------:R-:W-:Y:S02]  /*4a20*/  IMAD.MOV.U32 R8, RZ, RZ, -0x1 ;  /* 0xffffffffff087424 */ /* 0x000fe400078e00ff */
[----:B------:R-:W-:Y:S02]  /*4a30*/  IMAD.MOV.U32 R9, RZ, RZ, R37 ;  /* 0x000000ffff097224 */ /* 0x000fe400078e0025 */
[----:B------:R-:W-:-:S07]  /*4a40*/  IMAD.MOV.U32 R11, RZ, RZ, R4 ;  /* 0x000000ffff0b7224 */ /* 0x000fce00078e0004 */
.L_x_66:
[----:B0-----:R-:W0:Y:S01]  /*4a50*/  LDC.64 R6, c[0x0][0x380] ;  /* 0x0000e000ff067b82 */ /* 0x001e220000000a00 */
[----:B------:R-:W-:Y:S01]  /*4a60*/  VIADD R15, R9, 0xffffffff ;  /* 0xffffffff090f7836 */ /* 0x000fe20000000000 */
[----:B------:R-:W-:Y:S03]  /*4a70*/  BSSY B2, `(.L_x_63) ;  /* 0x0000008000027945 */ /* 0x000fe60003800000 */
[----:B------:R-:W-:-:S04]  /*4a80*/  IMAD R13, R15, 0x100, R3 ;  /* 0x000001000f0d7824 */ /* 0x000fc800078e0203 */
[----:B0-----:R-:W-:-:S07]  /*4a90*/  IMAD.WIDE R6, R13, 0x4, R6 ;  /* 0x000000040d067825 */ /* 0x001fce00078e0206 */
.L_x_64:
[----:B------:R-:W-:Y:S05]  /*4aa0*/  YIELD ;  /* 0x0000000000007946 */ /* 0x000fea0003800000 */
[----:B------:R0:W-:Y:S06]  /*4ab0*/  MEMBAR.SC.CTA ;  /* 0x0000000000007992 */ /* 0x0001ec0000000000 */
[----:B0-----:R-:W2:Y:S02]  /*4ac0*/  LDG.E.STRONG.SYS R10, desc[UR8][R6.64] ;  /* 0x00000008060a7981 */ /* 0x001ea4000c1f5900 */
[----:B--2---:R-:W-:-:S13]  /*4ad0*/  ISETP.NE.AND P0, PT, R10, RZ, PT ;  /* 0x000000ff0a00720c */ /* 0x004fda0003f05270 */
[----:B------:R-:W-:Y:S05]  /*4ae0*/  @!P0 BRA `(.L_x_64) ;  /* 0xfffffffc00ec8947 */ /* 0x000fea000383ffff */
[----:B------:R-:W-:Y:S05]  /*4af0*/  BSYNC B2 ;  /* 0x0000000000027941 */ /* 0x000fea0003800000 */
.L_x_63:
[----:B------:R-:W-:Y:S01]  /*4b00*/  BSSY.RECONVERGENT B2, `(.L_x_65) ;  /* 0x0000006000027945 */ /* 0x000fe20003800200 */
[C---:B------:R-:W-:Y:S02]  /*4b10*/  ISETP.GT.AND P0, PT, R10.reuse, -0x1, PT ;  /* 0xffffffff0a00780c */ /* 0x040fe40003f04270 */
[----:B------:R-:W-:Y:S01]  /*4b20*/  LOP3.LUT R10, R10, 0x3fffffff, RZ, 0xc0, !PT ;  /* 0x3fffffff0a0a7812 */ /* 0x000fe200078ec0ff */
[----:B------:R-:W-:Y:S05]  /*4b30*/  WARPSYNC.EXCLUSIVE R8 ;  /* 0x0000000008007348 */ /* 0x000fea0003a00000 */
[----:B------:R-:W-:-:S05]  /*4b40*/  IMAD.IADD R11, R10, 0x1, R11 ;  /* 0x000000010a0b7824 */ /* 0x000fca00078e020b */
[----:B------:R-:W-:-:S07]  /*4b50*/  VOTE.ANY R8, PT, P0 ;  /* 0x0000000000087806 */ /* 0x000fce00000e0100 */
[----:B------:R-:W-:Y:S05]  /*4b60*/  BSYNC.RECONVERGENT B2 ;  /* 0x0000000000027941 */ /* 0x000fea0003800200 */
.L_x_65:
[----:B------:R-:W-:Y:S01]  /*4b70*/  ISETP.GT.U32.AND P1, PT, R9, 0x1, PT ;  /* 0x000000010900780c */ /* 0x000fe20003f24070 */
[----:B------:R-:W-:-:S12]  /*4b80*/  IMAD.MOV.U32 R9, RZ, RZ, R15 ;  /* 0x000000ffff097224 */ /* 0x000fd800078e000f */
[----:B------:R-:W-:Y:S05]  /*4b90*/  @P0 BRA P1, `(.L_x_66) ;  /* 0xfffffffc00ac0947 */ /* 0x000fea000083ffff */
[----:B------:R-:W-:Y:S05]  /*4ba0*/  BSYNC B0 ;  /* 0x0000000000007941 */ /* 0x000fea0003800000 */
.L_x_62:
[----:B------:R1:W2:Y:S02]  /*4bb0*/  LDS.64 R6, [R0+0xb400] ;  /* 0x00b4000000067984 */ /* 0x0002a40000000a00 */
.L_x_61:
[----:B------:R-:W3:Y:S01]  /*4bc0*/  LDC.64 R8, c[0x0][0x380] ;  /* 0x0000e000ff087b82 */ /* 0x000ee20000000a00 */
[C---:B------:R-:W-:Y:S01]  /*4bd0*/  IMAD.IADD R13, R11.reuse, 0x1, -R4 ;  /* 0x000000010b0d7824 */ /* 0x040fe200078e0a04 */
[----:B------:R-:W-:Y:S01]  /*4be0*/  LOP3.LUT R11, R11, 0x80000000, RZ, 0xfc, !PT ;  /* 0x800000000b0b7812 */ /* 0x000fe200078efcff */
[----:B------:R-:W-:-:S03]  /*4bf0*/  IMAD R15, R37, 0x100, R3 ;  /* 0x00000100250f7824 */ /* 0x000fc600078e0203 */
[----:B0-2---:R-:W-:-:S04]  /*4c00*/  IADD3 R6, P0, PT, R13, R6, RZ ;  /* 0x000000060d067210 */ /* 0x005fc80007f1e0ff */
[----:B------:R-:W-:-:S05]  /*4c10*/  LEA.HI.X.SX32 R7, R13, R7, 0x1, P0 ;  /* 0x000000070d077211 */ /* 0x000fca00000f0eff */
[----:B------:R0:W-:Y:S01]  /*4c20*/  STS.64 [R0+0xb400], R6 ;  /* 0x00b4000600007388 */ /* 0x0001e20000000a00 */
[----:B---3--:R-:W-:-:S05]  /*4c30*/  IMAD.WIDE R8, R15, 0x4, R8 ;  /* 0x000000040f087825 */ /* 0x008fca00078e0208 */
[----:B------:R0:W-:Y:S02]  /*4c40*/  STG.E.STRONG.SYS desc[UR8][R8.64], R11 ;  /* 0x0000000b08007986 */ /* 0x0001e4000c115908 */
.L_x_60:
[----:B------:R-:W-:Y:S05]  /*4c50*/  BSYNC B1 ;  /* 0x0000000000017941 */ /* 0x000fea0003800000 */
.L_x_59:
[----:B0-2---:R-:W0:Y:S01]  /*4c60*/  LDC.64 R8, c[0x0][0x390] ;  /* 0x0000e400ff087b82 */ /* 0x005e220000000a00 */
[----:B------:R-:W-:-:S04]  /*4c70*/  IMAD.MOV.U32 R6, RZ, RZ, 0x1680 ;  /* 0x00001680ff067424 */ /* 0x000fc800078e00ff */
[----:B------:R-:W-:-:S03]  /*4c80*/  IMAD R6, R37, R6, 0x1680 ;  /* 0x0000168025067424 */ /* 0x000fc600078e0206 */
[----:B------:R-:W2:Y:S01]  /*4c90*/  LDC R11, c[0x0][0x3c0] ;  /* 0x0000f000ff0b7b82 */ /* 0x000ea20000000800 */
[----:B0-----:R-:W-:Y:S02]  /*4ca0*/  ISETP.EQ.U32.AND P1, PT, R8, RZ, PT ;  /* 0x000000ff0800720c */ /* 0x001fe40003f22070 */
[CC--:B--2---:R-:W-:Y:S02]  /*4cb0*/  ISETP.GE.AND P0, PT, R6.reuse, R11.reuse, PT ;  /* 0x0000000b0600720c */ /* 0x0c4fe40003f06270 */
[----:B------:R-:W-:Y:S02]  /*4cc0*/  ISETP.GT.AND P3, PT, R6, R11, PT ;  /* 0x0000000b0600720c */ /* 0x000fe40003f64270 */
[----:B------:R-:W-:-:S04]  /*4cd0*/  ISETP.EQ.OR.EX P0, PT, R9, RZ, !P0, P1 ;  /* 0x000000ff0900720c */ /* 0x000fc80004702710 */
[----:B------:R-:W-:-:S13]  /*4ce0*/  ISETP.GT.U32.OR P0, PT, R3, 0xff, P0 ;  /* 0x000000ff0300780c */ /* 0x000fda0000704470 */
[----:B------:R-:W-:Y:S05]  /*4cf0*/  @P0 BRA `(.L_x_67) ;  /* 0x0000000000200947 */ /* 0x000fea0003800000 */
[----:B------:R-:W0:Y:S01]  /*4d00*/  LDS.64 R6, [R0+0xb400] ;  /* 0x00b4000000067984 */ /* 0x000e220000000a00 */
[C---:B------:R-:W-:Y:S02]  /*4d10*/  LEA R8, P2, R3.reuse, R8, 0x3 ;  /* 0x0000000803087211 */ /* 0x040fe400078418ff */
[--C-:B------:R-:W-:Y:S02]  /*4d20*/  SHF.R.S32.HI R13, RZ, 0x1f, R4.reuse ;  /* 0x0000001fff0d7819 */ /* 0x100fe40000011404 */
[----:B------:R-:W-:Y:S02]  /*4d30*/  LEA.HI.X R9, R3, R9, RZ, 0x3, P2 ;  /* 0x0000000903097211 */ /* 0x000fe400010f1cff */
[----:B0-----:R-:W-:Y:S02]  /*4d40*/  IADD3 R6, P0, P1, R6, R61, R4 ;  /* 0x0000003d06067210 */ /* 0x001fe4000791e004 */
[----:B------:R-:W-:-:S04]  /*4d50*/  SHF.R.S32.HI R61, RZ, 0x1f, R61 ;  /* 0x0000001fff3d7819 */ /* 0x000fc8000001143d */
[----:B------:R-:W-:-:S05]  /*4d60*/  IADD3.X R7, PT, PT, R7, R61, R13, P0, P1 ;  /* 0x0000003d07077210 */ /* 0x000fca00007e240d */
[----:B------:R0:W-:Y:S02]  /*4d70*/  STG.E.64 desc[UR8][R8.64], R6 ;  /* 0x0000000608007986 */ /* 0x0001e4000c101b08 */
.L_x_67:
[----:B------:R-:W-:Y:S05]  /*4d80*/  WARPSYNC.ALL ;  /* 0x0000000000007948 */ /* 0x000fea0003800000 */
[----:B------:R-:W-:Y:S06]  /*4d90*/  BAR.SYNC.DEFER_BLOCKING 0x0 ;  /* 0x0000000000007b1d */ /* 0x000fec0000010000 */
[----:B------:R-:W-:Y:S05]  /*4da0*/  @P3 BRA `(.L_x_68) ;  /* 0x0000000800a03947 */ /* 0x000fea0003800000 */
[----:B0-----:R-:W0:Y:S01]  /*4db0*/  LDS.64 R6, [R0] ;  /* 0x0000000000067984 */ /* 0x001e220000000a00 */
[----:B------:R-:W0:Y:S01]  /*4dc0*/  LDCU UR5, c[0x0][0x3c4] ;  /* 0x00007880ff0577ac */ /* 0x000e220008000800 */
[----:B------:R-:W2:Y:S01]  /*4dd0*/  LDCU.64 UR6, c[0x0][0x3a0] ;  /* 0x00007400ff0677ac */ /* 0x000ea20008000a00 */
[----:B0-----:R-:W-:-:S04]  /*4de0*/  SHF.R.U64 R2, R6, UR5, R7 ;  /* 0x0000000506027c19 */ /* 0x001fc80008001207 */
[----:B------:R-:W-:-:S05]  /*4df0*/  LOP3.LUT R2, R2, UR4, RZ, 0x30, !PT ;  /* 0x0000000402027c12 */ /* 0x000fca000f8e30ff */
[----:B------:R-:W-:-:S05]  /*4e00*/  IMAD R4, R2, 0x8, R5 ;  /* 0x0000000802047824 */ /* 0x000fca00078e0205 */
[----:B------:R-:W0:Y:S02]  /*4e10*/  LDS.64 R8, [R4+0xb400] ;  /* 0x00b4000004087984 */ /* 0x000e240000000a00 */
[----:B0-----:R-:W-:-:S05]  /*4e20*/  IADD3 R2, P0, PT, R8, R3, RZ ;  /* 0x0000000308027210 */ /* 0x001fca0007f1e0ff */
[----:B------:R-:W-:Y:S01]  /*4e30*/  IMAD.X R9, RZ, RZ, R9, P0 ;  /* 0x000000ffff097224 */ /* 0x000fe200000e0609 */
[----:B--2---:R-:W-:-:S04]  /*4e40*/  LEA R12, P0, R2, UR6, 0x3 ;  /* 0x00000006020c7c11 */ /* 0x004fc8000f8018ff */
[----:B------:R-:W-:-:S05]  /*4e50*/  LEA.HI.X R13, R2, UR7, R9, 0x3, P0 ;  /* 0x00000007020d7c11 */ /* 0x000fca00080f1c09 */
[----:B------:R-:W-:Y:S01]  /*4e60*/  STG.E.64 desc[UR8][R12.64], R6 ;  /* 0x000000060c007986 */ /* 0x000fe2000c101b08 */
[----:B------:R-:W-:-:S03]  /*4e70*/  NOP ;  /* 0x0000000000007918 */ /* 0x000fc60000000000 */
[----:B------:R-:W0:Y:S02]  /*4e80*/  LDS.64 R8, [R0+0xc00] ;  /* 0x000c000000087984 */ /* 0x000e240000000a00 */
[----:B0-----:R-:W-:-:S04]  /*4e90*/  SHF.R.U64 R2, R8, UR5, R9 ;  /* 0x0000000508027c19 */ /* 0x001fc80008001209 */
[----:B------:R-:W-:-:S05]  /*4ea0*/  LOP3.LUT R2, R2, UR4, RZ, 0x30, !PT ;  /* 0x0000000402027c12 */ /* 0x000fca000f8e30ff */
[----:B------:R-:W-:-:S06]  /*4eb0*/  IMAD R10, R2, 0x8, R5 ;  /* 0x00000008020a7824 */ /* 0x000fcc00078e0205 */
[----:B------:R-:W0:Y:S02]  /*4ec0*/  LDS.64 R10, [R10+0xb400] ;  /* 0x00b400000a0a7984 */ /* 0x000e240000000a00 */
[----:B0-----:R-:W-:-:S05]  /*4ed0*/  IADD3 R2, P0, PT, R10, R3, RZ ;  /* 0x000000030a027210 */ /* 0x001fca0007f1e0ff */
[----:B------:R-:W-:Y:S01]  /*4ee0*/  IMAD.X R11, RZ, RZ, R11, P0 ;  /* 0x000000ffff0b7224 */ /* 0x000fe200000e060b */
[----:B------:R-:W-:-:S04]  /*4ef0*/  LEA R14, P0, R2, UR6, 0x3 ;  /* 0x00000006020e7c11 */ /* 0x000fc8000f8018ff */
        /* <DEDUP_REMOVED lines=127> */
[----:B------:R-:W-:-:S05]  /*56f0*/  IMAD R4, R2, 0x8, R5 ;  /* 0x0000000802047824 */ /* 0x000fca00078e0205 */
        /* <DEDUP_REMOVED lines=17> */
[----:B------:R-:W-:Y:S01]  /*5810*/  NOP ;  /* 0x0000000000007918 */ /* 0x000fe20000000000 */
[----:B------:R-:W-:Y:S05]  /*5820*/  EXIT ;  /* 0x000000000000794d */ /* 0x000fea0003800000 */
.L_x_68:
[----:B------:R-:W-:Y:S01]  /*5830*/  IMAD R37, R37, -0x1680, R11 ;  /* 0xffffe98025257824 */ /* 0x000fe200078e020b */
[----:B------:R-:W-:Y:S01]  /*5840*/  BSSY.RECONVERGENT B0, `(.L_x_69) ;  /* 0x000001c000007945 */ /* 0x000fe20003800200 */
[C---:B------:R-:W-:Y:S02]  /*5850*/  VIADD R4, R3.reuse, 0x180 ;  /* 0x0000018003047836 */ /* 0x040fe40000000000 */
[C---:B0-----:R-:W-:Y:S01]  /*5860*/  VIADD R6, R3.reuse, 0x300 ;  /* 0x0000030003067836 */ /* 0x041fe20000000000 */
[CC--:B------:R-:W-:Y:S01]  /*5870*/  ISETP.GE.AND P3, PT, R3.reuse, R37.reuse, PT ;  /* 0x000000250300720c */ /* 0x0c0fe20003f66270 */
[C---:B------:R-:W-:Y:S01]  /*5880*/  VIADD R8, R3.reuse, 0x480 ;  /* 0x0000048003087836 */ /* 0x040fe20000000000 */
[-C--:B------:R-:W-:Y:S01]  /*5890*/  ISETP.GE.AND P4, PT, R4, R37.reuse, PT ;  /* 0x000000250400720c */ /* 0x080fe20003f86270 */
[C---:B------:R-:W-:Y:S01]  /*58a0*/  VIADD R4, R3.reuse, 0x600 ;  /* 0x0000060003047836 */ /* 0x040fe20000000000 */
[-C--:B------:R-:W-:Y:S01]  /*58b0*/  ISETP.GE.AND P5, PT, R6, R37.reuse, PT ;  /* 0x000000250600720c */ /* 0x080fe20003fa6270 */
[C---:B------:R-:W-:Y:S01]  /*58c0*/  VIADD R6, R3.reuse, 0x780 ;  /* 0x0000078003067836 */ /* 0x040fe20000000000 */
[-C--:B------:R-:W-:Y:S01]  /*58d0*/  ISETP.GE.AND P6, PT, R8, R37.reuse, PT ;  /* 0x000000250800720c */ /* 0x080fe20003fc6270 */
[C---:B------:R-:W-:Y:S01]  /*58e0*/  VIADD R8, R3.reuse, 0x900 ;  /* 0x0000090003087836 */ /* 0x040fe20000000000 */
[-C--:B------:R-:W-:Y:S01]  /*58f0*/  ISETP.GE.AND P0, PT, R4, R37.reuse, PT ;  /* 0x000000250400720c */ /* 0x080fe20003f06270 */
[----:B------:R-:W-:Y:S01]  /*5900*/  VIADD R10, R3, 0xa80 ;  /* 0x00000a80030a7836 */ /* 0x000fe20000000000 */
[----:B------:R-:W-:-:S02]  /*5910*/  ISETP.GE.AND P1, PT, R6, R37, PT ;  /* 0x000000250600720c */ /* 0x000fc40003f26270 */
[----:B------:R-:W-:Y:S01]  /*5920*/  ISETP.GE.AND P2, PT, R8, R37, PT ;  /* 0x000000250800720c */ /* 0x000fe20003f46270 */
[----:B------:R-:W-:-:S12]  /*5930*/  @P3 BRA `(.L_x_70) ;  /* 0x0000000000303947 */ /* 0x000fd80003800000 */
[----:B------:R-:W0:Y:S01]  /*5940*/  LDS.64 R6, [R0] ;  /* 0x0000000000067984 */ /* 0x000e220000000a00 */
        /* <DEDUP_REMOVED lines=10> */
[----:B------:R0:W-:Y:S04]  /*59f0*/  STG.E.64 desc[UR8][R8.64], R6 ;  /* 0x0000000608007986 */ /* 0x0001e8000c101b08 */
.L_x_70:
[----:B------:R-:W-:Y:S05]  /*5a00*/  BSYNC.RECONVERGENT B0 ;  /* 0x0000000000007941 */ /* 0x000fea0003800200 */
.L_x_69:
[----:B------:R-:W-:Y:S01]  /*5a10*/  NOP ;  /* 0x0000000000007918 */ /* 0x000fe20000000000 */
[----:B------:R-:W-:Y:S01]  /*5a20*/  BSSY.RECONVERGENT B0, `(.L_x_71) ;  /* 0x0000010000007945 */ /* 0x000fe20003800200 */
[----:B------:R-:W-:Y:S02]  /*5a30*/  ISETP.GE.AND P3, PT, R10, R37, PT ;  /* 0x000000250a00720c */ /* 0x000fe40003f66270 */
[----:B------:R-:W-:Y:S01]  /*5a40*/  LOP3.LUT R10, R3, 0xc00, RZ, 0xfc, !PT ;  /* 0x00000c00030a7812 */ /* 0x000fe200078efcff */
[----:B------:R-:W-:Y:S10]  /*5a50*/  @P4 BRA `(.L_x_72) ;  /* 0x0000000000304947 */ /* 0x000ff40003800000 */
[----:B0-----:R-:W0:Y:S01]  /*5a60*/  LDS.64 R6, [R0+0xc00] ;  /* 0x000c000000067984 */ /* 0x001e220000000a00 */
        /* <DEDUP_REMOVED lines=11> */
.L_x_72:
[----:B------:R-:W-:Y:S05]  /*5b20*/  BSYNC.RECONVERGENT B0 ;  /* 0x0000000000007941 */ /* 0x000fea0003800200 */
.L_x_71:
[----:B------:R-:W-:Y:S01]  /*5b30*/  NOP ;  /* 0x0000000000007918 */ /* 0x000fe20000000000 */
[----:B------:R-:W-:Y:S01]  /*5b40*/  BSSY.RECONVERGENT B0, `(.L_x_73) ;  /* 0x0000010000007945 */ /* 0x000fe20003800200 */
[----:B------:R-:W-:Y:S01]  /*5b50*/  ISETP.GE.AND P4, PT, R10, R37, PT ;  /* 0x000000250a00720c */ /* 0x000fe20003f86270 */
[----:B------:R-:W-:Y:S02]  /*5b60*/  VIADD R10, R3, 0xd80 ;  /* 0x00000d80030a7836 */ /* 0x000fe40000000000 */
[----:B------:R-:W-:Y:S10]  /*5b70*/  @P5 BRA `(.L_x_74) ;  /* 0x0000000000305947 */ /* 0x000ff40003800000 */
[----:B0-2---:R-:W0:Y:S01]  /*5b80*/  LDS.64 R6, [R0+0x1800] ;  /* 0x0018000000067984 */ /* 0x005e220000000a00 */
        /* <DEDUP_REMOVED lines=11> */
.L_x_74:
[----:B------:R-:W-:Y:S05]  /*5c40*/  BSYNC.RECONVERGENT B0 ;  /* 0x0000000000007941 */ /* 0x000fea0003800200 */
.L_x_73:
[----:B------:R-:W-:Y:S01]  /*5c50*/  NOP ;  /* 0x0000000000007918 */ /* 0x000fe20000000000 */
[----:B------:R-:W-:Y:S01]  /*5c60*/  BSSY.RECONVERGENT B0, `(.L_x_75) ;  /* 0x0000010000007945 */ /* 0x000fe20003800200 */
[----:B------:R-:W-:Y:S01]  /*5c70*/  ISETP.GE.AND P5, PT, R10, R37, PT ;  /* 0x000000250a00720c */ /* 0x000fe20003fa6270 */
[----:B------:R-:W-:Y:S02]  /*5c80*/  VIADD R10, R3, 0xf00 ;  /* 0x00000f00030a7836 */ /* 0x000fe40000000000 */
[----:B------:R-:W-:Y:S10]  /*5c90*/  @P6 BRA `(.L_x_76) ;  /* 0x0000000000306947 */ /* 0x000ff40003800000 */
[----:B0-23--:R-:W0:Y:S01]  /*5ca0*/  LDS.64 R6, [R0+0x2400] ;  /* 0x0024000000067984 */ /* 0x00de220000000a00 */
        /* <DEDUP_REMOVED lines=11> */
.L_x_76:
[----:B------:R-:W-:Y:S05]  /*5d60*/  BSYNC.RECONVERGENT B0 ;  /* 0x0000000000007941 */ /* 0x000fea0003800200 */
.L_x_75:
[----:B------:R-:W-:Y:S01]  /*5d70*/  NOP ;  /* 0x0000000000007918 */ /* 0x000fe20000000000 */
[----:B------:R-:W-:Y:S01]  /*5d80*/  BSSY.RECONVERGENT B0, `(.L_x_77) ;  /* 0x0000010000007945 */ /* 0x000fe20003800200 */
[----:B------:R-:W-:Y:S01]  /*5d90*/  ISETP.GE.AND P6, PT, R10, R37, PT ;  /* 0x000000250a00720c */ /* 0x000fe20003fc6270 */
[----:B------:R-:W-:Y:S02]  /*5da0*/  VIADD R10, R3, 0x1080 ;  /* 0x00001080030a7836 */ /* 0x000fe40000000000 */
[----:B------:R-:W-:Y:S10]  /*5db0*/  @P0 BRA `(.L_x_78) ;  /* 0x0000000000300947 */ /* 0x000ff40003800000 */
[----:B0-234-:R-:W0:Y:S01]  /*5dc0*/  LDS.64 R6, [R0+0x3000] ;  /* 0x0030000000067984 */ /* 0x01de220000000a00 */
        /* <DEDUP_REMOVED lines=11> */
.L_x_78:
[----:B------:R-:W-:Y:S05]  /*5e80*/  BSYNC.RECONVERGENT B0 ;  /* 0x0000000000007941 */ /* 0x000fea0003800200 */
.L_x_77:
        /* <DEDUP_REMOVED lines=17> */
.L_x_80:
[----:B------:R-:W-:Y:S05]  /*5fa0*/  BSYNC.RECONVERGENT B0 ;  /* 0x0000000000007941 */ /* 0x000fea0003800200 */
.L_x_79:
        /* <DEDUP_REMOVED lines=17> */
.L_x_82:
[----:B------:R-:W-:Y:S05]  /*60c0*/  BSYNC.RECONVERGENT B0 ;  /* 0x0000000000007941 */ /* 0x000fea0003800200 */
.L_x_81:
[----:B------:R-:W-:Y:S01]  /*60d0*/  NOP ;  /* 0x0000000000007918 */ /* 0x000fe20000000000 */
[----:B------:R-:W-:Y:S01]  /*60e0*/  BSSY.RECONVERGENT B0, `(.L_x_83) ;  /* 0x000000f000007945 */ /* 0x000fe20003800200 */
[----:B------:R-:W-:-:S03]  /*60f0*/  ISETP.GE.AND P2, PT, R10, R37, PT ;  /* 0x000000250a00720c */ /* 0x000fc60003f46270 */
        /* <DEDUP_REMOVED lines=13> */
.L_x_84:
[----:B------:R-:W-:Y:S05]  /*61d0*/  BSYNC.RECONVERGENT B0 ;  /* 0x0000000000007941 */ /* 0x000fea0003800200 */
.L_x_83:
[----:B------:R-:W-:Y:S01]  /*61e0*/  NOP ;  /* 0x0000000000007918 */ /* 0x000fe20000000000 */
[----:B------:R-:W-:Y:S04]  /*61f0*/  BSSY.RECONVERGENT B0, `(.L_x_85) ;  /* 0x000000e000007945 */ /* 0x000fe80003800200 */
[----:B------:R-:W-:Y:S05]  /*6200*/  @P4 BRA `(.L_x_86) ;  /* 0x0000000000304947 */ /* 0x000fea0003800000 */
        /* <DEDUP_REMOVED lines=12> */
.L_x_86:
[----:B------:R-:W-:Y:S05]  /*62d0*/  BSYNC.RECONVERGENT B0 ;  /* 0x0000000000007941 */ /* 0x000fea0003800200 */
.L_x_85:
        /* <DEDUP_REMOVED lines=15> */
.L_x_88:
[----:B------:R-:W-:Y:S05]  /*63d0*/  BSYNC.RECONVERGENT B0 ;  /* 0x0000000000007941 */ /* 0x000fea0003800200 */
.L_x_87:
        /* <DEDUP_REMOVED lines=15> */
.L_x_90:
[----:B------:R-:W-:Y:S05]  /*64d0*/  BSYNC.RECONVERGENT B0 ;  /* 0x0000000000007941 */ /* 0x000fea0003800200 */
.L_x_89:
        /* <DEDUP_REMOVED lines=15> */
.L_x_92:
[----:B------:R-:W-:Y:S05]  /*65d0*/  BSYNC.RECONVERGENT B0 ;  /* 0x0000000000007941 */ /* 0x000fea0003800200 */
.L_x_91:
        /* <DEDUP_REMOVED lines=15> */
.L_x_94:
[----:B------:R-:W-:Y:S05]  /*66d0*/  BSYNC.RECONVERGENT B0 ;  /* 0x0000000000007941 */ /* 0x000fea0003800200 */
.L_x_93:
        /* <DEDUP_REMOVED lines=15> */
.L_x_96:
[----:B------:R-:W-:Y:S05]  /*67d0*/  BSYNC.RECONVERGENT B0 ;  /* 0x0000000000007941 */ /* 0x000fea0003800200 */
.L_x_95:
[----:B------:R-:W-:Y:S01]  /*67e0*/  NOP ;  /* 0x0000000000007918 */ /* 0x000fe20000000000 */
[----:B0-234-:R-:W0:Y:S01]  /*67f0*/  LDS.64 R6, [R0+0xa800] ;  /* 0x00a8000000067984 */ /* 0x01de220000000a00 */
[----:B------:R-:W0:Y:S02]  /*6800*/  LDCU UR5, c[0x0][0x3c4] ;  /* 0x00007880ff0577ac */ /* 0x000e240008000800 */
[----:B0-----:R-:W-:-:S04]  /*6810*/  SHF.R.U64 R2, R6, UR5, R7 ;  /* 0x0000000506027c19 */ /* 0x001fc80008001207 */
[----:B------:R-:W-:-:S05]  /*6820*/  LOP3.LUT R2, R2, UR4, RZ, 0x30, !PT ;  /* 0x0000000402027c12 */ /* 0x000fca000f8e30ff */
[----:B------:R-:W-:Y:S02]  /*6830*/  IMAD R5, R2, 0x8, R5 ;  /* 0x0000000802057824 */ /* 0x000fe400078e0205 */
[----:B------:R-:W-:-:S04]  /*6840*/  VIADD R2, R3, 0x1500 ;  /* 0x0000150003027836 */ /* 0x000fc80000000000 */
[----:B------:R-:W0:Y:S01]  /*6850*/  LDS.64 R4, [R5+0xb400] ;  /* 0x00b4000005047984 */ /* 0x000e220000000a00 */
[----:B------:R-:W-:-:S13]  /*6860*/  ISETP.GE.AND P0, PT, R2, R37, PT ;  /* 0x000000250200720c */ /* 0x000fda0003f06270 */
[----:B------:R-:W2:Y:S01]  /*6870*/  @!P0 LDC.64 R8, c[0x0][0x3a0] ;  /* 0x0000e800ff088b82 */ /* 0x000ea20000000a00 */
[----:B0-----:R-:W-:-:S05]  /*6880*/  IADD3 R3, P1, PT, R4, R3, RZ ;  /* 0x0000000304037210 */ /* 0x001fca0007f3e0ff */
[----:B------:R-:W-:Y:S01]  /*6890*/  IMAD.X R4, RZ, RZ, R5, P1 ;  /* 0x000000ffff047224 */ /* 0x000fe200008e0605 */
[----:B--2---:R-:W-:-:S04]  /*68a0*/  @!P0 LEA R2, P1, R3, R8, 0x3 ;  /* 0x0000000803028211 */ /* 0x004fc800078218ff */
[----:B------:R-:W-:-:S05]  /*68b0*/  @!P0 LEA.HI.X R3, R3, R9, R4, 0x3, P1 ;  /* 0x0000000903038211 */ /* 0x000fca00008f1c04 */
[----:B------:R-:W-:Y:S01]  /*68c0*/  @!P0 STG.E.64 desc[UR8][R2.64+0xa800], R6 ;  /* 0x00a8000602008986 */ /* 0x000fe2000c101b08 */
[----:B------:R-:W-:Y:S01]  /*68d0*/  NOP ;  /* 0x0000000000007918 */ /* 0x000fe20000000000 */
[----:B------:R-:W-:Y:S05]  /*68e0*/  EXIT ;  /* 0x000000000000794d */ /* 0x000fea0003800000 */
.L_x_26:
[----:B------:R-:W-:Y:S02]  /*68f0*/  IMAD.MOV.U32 R84, RZ, RZ, R77 ;  /* 0x000000ffff547224 */ /* 0x000fe400078e004d */
[----:B------:R-:W-:Y:S02]  /*6900*/  IMAD.MOV.U32 R86, RZ, RZ, 0x1 ;  /* 0x00000001ff567424 */ /* 0x000fe400078e00ff */
[----:B------:R-:W-:Y:S02]  /*6910*/  IMAD.MOV.U32 R87, RZ, RZ, RZ ;  /* 0x000000ffff577224 */ /* 0x000fe400078e00ff */
[----:B------:R-:W-:-:S07]  /*6920*/  IMAD.MOV.U32 R83, RZ, RZ, -0x1 ;  /* 0xffffffffff537424 */ /* 0x000fce00078e00ff */
[----:B------:R-:W-:Y:S05]  /*6930*/  WARPSYNC.COLLECTIVE R83, `(.L_x_97) ;  /* 0x0000000053087348 */ /* 0x000fea0003c00000 */
[----:B------:R0:W1:Y:S02]  /*6940*/  SHFL.UP P0, R82, R84, R86, R87 ;  /* 0x0400005654527389 */ /* 0x0000640000000057 */
[----:B01----:R-:W-:Y:S05]  /*6950*/  ENDCOLLECTIVE ;  /* 0x000000000000791b */ /* 0x003fea0003800000 */
.L_x_97:
[----:B------:R-:W-:Y:S02]  /*6960*/  IMAD.MOV.U32 R86, RZ, RZ, 0x2 ;  /* 0x00000002ff567424 */ /* 0x000fe400078e00ff */
[----:B------:R-:W-:-:S04]  /*6970*/  IMAD.MOV.U32 R78, RZ, RZ, R82 ;  /* 0x000000ffff4e7224 */ /* 0x000fc800078e0052 */
[----:B------:R-:W-:-:S04]  /*6980*/  @P0 IMAD.IADD R78, R77, 0x1, R78 ;  /* 0x000000014d4e0824 */ /* 0x000fc800078e024e */
[----:B------:R-:W-:-:S07]  /*6990*/  IMAD.MOV.U32 R84, RZ, RZ, R78 ;  /* 0x000000ffff547224 */ /* 0x000fce00078e004e */
[----:B------:R-:W-:Y:S05]  /*69a0*/  WARPSYNC.COLLECTIVE R83, `(.L_x_98) ;  /* 0x0000000053087348 */ /* 0x000fea0003c00000 */
[----:B------:R0:W1:Y:S02]  /*69b0*/  SHFL.UP P0, R82, R84, R86, R87 ;  /* 0x0400005654527389 */ /* 0x0000640000000057 */
[----:B01----:R-:W-:Y:S05]  /*69c0*/  ENDCOLLECTIVE ;  /* 0x000000000000791b */ /* 0x003fea0003800000 */
.L_x_98:
[----:B------:R-:W-:Y:S02]  /*69d0*/  IMAD.MOV.U32 R86, RZ, RZ, 0x4 ;  /* 0x00000004ff567424 */ /* 0x000fe400078e00ff */
[----:B------:R-:W-:-:S04]  /*69e0*/  IMAD.MOV.U32 R79, RZ, RZ, R82 ;  /* 0x000000ffff4f7224 */ /* 0x000fc800078e0052 */
[----:B------:R-:W-:-:S04]  /*69f0*/  @P0 IMAD.IADD R79, R78, 0x1, R79 ;  /* 0x000000014e4f0824 */ /* 0x000fc800078e024f */
[----:B------:R-:W-:-:S07]  /*6a00*/  IMAD.MOV.U32 R84, RZ, RZ, R79 ;  /* 0x000000ffff547224 */ /* 0x000fce00078e004f */
[----:B------:R-:W-:Y:S05]  /*6a10*/  WARPSYNC.COLLECTIVE R83, `(.L_x_99) ;  /* 0x0000000053087348 */ /* 0x000fea0003c00000 */
[----:B------:R0:W1:Y:S02]  /*6a20*/  SHFL.UP P0, R82, R84, R86, R87 ;  /* 0x0400005654527389 */ /* 0x0000640000000057 */
[----:B01----:R-:W-:Y:S05]  /*6a30*/  ENDCOLLECTIVE ;  /* 0x000000000000791b */ /* 0x003fea0003800000 */
.L_x_99:
[----:B------:R-:W-:Y:S02]  /*6a40*/  IMAD.MOV.U32 R86, RZ, RZ, 0x8 ;  /* 0x00000008ff567424 */ /* 0x000fe400078e00ff */
[----:B------:R-:W-:-:S04]  /*6a50*/  IMAD.MOV.U32 R80, RZ, RZ, R82 ;  /* 0x000000ffff507224 */ /* 0x000fc800078e0052 */
[----:B------:R-:W-:-:S04]  /*6a60*/  @P0 IMAD.IADD R80, R79, 0x1, R80 ;  /* 0x000000014f500824 */ /* 0x000fc800078e0250 */
[----:B------:R-:W-:-:S07]  /*6a70*/  IMAD.MOV.U32 R84, RZ, RZ, R80 ;  /* 0x000000ffff547224 */ /* 0x000fce00078e0050 */
[----:B------:R-:W-:Y:S05]  /*6a80*/  WARPSYNC.COLLECTIVE R83, `(.L_x_100) ;  /* 0x0000000053087348 */ /* 0x000fea0003c00000 */
[----:B------:R0:W1:Y:S02]  /*6a90*/  SHFL.UP P0, R82, R84, R86, R87 ;  /* 0x0400005654527389 */ /* 0x0000640000000057 */
[----:B01----:R-:W-:Y:S05]  /*6aa0*/  ENDCOLLECTIVE ;  /* 0x000000000000791b */ /* 0x003fea0003800000 */
.L_x_100:
[----:B------:R-:W-:Y:S02]  /*6ab0*/  IMAD.MOV.U32 R86, RZ, RZ, 0x10 ;  /* 0x00000010ff567424 */ /* 0x000fe400078e00ff */
[----:B------:R-:W-:-:S04]  /*6ac0*/  IMAD.MOV.U32 R81, RZ, RZ, R82 ;  /* 0x000000ffff517224 */ /* 0x000fc800078e0052 */
[----:B------:R-:W-:-:S04]  /*6ad0*/  @P0 IMAD.IADD R81, R80, 0x1, R81 ;  /* 0x0000000150510824 */ /* 0x000fc800078e0251 */
[----:B------:R-:W-:-:S07]  /*6ae0*/  IMAD.MOV.U32 R84, RZ, RZ, R81 ;  /* 0x000000ffff547224 */ /* 0x000fce00078e0051 */
[----:B------:R-:W-:Y:S05]  /*6af0*/  WARPSYNC.COLLECTIVE R83, `(.L_x_101) ;  /* 0x0000000053087348 */ /* 0x000fea0003c00000 */
[----:B------:R0:W1:Y:S02]  /*6b00*/  SHFL.UP P0, R82, R84, R86, R87 ;  /* 0x0400005654527389 */ /* 0x0000640000000057 */
[----:B01----:R-:W-:Y:S05]  /*6b10*/  ENDCOLLECTIVE ;  /* 0x000000000000791b */ /* 0x003fea0003800000 */
.L_x_101:
[----:B------:R-:W-:Y:S05]  /*6b20*/  BRA `(.L_x_102) ;  /* 0xffffffb400647947 */ /* 0x000fea000383ffff */
.L_x_103:
[----:B------:R-:W-:-:S00]  /*6b30*/  BRA `(.L_x_103) ;  /* 0xfffffffc00fc7947 */ /* 0x000fc0000383ffff */
[----:B------:R-:W-:-:S00]  /*6b40*/  NOP ;  /* 0x0000000000007918 */ /* 0x000fc00000000000 */
        /* <DEDUP_REMOVED lines=11> */
.L_x_1171:


//--------------------- .text._ZN3cub18CUB_300001_SM_10006detail10radix_sort33DeviceRadixSortExclusiveSumKernelINS1_5radix10policy_hubIyNS0_8NullTypeEyE10Policy1000EyEEvPT0_ --------------------------
	.section	.text._ZN3cub18CUB_300001_SM_10006detail10radix_sort33DeviceRadixSortExclusiveSumKernelINS1_5radix10policy_hubIyNS0_8NullTypeEyE10Policy1000EyEEvPT0_,"ax",@progbits
	.align	128
        .global         _ZN3cub18CUB_300001_SM_10006detail10radix_sort33DeviceRadixSortExclusiveSumKernelINS1_5radix10policy_hubIyNS0_8NullTypeEyE10Policy1000EyEEvPT0_
        .type           _ZN3cub18CUB_300001_SM_10006detail10radix_sort33DeviceRadixSortExclusiveSumKernelINS1_5radix10policy_hubIyNS0_8NullTypeEyE10Policy1000EyEEvPT0_,@function
        .size           _ZN3cub18CUB_300001_SM_10006detail10radix_sort33DeviceRadixSortExclusiveSumKernelINS1_5radix10policy_hubIyNS0_8NullTypeEyE10Policy1000EyEEvPT0_,(.L_x_1172 - _ZN3cub18CUB_300001_SM_10006detail10radix_sort33DeviceRadixSortExclusiveSumKernelINS1_5radix10policy_hubIyNS0_8NullTypeEyE10Policy1000EyEEvPT0_)
        .other          _ZN3cub18CUB_300001_SM_10006detail10radix_sort33DeviceRadixSortExclusiveSumKernelINS1_5radix10policy_hubIyNS0_8NullTypeEyE10Policy1000EyEEvPT0_,@"STO_CUDA_ENTRY STV_DEFAULT"
_ZN3cub18CUB_300001_SM_10006detail10radix_sort33DeviceRadixSortExclusiveSumKernelINS1_5radix10policy_hubIyNS0_8NullTypeEyE10Policy1000EyEEvPT0_:
.text._ZN3cub18CUB_300001_SM_10006detail10radix_sort33DeviceRadixSortExclusiveSumKernelINS1_5radix10policy_hubIyNS0_8NullTypeEyE10Policy1000EyEEvPT0_:
[----:B------:R-:W-:Y:S01]  /*0000*/  LDC R1, c[0x0][0x37c] ;  /* 0x0000df00ff017b82 */ /* 0x000fe20000000800 */
[----:B------:R-:W0:Y:S07]  /*0010*/  S2R R18, SR_TID.X ;  /* 0x0000000000127919 */ /* 0x000e2e0000002100 */
[----:B------:R-:W1:Y:S01]  /*0020*/  LDC.64 R16, c[0x0][0x380] ;  /* 0x0000e000ff107b82 */ /* 0x000e620000000a00 */
[----:B------:R-:W2:Y:S01]  /*0030*/  LDCU.64 UR4, c[0x0][0x358] ;  /* 0x00006b00ff0477ac */ /* 0x000ea20008000a00 */
[----:B------:R-:W3:Y:S01]  /*0040*/  S2R R5, SR_CTAID.X ;  /* 0x0000000000057919 */ /* 0x000ee20000002500 */
[----:B0-----:R-:W-:Y:S01]  /*0050*/  ISETP.GT.U32.AND P1, PT, R18, 0xff, PT ;  /* 0x000000ff1200780c */ /* 0x001fe20003f24070 */
[----:B---3--:R-:W-:-:S04]  /*0060*/  IMAD R5, R5, 0x100, R18 ;  /* 0x0000010005057824 */ /* 0x008fc800078e0212 */
[----:B-1----:R-:W-:-:S08]  /*0070*/  IMAD.WIDE R16, R5, 0x8, R16 ;  /* 0x0000000805107825 */ /* 0x002fd000078e0210 */
[----:B--2---:R-:W2:Y:S01]  /*0080*/  @!P1 LDG.E.64 R2, desc[UR4][R16.64] ;  /* 0x0000000410029981 */ /* 0x004ea2000c1e1b00 */
[----:B------:R-:W-:Y:S02]  /*0090*/  MOV R0, 0x400 ;  /* 0x0000040000007802 */ /* 0x000fe40000000f00 */
[C---:B------:R-:W-:Y:S01]  /*00a0*/  ISETP.GT.U32.AND P0, PT, R18.reuse, 0x1f, PT ;  /* 0x0000001f1200780c */ /* 0x040fe20003f04070 */
[----:B------:R-:W0:Y:S02]  /*00b0*/  S2R R5, SR_CgaCtaId ;  /* 0x0000000000057919 */ /* 0x000e240000008800 */
[----:B0-----:R-:W-:Y:S02]  /*00c0*/  LEA R5, R5, R0, 0x18 ;  /* 0x0000000005057211 */ /* 0x001fe400078ec0ff */
[----:B------:R-:W-:-:S05]  /*00d0*/  LEA.HI R0, R18, R18, RZ, 0x1d ;  /* 0x0000001212007211 */ /* 0x000fca00078fe8ff */
[----:B------:R-:W-:-:S05]  /*00e0*/  IMAD R0, R0, 0x8, R5 ;  /* 0x0000000800007824 */ /* 0x000fca00078e0205 */
[----:B--2---:R0:W-:Y:S01]  /*00f0*/  STS.64 [R0+0x10], R2 ;  /* 0x0000100200007388 */ /* 0x0041e20000000a00 */
[----:B------:R-:W-:Y:S06]  /*0100*/  BAR.SYNC.DEFER_BLOCKING 0x0 ;  /* 0x0000000000007b1d */ /* 0x000fec0000010000 */
[----:B------:R-:W-:Y:S05]  /*0110*/  @P0 BRA `(.L_x_104) ;  /* 0x0000000400240947 */ /* 0x000fea0003800000 */
[----:B------:R-:W-:Y:S01]  /*0120*/  IMAD R18, R18, 0x48, R5 ;  /* 0x0000004812127824 */ /* 0x000fe200078e0205 */
[----:B------:R-:W-:-:S04]  /*0130*/  UMOV UR6, 0xffffffff ;  /* 0xffffffff00067882 */ /* 0x000fc80000000000 */
[----:B------:R-:W-:Y:S04]  /*0140*/  LDS.64 R14, [R18+0x10] ;  /* 0x00001000120e7984 */ /* 0x000fe80000000a00 */
[----:B------:R-:W-:Y:S04]  /*0150*/  LDS.64 R12, [R18+0x18] ;  /* 0x00001800120c7984 */ /* 0x000fe80000000a00 */
[----:B------:R-:W1:Y:S04]  /*0160*/  LDS.64 R10, [R18+0x20] ;  /* 0x00002000120a7984 */ /* 0x000e680000000a00 */
[----:B------:R-:W-:Y:S04]  /*0170*/  LDS.64 R8, [R18+0x28] ;  /* 0x0000280012087984 */ /* 0x000fe80000000a00 */
[----:B------:R-:W2:Y:S04]  /*0180*/  LDS.64 R6, [R18+0x30] ;  /* 0x0000300012067984 */ /* 0x000ea80000000a00 */
[----:B------:R-:W-:Y:S04]  /*0190*/  LDS.64 R4, [R18+0x38] ;  /* 0x0000380012047984 */ /* 0x000fe80000000a00 */
[----:B0-----:R-:W0:Y:S04]  /*01a0*/  LDS.64 R2, [R18+0x40] ;  /* 0x0000400012027984 */ /* 0x001e280000000a00 */
[----:B------:R-:W3:Y:S01]  /*01b0*/  LDS.64 R20, [R18+0x48] ;  /* 0x0000480012147984 */ /* 0x000ee20000000a00 */
[----:B-1----:R-:W-:-:S04]  /*01c0*/  IADD3 R19, P3, P4, R10, R12, R14 ;  /* 0x0000000c0a137210 */ /* 0x002fc80007c7e00e */
[----:B------:R-:W-:Y:S02]  /*01d0*/  IADD3.X R23, PT, PT, R11, R13, R15, P3, P4 ;  /* 0x0000000d0b177210 */ /* 0x000fe40001fe840f */
[----:B--2---:R-:W-:-:S04]  /*01e0*/  IADD3 R19, P0, P2, R6, R19, R8 ;  /* 0x0000001306137210 */ /* 0x004fc80007a1e008 */
[----:B------:R-:W-:Y:S02]  /*01f0*/  IADD3.X R23, PT, PT, R7, R23, R9, P0, P2 ;  /* 0x0000001707177210 */ /* 0x000fe400007e4409 */
[----:B0-----:R-:W-:-:S04]  /*0200*/  IADD3 R19, P3, P4, R2, R19, R4 ;  /* 0x0000001302137210 */ /* 0x001fc80007c7e004 */
[----:B---3--:R-:W-:Y:S02]  /*0210*/  IADD3 R20, P0, PT, R20, R19, RZ ;  /* 0x0000001314147210 */ /* 0x008fe40007f1e0ff */
[----:B------:R-:W-:-:S05]  /*0220*/  IADD3.X R19, PT, PT, R3, R23, R5, P3, P4 ;  /* 0x0000001703137210 */ /* 0x000fca0001fe8405 */
[----:B------:R-:W-:Y:S01]  /*0230*/  IMAD.X R19, R21, 0x1, R19, P0 ;  /* 0x0000000115137824 */ /* 0x000fe200000e0613 */
[----:B------:R-:W-:Y:S06]  /*0240*/  BRA.DIV UR6, `(.L_x_105) ;  /* 0x0000000206f07947 */ /* 0x000fec000b800000 */
[----:B------:R-:W0:Y:S04]  /*0250*/  SHFL.UP PT, R27, R20, 0x1, RZ ;  /* 0x04200000141b7989 */ /* 0x000e2800000e00ff */
[----:B------:R-:W1:Y:S01]  /*0260*/  SHFL.UP P0, R25, R19, 0x1, RZ ;  /* 0x0420000013197989 */ /* 0x000e6200000000ff */
[----:B0-----:R-:W-:-:S04]  /*0270*/  IADD3 R22, P2, PT, R27, R20, RZ ;  /* 0x000000141b167210 */ /* 0x001fc80007f5e0ff */
[----:B-1----:R-:W-:Y:S01]  /*0280*/  SEL R27, R22, R27, P0 ;  /* 0x0000001b161b7207 */ /* 0x002fe20000000000 */
[----:B------:R-:W-:-:S04]  /*0290*/  IMAD.X R26, R25, 0x1, R19, P2 ;  /* 0x00000001191a7824 */ /* 0x000fc800010e0613 */
[----:B------:R-:W0:Y:S01]  /*02a0*/  SHFL.UP PT, R28, R27, 0x2, RZ ;  /* 0x044000001b1c7989 */ /* 0x000e2200000e00ff */
[----:B------:R-:W-:-:S05]  /*02b0*/  SEL R26, R26, R25, P0 ;  /* 0x000000191a1a7207 */ /* 0x000fca0000000000 */
[----:B------:R-:W1:Y:S01]  /*02c0*/  SHFL.UP P0, R25, R26, 0x2, RZ ;  /* 0x044000001a197989 */ /* 0x000e6200000000ff */
[----:B0-----:R-:W-:-:S05]  /*02d0*/  IADD3 R21, P2, PT, R28, R27, RZ ;  /* 0x0000001b1c157210 */ /* 0x001fca0007f5e0ff */
[----:B-1----:R-:W-:Y:S01]  /*02e0*/  IMAD.X R22, R25, 0x1, R26, P2 ;  /* 0x0000000119167824 */ /* 0x002fe200010e061a */
[----:B------:R-:W-:-:S04]  /*02f0*/  SEL R28, R21, R28, P0 ;  /* 0x0000001c151c7207 */ /* 0x000fc80000000000 */
[----:B------:R-:W-:Y:S01]  /*0300*/  SEL R29, R22, R25, P0 ;  /* 0x00000019161d7207 */ /* 0x000fe20000000000 */
        /* <DEDUP_REMOVED lines=12> */
[----:B------:R0:W1:Y:S04]  /*03d0*/  SHFL.UP PT, R28, R27, 0x10, RZ ;  /* 0x060000001b1c7989 */ /* 0x00006800000e00ff */
[----:B------:R0:W2:Y:S02]  /*03e0*/  SHFL.UP P0, R25, R26, 0x10, RZ ;  /* 0x060000001a197989 */ /* 0x0000a400000000ff */
.L_x_116:
[----:B-1----:R-:W-:-:S04]  /*03f0*/  IADD3 R21, P2, PT, R28, R27, RZ ;  /* 0x0000001b1c157210 */ /* 0x002fc80007f5e0ff */
[----:B--2---:R-:W-:Y:S01]  /*0400*/  SEL R21, R21, R28, P0 ;  /* 0x0000001c15157207 */ /* 0x004fe20000000000 */
[----:B------:R-:W-:-:S05]  /*0410*/  IMAD.X R22, R25, 0x1, R26, P2 ;  /* 0x0000000119167824 */ /* 0x000fca00010e061a */
[----:B------:R-:W-:Y:S02]  /*0420*/  SEL R22, R22, R25, P0 ;  /* 0x0000001916167207 */ /* 0x000fe40000000000 */
[----:B------:R-:W-:-:S05]  /*0430*/  IADD3 R20, P0, PT, R21, -R20, RZ ;  /* 0x8000001415147210 */ /* 0x000fca0007f1e0ff */
[----:B------:R-:W-:Y:S01]  /*0440*/  IMAD.X R21, R22, 0x1, ~R19, P0 ;  /* 0x0000000116157824 */ /* 0x000fe200000e0e13 */
[----:B------:R-:W-:-:S04]  /*0450*/  IADD3 R14, P0, PT, R14, R20, RZ ;  /* 0x000000140e0e7210 */ /* 0x000fc80007f1e0ff */
[----:B------:R1:W-:Y:S01]  /*0460*/  STS.64 [R18+0x10], R20 ;  /* 0x0000101412007388 */ /* 0x0003e20000000a00 */
[----:B------:R-:W-:Y:S01]  /*0470*/  IMAD.X R15, R15, 0x1, R21, P0 ;  /* 0x000000010f0f7824 */ /* 0x000fe200000e0615 */
        /* <DEDUP_REMOVED lines=17> */
[----:B------:R-:W-:-:S05]  /*0590*/  IMAD.X R3, R3, 0x1, R5, P0 ;  /* 0x0000000103037824 */ /* 0x000fca00000e0605 */
[----:B------:R1:W-:Y:S03]  /*05a0*/  STS.64 [R18+0x48], R2 ;  /* 0x0000480212007388 */ /* 0x0003e60000000a00 */
.L_x_104:
[----:B------:R-:W-:Y:S05]  /*05b0*/  WARPSYNC.ALL ;  /* 0x0000000000007948 */ /* 0x000fea0003800000 */
[----:B------:R-:W-:Y:S06]  /*05c0*/  BAR.SYNC.DEFER_BLOCKING 0x0 ;  /* 0x0000000000007b1d */ /* 0x000fec0000010000 */
[----:B------:R-:W-:Y:S05]  /*05d0*/  @P1 EXIT ;  /* 0x000000000000194d */ /* 0x000fea0003800000 */
[----:B01----:R-:W0:Y:S04]  /*05e0*/  LDS.64 R2, [R0+0x10] ;  /* 0x0000100000027984 */ /* 0x003e280000000a00 */
[----:B0-----:R-:W-:Y:S01]  /*05f0*/  STG.E.64 desc[UR4][R16.64], R2 ;  /* 0x0000000210007986 */ /* 0x001fe2000c101b04 */
[----:B------:R-:W-:Y:S05]  /*0600*/  EXIT ;  /* 0x000000000000794d */ /* 0x000fea0003800000 */
.L_x_105:
[----:B------:R-:W-:Y:S02]  /*0610*/  IMAD.MOV.U32 R24, RZ, RZ, R20 ;  /* 0x000000ffff187224 */ /* 0x000fe400078e0014 */
[----:B------:R-:W-:Y:S02]  /*0620*/  IMAD.MOV.U32 R23, RZ, RZ, 0x1 ;  /* 0x00000001ff177424 */ /* 0x000fe400078e00ff */
[----:B------:R-:W-:Y:S02]  /*0630*/  IMAD.MOV.U32 R22, RZ, RZ, RZ ;  /* 0x000000ffff167224 */ /* 0x000fe400078e00ff */
[----:B------:R-:W-:-:S07]  /*0640*/  IMAD.MOV.U32 R21, RZ, RZ, -0x1 ;  /* 0xffffffffff157424 */ /* 0x000fce00078e00ff */
[----:B------:R-:W-:Y:S05]  /*0650*/  WARPSYNC.COLLECTIVE R21, `(.L_x_106) ;  /* 0x0000000015087348 */ /* 0x000fea0003c00000 */
[----:B------:R0:W1:Y:S02]  /*0660*/  SHFL.UP P0, R25, R24, R23, R22 ;  /* 0x0400001718197389 */ /* 0x0000640000000016 */
[----:B01----:R-:W-:Y:S05]  /*0670*/  ENDCOLLECTIVE ;  /* 0x000000000000791b */ /* 0x003fea0003800000 */
.L_x_106:
[----:B------:R-:W-:Y:S02]  /*0680*/  IMAD.MOV.U32 R24, RZ, RZ, R19 ;  /* 0x000000ffff187224 */ /* 0x000fe400078e0013 */
[----:B------:R-:W-:-:S07]  /*0690*/  IMAD.MOV.U32 R27, RZ, RZ, R25 ;  /* 0x000000ffff1b7224 */ /* 0x000fce00078e0019 */
[----:B------:R-:W-:Y:S05]  /*06a0*/  WARPSYNC.COLLECTIVE R21, `(.L_x_107) ;  /* 0x0000000015087348 */ /* 0x000fea0003c00000 */
[----:B------:R0:W1:Y:S02]  /*06b0*/  SHFL.UP P0, R25, R24, R23, R22 ;  /* 0x0400001718197389 */ /* 0x0000640000000016 */
[----:B01----:R-:W-:Y:S05]  /*06c0*/  ENDCOLLECTIVE ;  /* 0x000000000000791b */ /* 0x003fea0003800000 */
.L_x_107:
[----:B------:R-:W-:Y:S01]  /*06d0*/  IADD3 R26, P2, PT, R27, R20, RZ ;  /* 0x000000141b1a7210 */ /* 0x000fe20007f5e0ff */
[----:B------:R-:W-:-:S03]  /*06e0*/  IMAD.MOV.U32 R23, RZ, RZ, 0x2 ;  /* 0x00000002ff177424 */ /* 0x000fc600078e00ff */
[----:B------:R-:W-:Y:S01]  /*06f0*/  SEL R27, R26, R27, P0 ;  /* 0x0000001b1a1b7207 */ /* 0x000fe20000000000 */
[----:B------:R-:W-:-:S04]  /*0700*/  IMAD.X R26, R25, 0x1, R19, P2 ;  /* 0x00000001191a7824 */ /* 0x000fc800010e0613 */
[----:B------:R-:W-:Y:S01]  /*0710*/  IMAD.MOV.U32 R24, RZ, RZ, R27 ;  /* 0x000000ffff187224 */ /* 0x000fe200078e001b */
[----:B------:R-:W-:-:S07]  /*0720*/  SEL R26, R26, R25, P0 ;  /* 0x000000191a1a7207 */ /* 0x000fce0000000000 */
[----:B------:R-:W-:Y:S05]  /*0730*/  WARPSYNC.COLLECTIVE R21, `(.L_x_108) ;  /* 0x0000000015087348 */ /* 0x000fea0003c00000 */
[----:B------:R0:W1:Y:S02]  /*0740*/  SHFL.UP P0, R25, R24, R23, R22 ;  /* 0x0400001718197389 */ /* 0x0000640000000016 */
[----:B01----:R-:W-:Y:S05]  /*0750*/  ENDCOLLECTIVE ;  /* 0x000000000000791b */ /* 0x003fea0003800000 */
.L_x_108:
[----:B------:R-:W-:Y:S02]  /*0760*/  IMAD.MOV.U32 R24, RZ, RZ, R26 ;  /* 0x000000ffff187224 */ /* 0x000fe400078e001a */
[----:B------:R-:W-:-:S07]  /*0770*/  IMAD.MOV.U32 R28, RZ, RZ, R25 ;  /* 0x000000ffff1c7224 */ /* 0x000fce00078e0019 */
[----:B------:R-:W-:Y:S05]  /*0780*/  WARPSYNC.COLLECTIVE R21, `(.L_x_109) ;  /* 0x0000000015087348 */ /* 0x000fea0003c00000 */
[----:B------:R0:W1:Y:S02]  /*0790*/  SHFL.UP P0, R25, R24, R23, R22 ;  /* 0x0400001718197389 */ /* 0x0000640000000016 */
[----:B01----:R-:W-:Y:S05]  /*07a0*/  ENDCOLLECTIVE ;  /* 0x000000000000791b */ /* 0x003fea0003800000 */
.L_x_109:
        /* <DEDUP_REMOVED lines=9> */
.L_x_110:
[----:B------:R-:W-:Y:S02]  /*0840*/  IMAD.MOV.U32 R24, RZ, RZ, R29 ;  /* 0x000000ffff187224 */ /* 0x000fe400078e001d */
[----:B------:R-:W-:-:S07]  /*0850*/  IMAD.MOV.U32 R27, RZ, RZ, R25 ;  /* 0x000000ffff1b7224 */ /* 0x000fce00078e0019 */
[----:B------:R-:W-:Y:S05]  /*0860*/  WARPSYNC.COLLECTIVE R21, `(.L_x_111) ;  /* 0x0000000015087348 */ /* 0x000fea0003c00000 */
[----:B------:R0:W1:Y:S02]  /*0870*/  SHFL.UP P0, R25, R24, R23, R22 ;  /* 0x0400001718197389 */ /* 0x0000640000000016 */
[----:B01----:R-:W-:Y:S05]  /*0880*/  ENDCOLLECTIVE ;  /* 0x000000000000791b */ /* 0x003fea0003800000 */
.L_x_111:
        /* <DEDUP_REMOVED lines=9> */
.L_x_112:
[----:B------:R-:W-:Y:S02]  /*0920*/  IMAD.MOV.U32 R24, RZ, RZ, R29 ;  /* 0x000000ffff187224 */ /* 0x000fe400078e001d */
[----:B------:R-:W-:-:S07]  /*0930*/  IMAD.MOV.U32 R27, RZ, RZ, R25 ;  /* 0x000000ffff1b7224 */ /* 0x000fce00078e0019 */
[----:B------:R-:W-:Y:S05]  /*0940*/  WARPSYNC.COLLECTIVE R21, `(.L_x_113) ;  /* 0x0000000015087348 */ /* 0x000fea0003c00000 */
[----:B------:R0:W1:Y:S02]  /*0950*/  SHFL.UP P0, R25, R24, R23, R22 ;  /* 0x0400001718197389 */ /* 0x0000640000000016 */
[----:B01----:R-:W-:Y:S05]  /*0960*/  ENDCOLLECTIVE ;  /* 0x000000000000791b */ /* 0x003fea0003800000 */
.L_x_113:
        /* <DEDUP_REMOVED lines=9> */
.L_x_114:
[----:B------:R-:W-:Y:S02]  /*0a00*/  IMAD.MOV.U32 R24, RZ, RZ, R26 ;  /* 0x000000ffff187224 */ /* 0x000fe400078e001a */
[----:B------:R-:W-:-:S07]  /*0a10*/  IMAD.MOV.U32 R28, RZ, RZ, R25 ;  /* 0x000000ffff1c7224 */ /* 0x000fce00078e0019 */
[----:B------:R-:W-:Y:S05]  /*0a20*/  WARPSYNC.COLLECTIVE R21, `(.L_x_115) ;  /* 0x0000000015087348 */ /* 0x000fea0003c00000 */
[----:B------:R0:W1:Y:S02]  /*0a30*/  SHFL.UP P0, R25, R24, R23, R22 ;  /* 0x0400001718197389 */ /* 0x0000640000000016 */
[----:B01----:R-:W-:Y:S05]  /*0a40*/  ENDCOLLECTIVE ;  /* 0x000000000000791b */ /* 0x003fea0003800000 */
.L_x_115:
[----:B------:R-:W-:Y:S05]  /*0a50*/  BRA `(.L_x_116) ;  /* 0xfffffff800647947 */ /* 0x000fea000383ffff */
.L_x_117:
        /* <DEDUP_REMOVED lines=10> */
.L_x_1172:


//--------------------- .text._ZN3cub18CUB_300001_SM_10006detail10radix_sort30DeviceRadixSortHistogramKernelINS1_5radix10policy_hubIyNS0_8NullTypeEyE10Policy1000ELNS0_9SortOrderE0EyyNS1_21identity_decomposer_tEEEvPT2_PKT1_SB_iiT3_ --------------------------
	.section	.text._ZN3cub18CUB_300001_SM_10006detail10radix_sort30DeviceRadixSortHistogramKernelINS1_5radix10policy_hubIyNS0_8NullTypeEyE10Policy1000ELNS0_9SortOrderE0EyyNS1_21identity_decomposer_tEEEvPT2_PKT1_SB_iiT3_,"ax",@progbits
	.align	128
        .global         _ZN3cub18CUB_300001_SM_10006detail10radix_sort30DeviceRadixSortHistogramKernelINS1_5radix10policy_hubIyNS0_8NullTypeEyE10Policy1000ELNS0_9SortOrderE0EyyNS1_21identity_decomposer_tEEEvPT2_PKT1_SB_iiT3_
        .type           _ZN3cub18CUB_300001_SM_10006detail10radix_sort30DeviceRadixSortHistogramKernelINS1_5radix10policy_hubIyNS0_8NullTypeEyE10Policy1000ELNS0_9SortOrderE0EyyNS1_21identity_decomposer_tEEEvPT2_PKT1_SB_iiT3_,@function
        .size           _ZN3cub18CUB_300001_SM_10006detail10radix_sort30DeviceRadixSortHistogramKernelINS1_5radix10policy_hubIyNS0_8NullTypeEyE10Policy1000ELNS0_9SortOrderE0EyyNS1_21identity_decomposer_tEEEvPT2_PKT1_SB_iiT3_,(.L_x_1173 - _ZN3cub18CUB_300001_SM_10006detail10radix_sort30DeviceRadixSortHistogramKernelINS1_5radix10policy_hubIyNS0_8NullTypeEyE10Policy1000ELNS0_9SortOrderE0EyyNS1_21identity_decomposer_tEEEvPT2_PKT1_SB_iiT3_)
        .other          _ZN3cub18CUB_300001_SM_10006detail10radix_sort30DeviceRadixSortHistogramKernelINS1_5radix10policy_hubIyNS0_8NullTypeEyE10Policy1000ELNS0_9SortOrderE0EyyNS1_21identity_decomposer_tEEEvPT2_PKT1_SB_iiT3_,@"STO_CUDA_ENTRY STV_DEFAULT"
_ZN3cub18CUB_300001_SM_10006detail10radix_sort30DeviceRadixSortHistogramKernelINS1_5radix10policy_hubIyNS0_8NullTypeEyE10Policy1000ELNS0_9SortOrderE0EyyNS1_21identity_decomposer_tEEEvPT2_PKT1_SB_iiT3_:
.text._ZN3cub18CUB_300001_SM_10006detail10radix_sort30DeviceRadixSortHistogramKernelINS1_5radix10policy_hubIyNS0_8NullTypeEyE10Policy1000ELNS0_9SortOrderE0EyyNS1_21identity_decomposer_tEEEvPT2_PKT1_SB_iiT3_:
[----:B------:R-:W-:Y:S01]  /*0000*/  LDC R1, c[0x0][0x37c] ;  /* 0x0000df00ff017b82 */ /* 0x000fe20000000800 */
[----:B------:R-:W0:Y:S02]  /*0010*/  LDCU.64 UR4, c[0x0][0x390] ;  /* 0x00007200ff0477ac */ /* 0x000e240008000a00 */
[----:B0-----:R-:W-:-:S04]  /*0020*/  ISETP.NE.U32.AND P0, PT, RZ, UR4, PT ;  /* 0x00000004ff007c0c */ /* 0x001fc8000bf05070 */
[----:B------:R-:W-:-:S13]  /*0030*/  ISETP.NE.AND.EX P0, PT, RZ, UR5, PT, P0 ;  /* 0x00000005ff007c0c */ /* 0x000fda000bf05300 */
[----:B------:R-:W-:Y:S05]  /*0040*/  @!P0 EXIT ;  /* 0x000000000000894d */ /* 0x000fea0003800000 */
[----:B------:R-:W0:Y:S01]  /*0050*/  S2R R0, SR_TID.X ;  /* 0x0000000000007919 */ /* 0x000e220000002100 */
[----:B------:R-:W1:Y:S01]  /*0060*/  LDC.64 R2, c[0x0][0x398] ;  /* 0x0000e600ff027b82 */ /* 0x000e620000000a00 */
[----:B------:R-:W-:Y:S01]  /*0070*/  UMOV UR4, 0x400 ;  /* 0x0000040000047882 */ /* 0x000fe20000000000 */
[----:B------:R-:W2:Y:S01]  /*0080*/  LDCU.64 UR16, c[0x0][0x358] ;  /* 0x00006b00ff1077ac */ /* 0x000ea20008000a00 */
[----:B------:R-:W3:Y:S05]  /*0090*/  LDCU UR18, c[0x0][0x370] ;  /* 0x00006e00ff1277ac */ /* 0x000eea0008000800 */
[----:B------:R-:W4:Y:S01]  /*00a0*/  S2UR UR5, SR_CgaCtaId ;  /* 0x00000000000579c3 */ /* 0x000f220000008800 */
[----:B------:R-:W-:Y:S01]  /*00b0*/  UMOV UR6, URZ ;  /* 0x000000ff00067c82 */ /* 0x000fe20008000000 */
[----:B------:R-:W-:-:S06]  /*00c0*/  UMOV UR7, URZ ;  /* 0x000000ff00077c82 */ /* 0x000fcc0008000000 */
[----:B------:R-:W5:Y:S01]  /*00d0*/  S2UR UR8, SR_CTAID.X ;  /* 0x00000000000879c3 */ /* 0x000f620000002500 */
[----:B-1----:R-:W-:-:S04]  /*00e0*/  IADD3 R2, PT, PT, R3, 0x7, -R2 ;  /* 0x0000000703027810 */ /* 0x002fc80007ffe802 */
[----:B------:R-:W-:Y:S01]  /*00f0*/  ISETP.GE.AND P0, PT, R2, 0x8, PT ;  /* 0x000000080200780c */ /* 0x000fe20003f06270 */
[C---:B0-----:R-:W-:Y:S01]  /*0100*/  VIADD R3, R0.reuse, 0x80 ;  /* 0x0000008000037836 */ /* 0x041fe20000000000 */
[----:B----4-:R-:W-:Y:S02]  /*0110*/  ULEA UR4, UR5, UR4, 0x18 ;  /* 0x0000000405047291 */ /* 0x010fe4000f8ec0ff */
[C---:B------:R-:W-:Y:S01]  /*0120*/  ISETP.GT.U32.OR P0, PT, R0.reuse, 0xff, !P0 ;  /* 0x000000ff0000780c */ /* 0x040fe20004704470 */
[C---:B------:R-:W-:Y:S02]  /*0130*/  VIADD R4, R0.reuse, 0x100 ;  /* 0x0000010000047836 */ /* 0x040fe40000000000 */
[C---:B------:R-:W-:Y:S01]  /*0140*/  VIADD R5, R0.reuse, 0x200 ;  /* 0x0000020000057836 */ /* 0x040fe20000000000 */
[----:B------:R-:W-:Y:S01]  /*0150*/  P2R R43, PR, RZ, 0x1 ;  /* 0x00000001ff2b7803 */ /* 0x000fe20000000000 */
[C---:B------:R-:W-:Y:S01]  /*0160*/  VIADD R40, R0.reuse, 0x280 ;  /* 0x0000028000287836 */ /* 0x040fe20000000000 */
[C---:B------:R-:W-:Y:S01]  /*0170*/  LEA R2, R0.reuse, UR4, 0x2 ;  /* 0x0000000400027c11 */ /* 0x040fe2000f8e10ff */
[C---:B------:R-:W-:Y:S01]  /*0180*/  VIADD R41, R0.reuse, 0x300 ;  /* 0x0000030000297836 */ /* 0x040fe20000000000 */
[----:B-----5:R-:W-:Y:S01]  /*0190*/  USHF.L.U32 UR8, UR8, 0xb, URZ ;  /* 0x0000000b08087899 */ /* 0x020fe200080006ff */
[----:B--23--:R-:W-:-:S11]  /*01a0*/  VIADD R42, R0, 0x780 ;  /* 0x00000780002a7836 */ /* 0x00cfd60000000000 */
.L_x_201:
[----:B------:R-:W-:Y:S01]  /*01b0*/  ISETP.NE.AND P0, PT, R43, RZ, PT ;  /* 0x000000ff2b00720c */ /* 0x000fe20003f05270 */
[----:B------:R-:W-:-:S12]  /*01c0*/  BSSY.RECONVERGENT B0, `(.L_x_118) ;  /* 0x0000081000007945 */ /* 0x000fd80003800200 */
[----:B0-2345:R-:W-:Y:S05]  /*01d0*/  @P0 BRA `(.L_x_119) ;  /* 0x0000000400fc0947 */ /* 0x03dfea0003800000 */
[----:B------:R-:W0:Y:S02]  /*01e0*/  LDC.64 R6, c[0x0][0x398] ;  /* 0x0000e600ff067b82 */ /* 0x000e240000000a00 */
[----:B0-----:R-:W-:-:S04]  /*01f0*/  IADD3 R6, PT, PT, R7, 0x7, -R6 ;  /* 0x0000000707067810 */ /* 0x001fc80007ffe806 */
[----:B------:R-:W-:-:S04]  /*0200*/  SHF.R.S32.HI R7, RZ, 0x1f, R6 ;  /* 0x0000001fff077819 */ /* 0x000fc80000011406 */
[----:B------:R-:W-:-:S04]  /*0210*/  LEA.HI R7, R7, R6, RZ, 0x3 ;  /* 0x0000000607077211 */ /* 0x000fc800078f18ff */
[----:B------:R-:W-:Y:S01]  /*0220*/  SHF.R.S32.HI R8, RZ, 0x3, R7 ;  /* 0x00000003ff087819 */ /* 0x000fe20000011407 */
[----:B------:R-:W-:-:S03]  /*0230*/  HFMA2 R7, -RZ, RZ, 0, 0 ;  /* 0x00000000ff077431 */ /* 0x000fc600000001ff */
[C---:B------:R-:W-:Y:S01]  /*0240*/  LOP3.LUT R10, R8.reuse, 0xffffff0, RZ, 0xc0, !PT ;  /* 0x0ffffff0080a7812 */ /* 0x040fe200078ec0ff */
[----:B------:R-:W-:-:S05]  /*0250*/  VIADD R6, R8, 0xffffffff ;  /* 0xffffffff08067836 */ /* 0x000fca0000000000 */
[----:B------:R-:W-:-:S13]  /*0260*/  ISETP.GE.U32.AND P0, PT, R6, 0xf, PT ;  /* 0x0000000f0600780c */ /* 0x000fda0003f06070 */
[----:B------:R-:W-:Y:S05]  /*0270*/  @!P0 BRA `(.L_x_120) ;  /* 0x00000000005c8947 */ /* 0x000fea0003800000 */
[----:B------:R-:W-:Y:S02]  /*0280*/  IMAD.MOV R7, RZ, RZ, -R10 ;  /* 0x000000ffff077224 */ /* 0x000fe400078e0a0a */
[----:B------:R-:W-:-:S07]  /*0290*/  VIADD R6, R2, 0x2000 ;  /* 0x0000200002067836 */ /* 0x000fce0000000000 */
.L_x_121:
[----:B------:R-:W-:Y:S01]  /*02a0*/  VIADD R7, R7, 0x10 ;  /* 0x0000001007077836 */ /* 0x000fe20000000000 */
[----:B------:R-:W-:Y:S04]  /*02b0*/  STS [R6+-0x2000], RZ ;  /* 0xffe000ff06007388 */ /* 0x000fe80000000800 */
        /* <DEDUP_REMOVED lines=18> */
[----:B------:R-:W-:-:S07]  /*03e0*/  IMAD.MOV.U32 R7, RZ, RZ, R10 ;  /* 0x000000ffff077224 */ /* 0x000fce00078e000a */
.L_x_120:
[C---:B------:R-:W-:Y:S02]  /*03f0*/  LOP3.LUT R6, R8.reuse, 0xf, RZ, 0xc0, !PT ;  /* 0x0000000f08067812 */ /* 0x040fe400078ec0ff */
[----:B------:R-:W-:Y:S02]  /*0400*/  LOP3.LUT R11, R8, 0x7, RZ, 0xc0, !PT ;  /* 0x00000007080b7812 */ /* 0x000fe400078ec0ff */
[C---:B------:R-:W-:Y:S01]  /*0410*/  ISETP.NE.AND P1, PT, R6.reuse, RZ, PT ;  /* 0x000000ff0600720c */ /* 0x040fe20003f25270 */
[----:B------:R-:W-:Y:S01]  /*0420*/  VIADD R6, R6, 0xffffffff ;  /* 0xffffffff06067836 */ /* 0x000fe20000000000 */
[----:B------:R-:W-:Y:S01]  /*0430*/  LOP3.LUT R9, R8, 0x3, RZ, 0xc0, !PT ;  /* 0x0000000308097812 */ /* 0x000fe200078ec0ff */
[----:B------:R-:W-:-:S10]  /*0440*/  VIADD R12, R11, 0xffffffff ;  /* 0xffffffff0b0c7836 */ /* 0x000fd40000000000 */
[----:B------:R-:W-:Y:S05]  /*0450*/  @!P1 BRA `(.L_x_122) ;  /* 0x0000000000789947 */ /* 0x000fea0003800000 */
[----:B------:R-:W-:Y:S02]  /*0460*/  ISETP.GE.U32.AND P2, PT, R6, 0x7, PT ;  /* 0x000000070600780c */ /* 0x000fe40003f46070 */
[----:B------:R-:W-:-:S11]  /*0470*/  ISETP.NE.AND P3, PT, R11, RZ, PT ;  /* 0x000000ff0b00720c */ /* 0x000fd60003f65270 */
[----:B------:R-:W-:Y:S05]  /*0480*/  @!P2 BRA `(.L_x_123) ;  /* 0x000000000028a947 */ /* 0x000fea0003800000 */
[C---:B------:R-:W-:Y:S01]  /*0490*/  LEA R8, R7.reuse, R2, 0xa ;  /* 0x0000000207087211 */ /* 0x040fe200078e50ff */
[----:B------:R-:W-:-:S04]  /*04a0*/  VIADD R7, R7, 0x8 ;  /* 0x0000000807077836 */ /* 0x000fc80000000000 */
        /* <DEDUP_REMOVED lines=8> */
.L_x_123:
[----:B------:R-:W-:Y:S05]  /*0530*/  @!P3 BRA `(.L_x_122) ;  /* 0x000000000040b947 */ /* 0x000fea0003800000 */
[----:B------:R-:W-:Y:S02]  /*0540*/  ISETP.GE.U32.AND P2, PT, R12, 0x3, PT ;  /* 0x000000030c00780c */ /* 0x000fe40003f46070 */
[----:B------:R-:W-:-:S11]  /*0550*/  ISETP.NE.AND P3, PT, R9, RZ, PT ;  /* 0x000000ff0900720c */ /* 0x000fd60003f65270 */
[C---:B0-----:R-:W-:Y:S02]  /*0560*/  @P2 IMAD R8, R7.reuse, 0x400, R2 ;  /* 0x0000040007082824 */ /* 0x041fe400078e0202 */
[----:B------:R-:W-:-:S03]  /*0570*/  @P2 VIADD R7, R7, 0x4 ;  /* 0x0000000407072836 */ /* 0x000fc60000000000 */
[----:B------:R1:W-:Y:S04]  /*0580*/  @P2 STS [R8], RZ ;  /* 0x000000ff08002388 */ /* 0x0003e80000000800 */
[----:B------:R1:W-:Y:S04]  /*0590*/  @P2 STS [R8+0x400], RZ ;  /* 0x000400ff08002388 */ /* 0x0003e80000000800 */
[----:B------:R1:W-:Y:S04]  /*05a0*/  @P2 STS [R8+0x800], RZ ;  /* 0x000800ff08002388 */ /* 0x0003e80000000800 */
[----:B------:R1:W-:Y:S01]  /*05b0*/  @P2 STS [R8+0xc00], RZ ;  /* 0x000c00ff08002388 */ /* 0x0003e20000000800 */
[----:B------:R-:W-:Y:S05]  /*05c0*/  @!P3 BRA `(.L_x_122) ;  /* 0x00000000001cb947 */ /* 0x000fea0003800000 */
[----:B------:R-:W-:Y:S01]  /*05d0*/  IMAD R7, R7, 0x400, R2 ;  /* 0x0000040007077824 */ /* 0x000fe200078e0202 */
[----:B------:R-:W-:-:S04]  /*05e0*/  ISETP.NE.AND P2, PT, R9, 0x1, PT ;  /* 0x000000010900780c */ /* 0x000fc80003f45270 */
[----:B------:R2:W-:Y:S09]  /*05f0*/  STS [R7], RZ ;  /* 0x000000ff07007388 */ /* 0x0005f20000000800 */
[----:B--2---:R-:W-:Y:S05]  /*0600*/  @!P2 BRA `(.L_x_122) ;  /* 0x00000000000ca947 */ /* 0x004fea0003800000 */
[----:B------:R-:W-:Y:S01]  /*0610*/  ISETP.NE.AND P2, PT, R9, 0x2, PT ;  /* 0x000000020900780c */ /* 0x000fe20003f45270 */
[----:B------:R2:W-:-:S12]  /*0620*/  STS [R7+0x400], RZ ;  /* 0x000400ff07007388 */ /* 0x0005d80000000800 */
[----:B------:R2:W-:Y:S02]  /*0630*/  @P2 STS [R7+0x800], RZ ;  /* 0x000800ff07002388 */ /* 0x0005e40000000800 */
.L_x_122:
[----:B------:R-:W-:-:S13]  /*0640*/  ISETP.GT.U32.AND P2, PT, R0, 0x7f, PT ;  /* 0x0000007f0000780c */ /* 0x000fda0003f44070 */
[----:B------:R-:W-:Y:S05]  /*0650*/  @P2 BRA `(.L_x_119) ;  /* 0x0000000000dc2947 */ /* 0x000fea0003800000 */
[----:B--2---:R-:W-:Y:S01]  /*0660*/  IMAD.MOV.U32 R7, RZ, RZ, RZ ;  /* 0x000000ffff077224 */ /* 0x004fe200078e00ff */
[----:B------:R-:W-:Y:S06]  /*0670*/  @!P0 BRA `(.L_x_124) ;  /* 0x0000000000588947 */ /* 0x000fec0003800000 */
[----:B------:R-:W-:-:S07]  /*0680*/  IMAD.MOV.U32 R7, RZ, RZ, RZ ;  /* 0x000000ffff077224 */ /* 0x000fce00078e00ff */
.L_x_125:
[C---:B012---:R-:W-:Y:S01]  /*0690*/  LEA R8, R7.reuse, R2, 0xa ;  /* 0x0000000207087211 */ /* 0x047fe200078e50ff */
[----:B------:R-:W-:-:S04]  /*06a0*/  VIADD R7, R7, 0x10 ;  /* 0x0000001007077836 */ /* 0x000fc80000000000 */
[----:B------:R2:W-:Y:S01]  /*06b0*/  STS [R8+0x200], RZ ;  /* 0x000200ff08007388 */ /* 0x0005e20000000800 */
[----:B------:R-:W-:-:S03]  /*06c0*/  ISETP.NE.AND P0, PT, R7, R10, PT ;  /* 0x0000000a0700720c */ /* 0x000fc60003f05270 */
[----:B------:R2:W-:Y:S04]  /*06d0*/  STS [R8+0x600], RZ ;  /* 0x000600ff08007388 */ /* 0x0005e80000000800 */
        /* <DEDUP_REMOVED lines=13> */
[----:B------:R2:W-:Y:S01]  /*07b0*/  STS [R8+0x3e00], RZ ;  /* 0x003e00ff08007388 */ /* 0x0005e20000000800 */
[----:B------:R-:W-:Y:S05]  /*07c0*/  @P0 BRA `(.L_x_125) ;  /* 0xfffffffc00b00947 */ /* 0x000fea000383ffff */
[----:B------:R-:W-:-:S07]  /*07d0*/  IMAD.MOV.U32 R7, RZ, RZ, R10 ;  /* 0x000000ffff077224 */ /* 0x000fce00078e000a */
.L_x_124:
[----:B------:R-:W-:Y:S05]  /*07e0*/  @!P1 BRA `(.L_x_119) ;  /* 0x0000000000789947 */ /* 0x000fea0003800000 */
[----:B------:R-:W-:Y:S02]  /*07f0*/  ISETP.GE.U32.AND P0, PT, R6, 0x7, PT ;  /* 0x000000070600780c */ /* 0x000fe40003f06070 */
[----:B------:R-:W-:-:S11]  /*0800*/  ISETP.NE.AND P1, PT, R11, RZ, PT ;  /* 0x000000ff0b00720c */ /* 0x000fd60003f25270 */
[----:B------:R-:W-:Y:S05]  /*0810*/  @!P0 BRA `(.L_x_126) ;  /* 0x0000000000288947 */ /* 0x000fea0003800000 */
[C---:B------:R-:W-:Y:S02]  /*0820*/  IMAD R6, R7.reuse, 0x400, R2 ;  /* 0x0000040007067824 */ /* 0x040fe400078e0202 */
[----:B------:R-:W-:-:S03]  /*0830*/  VIADD R7, R7, 0x8 ;  /* 0x0000000807077836 */ /* 0x000fc60000000000 */
[----:B------:R3:W-:Y:S04]  /*0840*/  STS [R6+0x200], RZ ;  /* 0x000200ff06007388 */ /* 0x0007e80000000800 */
[----:B------:R3:W-:Y:S04]  /*0850*/  STS [R6+0x600], RZ ;  /* 0x000600ff06007388 */ /* 0x0007e80000000800 */
[----:B------:R3:W-:Y:S04]  /*0860*/  STS [R6+0xa00], RZ ;  /* 0x000a00ff06007388 */ /* 0x0007e80000000800 */
[----:B------:R3:W-:Y:S04]  /*0870*/  STS [R6+0xe00], RZ ;  /* 0x000e00ff06007388 */ /* 0x0007e80000000800 */
[----:B------:R3:W-:Y:S04]  /*0880*/  STS [R6+0x1200], RZ ;  /* 0x001200ff06007388 */ /* 0x0007e80000000800 */
[----:B------:R3:W-:Y:S04]  /*0890*/  STS [R6+0x1600], RZ ;  /* 0x001600ff06007388 */ /* 0x0007e80000000800 */
[----:B------:R3:W-:Y:S04]  /*08a0*/  STS [R6+0x1a00], RZ ;  /* 0x001a00ff06007388 */ /* 0x0007e80000000800 */
[----:B------:R3:W-:Y:S02]  /*08b0*/  STS [R6+0x1e00], RZ ;  /* 0x001e00ff06007388 */ /* 0x0007e40000000800 */
.L_x_126:
[----:B------:R-:W-:Y:S05]  /*08c0*/  @!P1 BRA `(.L_x_119) ;  /* 0x0000000000409947 */ /* 0x000fea0003800000 */
[----:B------:R-:W-:Y:S02]  /*08d0*/  ISETP.GE.U32.AND P0, PT, R12, 0x3, PT ;  /* 0x000000030c00780c */ /* 0x000fe40003f06070 */
[----:B------:R-:W-:-:S11]  /*08e0*/  ISETP.NE.AND P1, PT, R9, RZ, PT ;  /* 0x000000ff0900720c */ /* 0x000fd60003f25270 */
[C---:B---3--:R-:W-:Y:S02]  /*08f0*/  @P0 IMAD R6, R7.reuse, 0x400, R2 ;  /* 0x0000040007060824 */ /* 0x048fe400078e0202 */
[----:B------:R-:W-:-:S03]  /*0900*/  @P0 VIADD R7, R7, 0x4 ;  /* 0x0000000407070836 */ /* 0x000fc60000000000 */
[----:B------:R4:W-:Y:S04]  /*0910*/  @P0 STS [R6+0x200], RZ ;  /* 0x000200ff06000388 */ /* 0x0009e80000000800 */
[----:B------:R4:W-:Y:S04]  /*0920*/  @P0 STS [R6+0x600], RZ ;  /* 0x000600ff06000388 */ /* 0x0009e80000000800 */
[----:B------:R4:W-:Y:S04]  /*0930*/  @P0 STS [R6+0xa00], RZ ;  /* 0x000a00ff06000388 */ /* 0x0009e80000000800 */
[----:B------:R4:W-:Y:S01]  /*0940*/  @P0 STS [R6+0xe00], RZ ;  /* 0x000e00ff06000388 */ /* 0x0009e20000000800 */
[----:B------:R-:W-:Y:S05]  /*0950*/  @!P1 BRA `(.L_x_119) ;  /* 0x00000000001c9947 */ /* 0x000fea0003800000 */
[----:B------:R-:W-:Y:S02]  /*0960*/  LEA R7, R7, R2, 0xa ;  /* 0x0000000207077211 */ /* 0x000fe400078e50ff */
[----:B------:R-:W-:-:S03]  /*0970*/  ISETP.NE.AND P0, PT, R9, 0x1, PT ;  /* 0x000000010900780c */ /* 0x000fc60003f05270 */
[----:B------:R3:W-:Y:S10]  /*0980*/  STS [R7+0x200], RZ ;  /* 0x000200ff07007388 */ /* 0x0007f40000000800 */
[----:B---3--:R-:W-:Y:S05]  /*0990*/  @!P0 BRA `(.L_x_119) ;  /* 0x00000000000c8947 */ /* 0x008fea0003800000 */
[----:B------:R-:W-:Y:S01]  /*09a0*/  ISETP.NE.AND P0, PT, R9, 0x2, PT ;  /* 0x000000020900780c */ /* 0x000fe20003f05270 */
[----:B------:R3:W-:-:S12]  /*09b0*/  STS [R7+0x600], RZ ;  /* 0x000600ff07007388 */ /* 0x0007d80000000800 */
[----:B------:R3:W-:Y:S02]  /*09c0*/  @P0 STS [R7+0xa00], RZ ;  /* 0x000a00ff07000388 */ /* 0x0007e40000000800 */
.L_x_119:
[----:B------:R-:W-:Y:S05]  /*09d0*/  BSYNC.RECONVERGENT B0 ;  /* 0x0000000000007941 */ /* 0x000fea0003800200 */
.L_x_118:
[----:B------:R-:W5:Y:S01]  /*09e0*/  LDCU.64 UR10, c[0x0][0x390] ;  /* 0x00007200ff0a77ac */ /* 0x000f620008000a00 */
[----:B------:R-:W-:Y:S02]  /*09f0*/  USHF.L.U32 UR4, UR6, 0x1e, URZ ;  /* 0x0000001e06047899 */ /* 0x000fe400080006ff */
[----:B------:R-:W-:Y:S02]  /*0a00*/  USHF.L.U64.HI UR5, UR6, 0x1e, UR7 ;  /* 0x0000001e06057899 */ /* 0x000fe40008010207 */
[----:B-----5:R-:W-:-:S04]  /*0a10*/  UIADD3 UR4, UP0, UPT, -UR4, UR10, URZ ;  /* 0x0000000a04047290 */ /* 0x020fc8000ff1e1ff */
[----:B------:R-:W-:Y:S02]  /*0a20*/  UIADD3.X UR5, UPT, UPT, ~UR5, UR11, URZ, UP0, !UPT ;  /* 0x0000000b05057290 */ /* 0x000fe400087fe5ff */
[----:B------:R-:W-:-:S04]  /*0a30*/  UISETP.LT.U32.AND UP0, UPT, UR4, 0x40000000, UPT ;  /* 0x400000000400788c */ /* 0x000fc8000bf01070 */
[----:B------:R-:W-:-:S04]  /*0a40*/  UISETP.LT.U32.AND.EX UP0, UPT, UR5, URZ, UPT, UP0 ;  /* 0x000000ff0500728c */ /* 0x000fc8000bf01100 */
[----:B------:R-:W-:Y:S02]  /*0a50*/  USEL UR10, UR4, 0x40000000, UP0 ;  /* 0x40000000040a7887 */ /* 0x000fe40008000000 */
[----:B------:R-:W-:Y:S02]  /*0a60*/  USEL UR11, UR5, URZ, UP0 ;  /* 0x000000ff050b7287 */ /* 0x000fe40008000000 */
[----:B------:R-:W-:-:S04]  /*0a70*/  UISETP.GT.U32.AND UP0, UPT, UR10, UR8, UPT ;  /* 0x000000080a00728c */ /* 0x000fc8000bf04070 */
[----:B------:R-:W-:Y:S01]  /*0a80*/  UISETP.GT.U32.AND.EX UP0, UPT, UR11, URZ, UPT, UP0 ;  /* 0x000000ff0b00728c */ /* 0x000fe2000bf04100 */
[----:B------:R-:W-:Y:S08]  /*0a90*/  BAR.SYNC.DEFER_BLOCKING 0x0 ;  /* 0x0000000000007b1d */ /* 0x000ff00000010000 */
[----:B------:R-:W-:Y:S06]  /*0aa0*/  BAR.SYNC.DEFER_BLOCKING 0x0 ;  /* 0x0000000000007b1d */ /* 0x000fec0000010000 */
[----:B------:R-:W-:Y:S05]  /*0ab0*/  BRA.U !UP0, `(.L_x_127) ;  /* 0x0000000d081c7547 */ /* 0x000fea000b800000 */
[----:B------:R-:W-:Y:S01]  /*0ac0*/  UMOV UR9, UR8 ;  /* 0x0000000800097c82 */ /* 0x000fe20008000000 */
[----:B------:R-:W-:-:S05]  /*0ad0*/  UMOV UR5, URZ ;  /* 0x000000ff00057c82 */ /* 0x000fca0008000000 */
.L_x_132:
[----:B-----5:R-:W5:Y:S01]  /*0ae0*/  LDCU.64 UR14, c[0x0][0x390] ;  /* 0x00007200ff0e77ac */ /* 0x020f620008000a00 */
[----:B------:R-:W-:Y:S02]  /*0af0*/  USHF.L.U32 UR12, UR6, 0x1e, URZ ;  /* 0x0000001e060c7899 */ /* 0x000fe400080006ff */
[----:B------:R-:W-:Y:S02]  /*0b00*/  USHF.L.U64.HI UR13, UR6, 0x1e, UR7 ;  /* 0x0000001e060d7899 */ /* 0x000fe40008010207 */
[----:B------:R-:W-:-:S04]  /*0b10*/  UIADD3 UR12, UP0, UPT, UR9, UR12, URZ ;  /* 0x0000000c090c7290 */ /* 0x000fc8000ff1e0ff */
[----:B------:R-:W-:Y:S02]  /*0b20*/  UIADD3.X UR13, UPT, UPT, UR5, UR13, URZ, UP0, !UPT ;  /* 0x0000000d050d7290 */ /* 0x000fe400087fe4ff */
[----:B------:R-:W-:Y:S02]  /*0b30*/  ULEA UR9, UP0, UR18, UR9, 0xb ;  /* 0x0000000912097291 */ /* 0x000fe4000f8058ff */
[----:B-----5:R-:W-:Y:S02]  /*0b40*/  UIADD3 UR14, UP1, UPT, -UR12, UR14, URZ ;  /* 0x0000000e0c0e7290 */ /* 0x020fe4000ff3e1ff */
[----:B------:R-:W-:Y:S02]  /*0b50*/  UIADD3.X UR5, UPT, UPT, URZ, UR5, URZ, UP0, !UPT ;  /* 0x00000005ff057290 */ /* 0x000fe400087fe4ff */
[----:B------:R-:W-:Y:S02]  /*0b60*/  UIADD3.X UR4, UPT, UPT, ~UR13, UR15, URZ, UP1, !UPT ;  /* 0x0000000f0d047290 */ /* 0x000fe40008ffe5ff */
[----:B------:R-:W-:-:S02]  /*0b70*/  UISETP.GE.U32.AND UP1, UPT, UR14, 0x800, UPT ;  /* 0x000008000e00788c */ /* 0x000fc4000bf26070 */
[----:B------:R-:W-:Y:S02]  /*0b80*/  UISETP.GE.U32.AND UP0, UPT, UR9, UR10, UPT ;  /* 0x0000000a0900728c */ /* 0x000fe4000bf06070 */
[----:B------:R-:W-:Y:S02]  /*0b90*/  UISETP.GE.U32.AND.EX UP1, UPT, UR4, URZ, UPT, UP1 ;  /* 0x000000ff0400728c */ /* 0x000fe4000bf26110 */
[----:B------:R-:W-:-:S07]  /*0ba0*/  UISETP.GE.U32.AND.EX UP0, UPT, UR5, UR11, UPT, UP0 ;  /* 0x0000000b0500728c */ /* 0x000fce000bf06100 */
[----:B0-----:R-:W-:Y:S05]  /*0bb0*/  BRA.U !UP1, `(.L_x_128) ;  /* 0x0000000109587547 */ /* 0x001fea000b800000 */
[----:B------:R-:W0:Y:S01]  /*0bc0*/  LDCU.64 UR14, c[0x0][0x388] ;  /* 0x00007100ff0e77ac */ /* 0x000e220008000a00 */
[----:B---34-:R-:W-:-:S05]  /*0bd0*/  IADD3 R6, P0, PT, R0, UR12, RZ ;  /* 0x0000000c00067c10 */ /* 0x018fca000ff1e0ff */
[----:B--2---:R-:W-:Y:S01]  /*0be0*/  IMAD.X R7, RZ, RZ, UR13, P0 ;  /* 0x0000000dff077e24 */ /* 0x004fe200080e06ff */
[----:B0-----:R-:W-:-:S04]  /*0bf0*/  LEA R38, P0, R6, UR14, 0x3 ;  /* 0x0000000e06267c11 */ /* 0x001fc8000f8018ff */
[----:B------:R-:W-:-:S05]  /*0c00*/  LEA.HI.X R39, R6, UR15, R7, 0x3, P0 ;  /* 0x0000000f06277c11 */ /* 0x000fca00080f1c07 */
[----:B------:R0:W5:Y:S04]  /*0c10*/  LDG.E.64 R6, desc[UR16][R38.64] ;  /* 0x0000001026067981 */ /* 0x000168000c1e1b00 */
[----:B-1----:R0:W5:Y:S04]  /*0c20*/  LDG.E.64 R8, desc[UR16][R38.64+0x400] ;  /* 0x0004001026087981 */ /* 0x002168000c1e1b00 */
        /* <DEDUP_REMOVED lines=15> */
.L_x_128:
[C---:B------:R-:W-:Y:S01]  /*0d20*/  ISETP.GE.AND P5, PT, R0.reuse, UR14, PT ;  /* 0x0000000e00007c0c */ /* 0x040fe2000bfa6270 */
[----:B------:R-:W0:Y:S01]  /*0d30*/  LDCU.64 UR20, c[0x0][0x388] ;  /* 0x00007100ff1477ac */ /* 0x000e220008000a00 */
[----:B---34-:R-:W-:Y:S02]  /*0d40*/  IADD3 R6, P0, PT, R0, UR12, RZ ;  /* 0x0000000c00067c10 */ /* 0x018fe4000ff1e0ff */
[----:B------:R-:W1:Y:S01]  /*0d50*/  S2R R0, SR_TID.X ;  /* 0x0000000000007919 */ /* 0x000e620000002100 */
[----:B------:R-:W-:Y:S02]  /*0d60*/  ISETP.GE.AND P2, PT, R3, UR14, PT ;  /* 0x0000000e03007c0c */ /* 0x000fe4000bf46270 */
[----:B--2---:R-:W-:Y:S01]  /*0d70*/  IMAD.X R7, RZ, RZ, UR13, P0 ;  /* 0x0000000dff077e24 */ /* 0x004fe200080e06ff */
[----:B------:R-:W-:Y:S02]  /*0d80*/  ISETP.GE.AND P3, PT, R4, UR14, PT ;  /* 0x0000000e04007c0c */ /* 0x000fe4000bf66270 */
[----:B0-----:R-:W-:-:S04]  /*0d90*/  LEA R38, P0, R6, UR20, 0x3 ;  /* 0x0000001406267c11 */ /* 0x001fc8000f8018ff */
[----:B------:R-:W-:Y:S01]  /*0da0*/  LEA.HI.X R39, R6, UR21, R7, 0x3, P0 ;  /* 0x0000001506277c11 */ /* 0x000fe200080f1c07 */
[----:B------:R-:W-:Y:S02]  /*0db0*/  IMAD.MOV.U32 R6, RZ, RZ, -0x1 ;  /* 0xffffffffff067424 */ /* 0x000fe400078e00ff */
[----:B------:R-:W-:Y:S02]  /*0dc0*/  IMAD.MOV.U32 R7, RZ, RZ, -0x1 ;  /* 0xffffffffff077424 */ /* 0x000fe400078e00ff */
[----:B------:R-:W-:Y:S02]  /*0dd0*/  IMAD.MOV.U32 R10, RZ, RZ, -0x1 ;  /* 0xffffffffff0a7424 */ /* 0x000fe400078e00ff */
[----:B------:R-:W-:Y:S02]  /*0de0*/  IMAD.MOV.U32 R11, RZ, RZ, -0x1 ;  /* 0xffffffffff0b7424 */ /* 0x000fe400078e00ff */
[----:B------:R2:W5:Y:S01]  /*0df0*/  @!P5 LDG.E.64 R6, desc[UR16][R38.64] ;  /* 0x000000102606d981 */ /* 0x000562000c1e1b00 */
[C---:B-1----:R-:W-:Y:S01]  /*0e00*/  VIADD R8, R0.reuse, 0x180 ;  /* 0x0000018000087836 */ /* 0x042fe20000000000 */
[----:B------:R-:W-:Y:S01]  /*0e10*/  LOP3.LUT R9, R0, 0x400, RZ, 0xfc, !PT ;  /* 0x0000040000097812 */ /* 0x000fe200078efcff */
[----:B------:R-:W-:Y:S01]  /*0e20*/  IMAD.MOV.U32 R12, RZ, RZ, -0x1 ;  /* 0xffffffffff0c7424 */ /* 0x000fe200078e00ff */
[----:B------:R2:W5:Y:S02]  /*0e30*/  @!P3 LDG.E.64 R10, desc[UR16][R38.64+0x800] ;  /* 0x00080010260ab981 */ /* 0x000564000c1e1b00 */
[----:B------:R-:W-:Y:S01]  /*0e40*/  ISETP.GE.AND P4, PT, R8, UR14, PT ;  /* 0x0000000e08007c0c */ /* 0x000fe2000bf86270 */
[----:B------:R-:W-:Y:S01]  /*0e50*/  VIADD R8, R0, 0x380 ;  /* 0x0000038000087836 */ /* 0x000fe20000000000 */
[----:B------:R-:W-:Y:S01]  /*0e60*/  ISETP.GE.AND P0, PT, R9, UR14, PT ;  /* 0x0000000e09007c0c */ /* 0x000fe2000bf06270 */
[----:B------:R-:W-:Y:S01]  /*0e70*/  IMAD.MOV.U32 R9, RZ, RZ, -0x1 ;  /* 0xffffffffff097424 */ /* 0x000fe200078e00ff */
[----:B------:R-:W-:Y:S01]  /*0e80*/  ISETP.GE.AND P5, PT, R5, UR14, PT ;  /* 0x0000000e05007c0c */ /* 0x000fe2000bfa6270 */
[----:B------:R-:W-:Y:S01]  /*0e90*/  IMAD.MOV.U32 R13, RZ, RZ, -0x1 ;  /* 0xffffffffff0d7424 */ /* 0x000fe200078e00ff */
[----:B------:R-:W-:-:S02]  /*0ea0*/  ISETP.GE.AND P1, PT, R8, UR14, PT ;  /* 0x0000000e08007c0c */ /* 0x000fc4000bf26270 */
[----:B------:R-:W-:Y:S01]  /*0eb0*/  MOV R8, 0xffffffff ;  /* 0xffffffff00087802 */ /* 0x000fe20000000f00 */
[----:B------:R-:W-:Y:S01]  /*0ec0*/  VIADD R14, R0, 0x480 ;  /* 0x00000480000e7836 */ /* 0x000fe20000000000 */
[----:B------:R-:W-:Y:S01]  /*0ed0*/  ISETP.GE.AND P3, PT, R41, UR14, PT ;  /* 0x0000000e29007c0c */ /* 0x000fe2000bf66270 */
[----:B------:R-:W-:Y:S02]  /*0ee0*/  IMAD.MOV.U32 R15, RZ, RZ, -0x1 ;  /* 0xffffffffff0f7424 */ /* 0x000fe400078e00ff */
[----:B------:R2:W5:Y:S01]  /*0ef0*/  @!P4 LDG.E.64 R12, desc[UR16][R38.64+0xc00] ;  /* 0x000c0010260cc981 */ /* 0x000562000c1e1b00 */
[----:B------:R-:W-:-:S03]  /*0f00*/  ISETP.GE.AND P4, PT, R14, UR14, PT ;  /* 0x0000000e0e007c0c */ /* 0x000fc6000bf86270 */
[----:B------:R2:W5:Y:S01]  /*0f10*/  @!P2 LDG.E.64 R8, desc[UR16][R38.64+0x400] ;  /* 0x000400102608a981 */ /* 0x000562000c1e1b00 */
[----:B------:R-:W-:Y:S02]  /*0f20*/  ISETP.GE.AND P2, PT, R40, UR14, PT ;  /* 0x0000000e28007c0c */ /* 0x000fe4000bf46270 */
[----:B------:R-:W-:Y:S01]  /*0f30*/  MOV R14, 0xffffffff ;  /* 0xffffffff000e7802 */ /* 0x000fe20000000f00 */
[----:B------:R-:W-:Y:S02]  /*0f40*/  VIADD R20, R0, 0x500 ;  /* 0x0000050000147836 */ /* 0x000fe40000000000 */
[----:B------:R-:W-:Y:S02]  /*0f50*/  IMAD.MOV.U32 R16, RZ, RZ, -0x1 ;  /* 0xffffffffff107424 */ /* 0x000fe400078e00ff */
[----:B------:R-:W-:Y:S01]  /*0f60*/  IMAD.MOV.U32 R17, RZ, RZ, -0x1 ;  /* 0xffffffffff117424 */ /* 0x000fe200078e00ff */
[----:B------:R2:W5:Y:S01]  /*0f70*/  @!P5 LDG.E.64 R14, desc[UR16][R38.64+0x1000] ;  /* 0x00100010260ed981 */ /* 0x000562000c1e1b00 */
[----:B------:R-:W-:Y:S01]  /*0f80*/  IMAD.MOV.U32 R18, RZ, RZ, -0x1 ;  /* 0xffffffffff127424 */ /* 0x000fe200078e00ff */
[----:B------:R-:W-:Y:S01]  /*0f90*/  ISETP.GE.AND P5, PT, R20, UR14, PT ;  /* 0x0000000e14007c0c */ /* 0x000fe2000bfa6270 */
[----:B------:R-:W-:Y:S01]  /*0fa0*/  IMAD.MOV.U32 R19, RZ, RZ, -0x1 ;  /* 0xffffffffff137424 */ /* 0x000fe200078e00ff */
[C---:B------:R-:W-:Y:S01]  /*0fb0*/  IADD3 R21, PT, PT, R0.reuse, 0x580, RZ ;  /* 0x0000058000157810 */ /* 0x040fe20007ffe0ff */
[----:B------:R-:W-:Y:S01]  /*0fc0*/  VIADD R20, R0, 0x600 ;  /* 0x0000060000147836 */ /* 0x000fe20000000000 */
[----:B------:R2:W5:Y:S01]  /*0fd0*/  @!P2 LDG.E.64 R16, desc[UR16][R38.64+0x1400] ;  /* 0x001400102610a981 */ /* 0x000562000c1e1b00 */
[----:B------:R-:W-:Y:S01]  /*0fe0*/  IMAD.MOV.U32 R22, RZ, RZ, -0x1 ;  /* 0xffffffffff167424 */ /* 0x000fe200078e00ff */
[----:B------:R-:W-:-:S02]  /*0ff0*/  ISETP.GE.AND P2, PT, R21, UR14, PT ;  /* 0x0000000e15007c0c */ /* 0x000fc4000bf46270 */
[----:B------:R2:W5:Y:S01]  /*1000*/  @!P3 LDG.E.64 R18, desc[UR16][R38.64+0x1800] ;  /* 0x001800102612b981 */ /* 0x000562000c1e1b00 */
[----:B------:R-:W-:Y:S01]  /*1010*/  ISETP.GE.AND P3, PT, R20, UR14, PT ;  /* 0x0000000e14007c0c */ /* 0x000fe2000bf66270 */
[----:B------:R-:W-:Y:S01]  /*1020*/  IMAD.MOV.U32 R20, RZ, RZ, -0x1 ;  /* 0xffffffffff147424 */ /* 0x000fe200078e00ff */
[----:B------:R-:W-:Y:S01]  /*1030*/  MOV R24, 0xffffffff ;  /* 0xffffffff00187802 */ /* 0x000fe20000000f00 */
[----:B------:R-:W-:Y:S02]  /*1040*/  IMAD.MOV.U32 R21, RZ, RZ, -0x1 ;  /* 0xffffffffff157424 */ /* 0x000fe400078e00ff */
[----:B------:R-:W-:Y:S02]  /*1050*/  IMAD.MOV.U32 R23, RZ, RZ, -0x1 ;  /* 0xffffffffff177424 */ /* 0x000fe400078e00ff */
[----:B------:R-:W-:Y:S02]  /*1060*/  IMAD.MOV.U32 R25, RZ, RZ, -0x1 ;  /* 0xffffffffff197424 */ /* 0x000fe400078e00ff */
[C---:B------:R-:W-:Y:S01]  /*1070*/  VIADD R26, R0.reuse, 0x680 ;  /* 0x00000680001a7836 */ /* 0x040fe20000000000 */
[----:B------:R2:W5:Y:S01]  /*1080*/  @!P1 LDG.E.64 R20, desc[UR16][R38.64+0x1c00] ;  /* 0x001c001026149981 */ /* 0x000562000c1e1b00 */
[----:B------:R-:W-:-:S03]  /*1090*/  VIADD R27, R0, 0x700 ;  /* 0x00000700001b7836 */ /* 0x000fc60000000000 */
[----:B------:R2:W5:Y:S01]  /*10a0*/  @!P0 LDG.E.64 R22, desc[UR16][R38.64+0x2000] ;  /* 0x0020001026168981 */ /* 0x000562000c1e1b00 */
[----:B------:R-:W-:Y:S02]  /*10b0*/  ISETP.GE.AND P1, PT, R26, UR14, PT ;  /* 0x0000000e1a007c0c */ /* 0x000fe4000bf26270 */
[----:B------:R-:W-:Y:S01]  /*10c0*/  ISETP.GE.AND P0, PT, R27, UR14, PT ;  /* 0x0000000e1b007c0c */ /* 0x000fe2000bf06270 */
[----:B------:R2:W5:Y:S01]  /*10d0*/  @!P4 LDG.E.64 R24, desc[UR16][R38.64+0x2400] ;  /* 0x002400102618c981 */ /* 0x000562000c1e1b00 */
[----:B------:R-:W-:Y:S01]  /*10e0*/  ISETP.GE.AND P4, PT, R42, UR14, PT ;  /* 0x0000000e2a007c0c */ /* 0x000fe2000bf86270 */
[----:B------:R-:W-:Y:S01]  /*10f0*/  IMAD.MOV.U32 R26, RZ, RZ, -0x1 ;  /* 0xffffffffff1a7424 */ /* 0x000fe200078e00ff */
[----:B------:R-:W-:Y:S01]  /*1100*/  MOV R30, 0xffffffff ;  /* 0xffffffff001e7802 */ /* 0x000fe20000000f00 */
[----:B------:R-:W-:Y:S01]  /*1110*/  IMAD.MOV.U32 R27, RZ, RZ, -0x1 ;  /* 0xffffffffff1b7424 */ /* 0x000fe200078e00ff */
[----:B------:R-:W-:Y:S01]  /*1120*/  MOV R37, 0xffffffff ;  /* 0xffffffff00257802 */ /* 0x000fe20000000f00 */
[----:B------:R-:W-:-:S02]  /*1130*/  IMAD.MOV.U32 R28, RZ, RZ, -0x1 ;  /* 0xffffffffff1c7424 */ /* 0x000fc400078e00ff */
[----:B------:R-:W-:Y:S02]  /*1140*/  IMAD.MOV.U32 R29, RZ, RZ, -0x1 ;  /* 0xffffffffff1d7424 */ /* 0x000fe400078e00ff */
        /* <DEDUP_REMOVED lines=8> */
[----:B------:R-:W-:-:S03]  /*11d0*/  IMAD.MOV.U32 R36, RZ, RZ, -0x1 ;  /* 0xffffffffff247424 */ /* 0x000fc600078e00ff */
[----:B------:R2:W5:Y:S04]  /*11e0*/  @!P1 LDG.E.64 R32, desc[UR16][R38.64+0x3400] ;  /* 0x0034001026209981 */ /* 0x000568000c1e1b00 */
[----:B------:R2:W5:Y:S04]  /*11f0*/  @!P0 LDG.E.64 R34, desc[UR16][R38.64+0x3800] ;  /* 0x0038001026228981 */ /* 0x000568000c1e1b00 */
[----:B------:R2:W5:Y:S02]  /*1200*/  @!P4 LDG.E.64 R36, desc[UR16][R38.64+0x3c00] ;  /* 0x003c00102624c981 */ /* 0x000564000c1e1b00 */
.L_x_129:
[----:B0-2---:R-:W0:Y:S02]  /*1210*/  LDC.64 R38, c[0x0][0x398] ;  /* 0x0000e600ff267b82 */ /* 0x005e240000000a00 */
[----:B0-----:R-:W-:-:S13]  /*1220*/  ISETP.GT.AND P0, PT, R39, R38, PT ;  /* 0x000000262700720c */ /* 0x001fda0003f04270 */
[----:B------:R-:W-:Y:S05]  /*1230*/  @!P0 BRA `(.L_x_130) ;  /* 0x0000000400388947 */ /* 0x000fea0003800000 */
[----:B------:R-:W0:Y:S01]  /*1240*/  S2UR UR12, SR_CgaCtaId ;  /* 0x00000000000c79c3 */ /* 0x000e220000008800 */
[----:B------:R-:W-:Y:S01]  /*1250*/  UMOV UR4, 0x400 ;  /* 0x0000040000047882 */ /* 0x000fe20000000000 */
[----:B------:R-:W1:Y:S01]  /*1260*/  LDCU UR13, c[0x0][0x398] ;  /* 0x00007300ff0d77ac */ /* 0x000e620008000800 */
[----:B0-----:R-:W-:-:S03]  /*1270*/  ULEA UR12, UR12, UR4, 0x18 ;  /* 0x000000040c0c7291 */ /* 0x001fc6000f8ec0ff */
[----:B-1----:R-:W-:-:S09]  /*1280*/  UMOV UR4, URZ ;  /* 0x000000ff00047c82 */ /* 0x002fd20008000000 */
.L_x_131:
[----:B0-----:R-:W-:Y:S01]  /*1290*/  IMAD R38, RZ, RZ, -UR13 ;  /* 0x8000000dff267e24 */ /* 0x001fe2000f8e02ff */
[----:B------:R-:W-:Y:S01]  /*12a0*/  ULEA UR14, UR4, UR12, 0xa ;  /* 0x0000000c040e7291 */ /* 0x000fe2000f8e50ff */
[----:B------:R-:W-:Y:S01]  /*12b0*/  IMAD.MOV.U32 R45, RZ, RZ, -0x1 ;  /* 0xffffffffff2d7424 */ /* 0x000fe200078e00ff */
[----:B------:R-:W-:Y:S02]  /*12c0*/  UIADD3 UR4, UPT, UPT, UR4, 0x1, URZ ;  /* 0x0000000104047890 */ /* 0x000fe4000fffe0ff */
[----:B------:R-:W-:-:S04]  /*12d0*/  VIADDMNMX R38, R38, R39, 0x8, PT ;  /* 0x0000000826267446 */ /* 0x000fc80003800127 */
[----:B------:R-:W-:Y:S02]  /*12e0*/  SHF.L.U32 R38, R45, R38, RZ ;  /* 0x000000262d267219 */ /* 0x000fe400000006ff */
[----:B-----5:R-:W-:-:S04]  /*12f0*/  SHF.R.U64 R45, R6, UR13, R7 ;  /* 0x0000000d062d7c19 */ /* 0x020fc80008001207 */
[-C--:B------:R-:W-:Y:S02]  /*1300*/  LOP3.LUT R44, R45, R38.reuse, RZ, 0x30, !PT ;  /* 0x000000262d2c7212 */ /* 0x080fe400078e30ff */
[----:B------:R-:W-:Y:S02]  /*1310*/  SHF.R.U64 R45, R8, UR13, R9 ;  /* 0x0000000d082d7c19 */ /* 0x000fe40008001209 */
[----:B------:R-:W-:Y:S02]  /*1320*/  LEA R44, R44, UR14, 0x2 ;  /* 0x0000000e2c2c7c11 */ /* 0x000fe4000f8e10ff */
[----:B------:R-:W-:-:S03]  /*1330*/  LOP3.LUT R45, R45, R38, RZ, 0x30, !PT ;  /* 0x000000262d2d7212 */ /* 0x000fc600078e30ff */
[----:B------:R-:W-:Y:S01]  /*1340*/  ATOMS.POPC.INC.32 RZ, [R44+URZ] ;  /* 0x000000002cff7f8c */ /* 0x000fe2000d8000ff */
[----:B------:R-:W-:-:S05]  /*1350*/  LEA R45, R45, UR14, 0x2 ;  /* 0x0000000e2d2d7c11 */ /* 0x000fca000f8e10ff */
[----:B------:R0:W-:Y:S02]  /*1360*/  ATOMS.POPC.INC.32 RZ, [R45+URZ] ;  /* 0x000000002dff7f8c */ /* 0x0001e4000d8000ff */
[----:B0-----:R-:W-:-:S04]  /*1370*/  SHF.R.U64 R45, R10, UR13, R11 ;  /* 0x0000000d0a2d7c19 */ /* 0x001fc8000800120b */
[-C--:B------:R-:W-:Y:S02]  /*1380*/  LOP3.LUT R44, R45, R38.reuse, RZ, 0x30, !PT ;  /* 0x000000262d2c7212 */ /* 0x080fe400078e30ff */
[----:B------:R-:W-:Y:S02]  /*1390*/  SHF.R.U64 R45, R12, UR13, R13 ;  /* 0x0000000d0c2d7c19 */ /* 0x000fe4000800120d */
[----:B------:R-:W-:Y:S02]  /*13a0*/  LEA R44, R44, UR14, 0x2 ;  /* 0x0000000e2c2c7c11 */ /* 0x000fe4000f8e10ff */
[----:B------:R-:W-:-:S03]  /*13b0*/  LOP3.LUT R45, R45, R38, RZ, 0x30, !PT ;  /* 0x000000262d2d7212 */ /* 0x000fc600078e30ff */
[----:B------:R0:W-:Y:S01]  /*13c0*/  ATOMS.POPC.INC.32 RZ, [R44+URZ] ;  /* 0x000000002cff7f8c */ /* 0x0001e2000d8000ff */
[----:B------:R-:W-:-:S05]  /*13d0*/  LEA R45, R45, UR14, 0x2 ;  /* 0x0000000e2d2d7c11 */ /* 0x000fca000f8e10ff */
[----:B------:R1:W-:Y:S01]  /*13e0*/  ATOMS.POPC.INC.32 RZ, [R45+URZ] ;  /* 0x000000002dff7f8c */ /* 0x0003e2000d8000ff */
[----:B0-----:R-:W-:-:S04]  /*13f0*/  SHF.R.U64 R44, R14, UR13, R15 ;  /* 0x0000000d0e2c7c19 */ /* 0x001fc8000800120f */
[-C--:B------:R-:W-:Y:S02]  /*1400*/  LOP3.LUT R44, R44, R38.reuse, RZ, 0x30, !PT ;  /* 0x000000262c2c7212 */ /* 0x080fe400078e30ff */
[----:B-1----:R-:W-:Y:S02]  /*1410*/  SHF.R.U64 R45, R16, UR13, R17 ;  /* 0x0000000d102d7c19 */ /* 0x002fe40008001211 */
        /* <DEDUP_REMOVED lines=39> */
[----:B-1----:R-:W-:Y:S01]  /*1690*/  SHF.R.U64 R45, R36, UR13, R37 ;  /* 0x0000000d242d7c19 */ /* 0x002fe20008001225 */
[----:B------:R-:W-:Y:S01]  /*16a0*/  UIADD3 UR13, UPT, UPT, UR13, 0x8, URZ ;  /* 0x000000080d0d7890 */ /* 0x000fe2000fffe0ff */
[----:B------:R-:W-:Y:S02]  /*16b0*/  LEA R44, R44, UR14, 0x2 ;  /* 0x0000000e2c2c7c11 */ /* 0x000fe4000f8e10ff */
[----:B------:R-:W-:-:S03]  /*16c0*/  LOP3.LUT R38, R45, R38, RZ, 0x30, !PT ;  /* 0x000000262d267212 */ /* 0x000fc600078e30ff */
[----:B------:R-:W-:Y:S01]  /*16d0*/  ISETP.LE.AND P0, PT, R39, UR13, PT ;  /* 0x0000000d27007c0c */ /* 0x000fe2000bf03270 */
[----:B------:R0:W-:Y:S01]  /*16e0*/  ATOMS.POPC.INC.32 RZ, [R44+URZ] ;  /* 0x000000002cff7f8c */ /* 0x0001e2000d8000ff */
[----:B------:R-:W-:-:S05]  /*16f0*/  LEA R38, R38, UR14, 0x2 ;  /* 0x0000000e26267c11 */ /* 0x000fca000f8e10ff */
[----:B------:R0:W-:Y:S06]  /*1700*/  ATOMS.POPC.INC.32 RZ, [R38+URZ] ;  /* 0x0000000026ff7f8c */ /* 0x0001ec000d8000ff */
[----:B------:R-:W-:Y:S05]  /*1710*/  @!P0 BRA `(.L_x_131) ;  /* 0xfffffff800dc8947 */ /* 0x000fea000383ffff */
.L_x_130:
[----:B------:R-:W-:Y:S05]  /*1720*/  BRA.U !UP0, `(.L_x_132) ;  /* 0xfffffff108ec7547 */ /* 0x000fea000b83ffff */
.L_x_127:
[----:B------:R-:W-:Y:S01]  /*1730*/  BAR.SYNC.DEFER_BLOCKING 0x0 ;  /* 0x0000000000007b1d */ /* 0x000fe20000010000 */
[----:B------:R-:W-:-:S05]  /*1740*/  ISETP.NE.AND P0, PT, R43, RZ, PT ;  /* 0x000000ff2b00720c */ /* 0x000fca0003f05270 */
[----:B------:R-:W-:Y:S08]  /*1750*/  BSSY.RECONVERGENT B0, `(.L_x_133) ;  /* 0x0000175000007945 */ /* 0x000ff00003800200 */
[----:B------:R-:W-:Y:S05]  /*1760*/  @P0 BRA `(.L_x_134) ;  /* 0x0000001400cc0947 */ /* 0x000fea0003800000 */
[----:B--2345:R-:W2:Y:S01]  /*1770*/  LDC.64 R6, c[0x0][0x398] ;  /* 0x0000e600ff067b82 */ /* 0x03cea20000000a00 */
[----:B------:R-:W-:Y:S01]  /*1780*/  IMAD.MOV.U32 R9, RZ, RZ, RZ ;  /* 0x000000ffff097224 */ /* 0x000fe200078e00ff */
[----:B--2---:R-:W-:-:S04]  /*1790*/  IADD3 R6, PT, PT, R7, 0x7, -R6 ;  /* 0x0000000707067810 */ /* 0x004fc80007ffe806 */
[----:B------:R-:W-:-:S04]  /*17a0*/  SHF.R.S32.HI R7, RZ, 0x1f, R6 ;  /* 0x0000001fff077819 */ /* 0x000fc80000011406 */
[----:B------:R-:W-:-:S04]  /*17b0*/  LEA.HI R7, R7, R6, RZ, 0x3 ;  /* 0x0000000607077211 */ /* 0x000fc800078f18ff */
[----:B------:R-:W-:-:S04]  /*17c0*/  SHF.R.S32.HI R7, RZ, 0x3, R7 ;  /* 0x00000003ff077819 */ /* 0x000fc80000011407 */
[C---:B------:R-:W-:Y:S01]  /*17d0*/  LOP3.LUT R6, R7.reuse, 0xffffff8, RZ, 0xc0, !PT ;  /* 0x0ffffff807067812 */ /* 0x040fe200078ec0ff */
[----:B------:R-:W-:-:S05]  /*17e0*/  VIADD R13, R7, 0xffffffff ;  /* 0xffffffff070d7836 */ /* 0x000fca0000000000 */
[----:B------:R-:W-:-:S13]  /*17f0*/  ISETP.GE.U32.AND P0, PT, R13, 0x7, PT ;  /* 0x000000070d00780c */ /* 0x000fda0003f06070 */
[----:B------:R-:W-:Y:S05]  /*1800*/  @!P0 BRA `(.L_x_135) ;  /* 0x00000004006c8947 */ /* 0x000fea0003800000 */
[----:B01----:R-:W0:Y:S01]  /*1810*/  LDC.64 R8, c[0x0][0x380] ;  /* 0x0000e000ff087b82 */ /* 0x003e220000000a00 */
[----:B------:R-:W-:-:S07]  /*1820*/  IMAD.MOV.U32 R11, RZ, RZ, RZ ;  /* 0x000000ffff0b7224 */ /* 0x000fce00078e00ff */
.L_x_152:
[----:B----4-:R-:W-:Y:S01]  /*1830*/  IMAD R15, R11, 0x400, R2 ;  /* 0x000004000b0f7824 */ /* 0x010fe200078e0202 */
[----:B------:R-:W-:Y:S04]  /*1840*/  BSSY.RECONVERGENT B1, `(.L_x_136) ;  /* 0x000000f000017945 */ /* 0x000fe80003800200 */
[----:B0123--:R-:W1:Y:S04]  /*1850*/  LDS R20, [R15] ;  /* 0x000000000f147984 */ /* 0x00fe680000000800 */
[----:B------:R2:W3:Y:S04]  /*1860*/  LDS R17, [R15+0x400] ;  /* 0x000400000f117984 */ /* 0x0004e80000000800 */
[----:B------:R2:W4:Y:S04]  /*1870*/  LDS R22, [R15+0x800] ;  /* 0x000800000f167984 */ /* 0x0005280000000800 */
[----:B------:R2:W0:Y:S04]  /*1880*/  LDS R23, [R15+0xc00] ;  /* 0x000c00000f177984 */ /* 0x0004280000000800 */
[----:B------:R2:W0:Y:S04]  /*1890*/  LDS R16, [R15+0x1000] ;  /* 0x001000000f107984 */ /* 0x0004280000000800 */
[----:B------:R2:W0:Y:S04]  /*18a0*/  LDS R14, [R15+0x1400] ;  /* 0x001400000f0e7984 */ /* 0x0004280000000800 */
[----:B------:R2:W0:Y:S04]  /*18b0*/  LDS R12, [R15+0x1800] ;  /* 0x001800000f0c7984 */ /* 0x0004280000000800 */
[----:B------:R2:W0:Y:S01]  /*18c0*/  LDS R10, [R15+0x1c00] ;  /* 0x001c00000f0a7984 */ /* 0x0004220000000800 */
[----:B-1----:R-:W-:-:S13]  /*18d0*/  ISETP.NE.AND P0, PT, R20, RZ, PT ;  /* 0x000000ff1400720c */ /* 0x002fda0003f05270 */
[----:B--234-:R-:W-:Y:S05]  /*18e0*/  @!P0 BRA `(.L_x_137) ;  /* 0x0000000000108947 */ /* 0x01cfea0003800000 */
[----:B------:R-:W-:Y:S01]  /*18f0*/  LEA R19, R11, R0, 0x8 ;  /* 0x000000000b137211 */ /* 0x000fe200078e40ff */
[----:B------:R-:W-:-:S04]  /*1900*/  IMAD.MOV.U32 R21, RZ, RZ, RZ ;  /* 0x000000ffff157224 */ /* 0x000fc800078e00ff */
[----:B0-----:R-:W-:-:S05]  /*1910*/  IMAD.WIDE.U32 R18, R19, 0x8, R8 ;  /* 0x0000000813127825 */ /* 0x001fca00078e0008 */
[----:B------:R1:W-:Y:S02]  /*1920*/  REDG.E.ADD.64.STRONG.GPU desc[UR16][R18.64], R20 ;  /* 0x000000141200798e */ /* 0x0003e4000c12e510 */
.L_x_137:
[----:B------:R-:W-:Y:S05]  /*1930*/  BSYNC.RECONVERGENT B1 ;  /* 0x0000000000017941 */ /* 0x000fea0003800200 */
.L_x_136:
[----:B------:R-:W-:Y:S01]  /*1940*/  ISETP.NE.AND P6, PT, R17, RZ, PT ;  /* 0x000000ff1100720c */ /* 0x000fe20003fc5270 */
[----:B------:R-:W-:Y:S01]  /*1950*/  BSSY.RECONVERGENT B1, `(.L_x_138) ;  /* 0x000000e000017945 */ /* 0x000fe20003800200 */
[----:B------:R-:W-:Y:S02]  /*1960*/  ISETP.NE.AND P0, PT, R22, RZ, PT ;  /* 0x000000ff1600720c */ /* 0x000fe40003f05270 */
[----:B0-----:R-:W-:Y:S02]  /*1970*/  ISETP.NE.AND P1, PT, R23, RZ, PT ;  /* 0x000000ff1700720c */ /* 0x001fe40003f25270 */
[----:B------:R-:W-:Y:S02]  /*1980*/  ISETP.NE.AND P2, PT, R16, RZ, PT ;  /* 0x000000ff1000720c */ /* 0x000fe40003f45270 */
[----:B------:R-:W-:Y:S02]  /*1990*/  ISETP.NE.AND P3, PT, R14, RZ, PT ;  /* 0x000000ff0e00720c */ /* 0x000fe40003f65270 */
[----:B------:R-:W-:-:S02]  /*19a0*/  ISETP.NE.AND P4, PT, R12, RZ, PT ;  /* 0x000000ff0c00720c */ /* 0x000fc40003f85270 */
[----:B------:R-:W-:Y:S01]  /*19b0*/  ISETP.NE.AND P5, PT, R10, RZ, PT ;  /* 0x000000ff0a00720c */ /* 0x000fe20003fa5270 */
[----:B------:R-:W-:-:S12]  /*19c0*/  @!P6 BRA `(.L_x_139) ;  /* 0x000000000018e947 */ /* 0x000fd80003800000 */
[----:B-1----:R-:W-:Y:S02]  /*19d0*/  IMAD R19, R11, 0x100, R0 ;  /* 0x000001000b137824 */ /* 0x002fe400078e0200 */
[----:B------:R-:W-:Y:S02]  /*19e0*/  IMAD.MOV.U32 R20, RZ, RZ, R17 ;  /* 0x000000ffff147224 */ /* 0x000fe400078e0011 */
[----:B------:R-:W-:Y:S02]  /*19f0*/  VIADD R19, R19, 0x100 ;  /* 0x0000010013137836 */ /* 0x000fe40000000000 */
[----:B------:R-:W-:Y:S02]  /*1a00*/  IMAD.MOV.U32 R21, RZ, RZ, RZ ;  /* 0x000000ffff157224 */ /* 0x000fe400078e00ff */
[----:B------:R-:W-:-:S05]  /*1a10*/  IMAD.WIDE.U32 R18, R19, 0x8, R8 ;  /* 0x0000000813127825 */ /* 0x000fca00078e0008 */
[----:B------:R0:W-:Y:S02]  /*1a20*/  REDG.E.ADD.64.STRONG.GPU desc[UR16][R18.64], R20 ;  /* 0x000000141200798e */ /* 0x0001e4000c12e510 */
.L_x_139:
[----:B------:R-:W-:Y:S05]  /*1a30*/  BSYNC.RECONVERGENT B1 ;  /* 0x0000000000017941 */ /* 0x000fea0003800200 */
.L_x_138:
[----:B------:R-:W-:Y:S04]  /*1a40*/  BSSY.RECONVERGENT B1, `(.L_x_140) ;  /* 0x0000008000017945 */ /* 0x000fe80003800200 */
[----:B------:R-:W-:Y:S05]  /*1a50*/  @!P0 BRA `(.L_x_141) ;  /* 0x0000000000188947 */ /* 0x000fea0003800000 */
[----:B01----:R-:W-:Y:S02]  /*1a60*/  IMAD R19, R11, 0x100, R0 ;  /* 0x000001000b137824 */ /* 0x003fe400078e0200 */
[----:B------:R-:W-:Y:S02]  /*1a70*/  IMAD.MOV.U32 R20, RZ, RZ, R22 ;  /* 0x000000ffff147224 */ /* 0x000fe400078e0016 */
[----:B------:R-:W-:Y:S01]  /*1a80*/  IMAD.MOV.U32 R21, RZ, RZ, RZ ;  /* 0x000000ffff157224 */ /* 0x000fe200078e00ff */
[----:B------:R-:W-:-:S05]  /*1a90*/  IADD3 R19, PT, PT, R19, 0x200, RZ ;  /* 0x0000020013137810 */ /* 0x000fca0007ffe0ff */
[----:B------:R-:W-:-:S05]  /*1aa0*/  IMAD.WIDE.U32 R18, R19, 0x8, R8 ;  /* 0x0000000813127825 */ /* 0x000fca00078e0008 */
[----:B------:R2:W-:Y:S02]  /*1ab0*/  REDG.E.ADD.64.STRONG.GPU desc[UR16][R18.64], R20 ;  /* 0x000000141200798e */ /* 0x0005e4000c12e510 */
.L_x_141:
[----:B------:R-:W-:Y:S05]  /*1ac0*/  BSYNC.RECONVERGENT B1 ;  /* 0x0000000000017941 */ /* 0x000fea0003800200 */
.L_x_140:
[----:B------:R-:W-:Y:S04]  /*1ad0*/  BSSY.RECONVERGENT B1, `(.L_x_142) ;  /* 0x0000008000017945 */ /* 0x000fe80003800200 */
[----:B------:R-:W-:Y:S05]  /*1ae0*/  @!P1 BRA `(.L_x_143) ;  /* 0x0000000000189947 */ /* 0x000fea0003800000 */
[----:B012---:R-:W-:Y:S02]  /*1af0*/  IMAD R19, R11, 0x100, R0 ;  /* 0x000001000b137824 */ /* 0x007fe400078e0200 */
[----:B------:R-:W-:Y:S02]  /*1b00*/  IMAD.MOV.U32 R20, RZ, RZ, R23 ;  /* 0x000000ffff147224 */ /* 0x000fe400078e0017 */
[----:B------:R-:W-:Y:S02]  /*1b10*/  VIADD R19, R19, 0x300 ;  /* 0x0000030013137836 */ /* 0x000fe40000000000 */
[----:B------:R-:W-:Y:S02]  /*1b20*/  IMAD.MOV.U32 R21, RZ, RZ, RZ ;  /* 0x000000ffff157224 */ /* 0x000fe400078e00ff */
[----:B------:R-:W-:-:S05]  /*1b30*/  IMAD.WIDE.U32 R18, R19, 0x8, R8 ;  /* 0x0000000813127825 */ /* 0x000fca00078e0008 */
[----:B------:R3:W-:Y:S02]  /*1b40*/  REDG.E.ADD.64.STRONG.GPU desc[UR16][R18.64], R20 ;  /* 0x000000141200798e */ /* 0x0007e4000c12e510 */
.L_x_143:
[----:B------:R-:W-:Y:S05]  /*1b50*/  BSYNC.RECONVERGENT B1 ;  /* 0x0000000000017941 */ /* 0x000fea0003800200 */
.L_x_142:
[----:B------:R-:W-:Y:S04]  /*1b60*/  BSSY.RECONVERGENT B1, `(.L_x_144) ;  /* 0x0000007000017945 */ /* 0x000fe80003800200 */
[----:B------:R-:W-:Y:S05]  /*1b70*/  @!P2 BRA `(.L_x_145) ;  /* 0x000000000014a947 */ /* 0x000fea0003800000 */
[----:B0123--:R-:W-:Y:S01]  /*1b80*/  LEA R19, R11, R0, 0x8 ;  /* 0x000000000b137211 */ /* 0x00ffe200078e40ff */
[----:B------:R-:W-:-:S04]  /*1b90*/  IMAD.MOV.U32 R17, RZ, RZ, RZ ;  /* 0x000000ffff117224 */ /* 0x000fc800078e00ff */
[----:B------:R-:W-:-:S04]  /*1ba0*/  VIADD R19, R19, 0x400 ;  /* 0x0000040013137836 */ /* 0x000fc80000000000 */
[----:B------:R-:W-:-:S05]  /*1bb0*/  IMAD.WIDE.U32 R18, R19, 0x8, R8 ;  /* 0x0000000813127825 */ /* 0x000fca00078e0008 */
[----:B------:R4:W-:Y:S02]  /*1bc0*/  REDG.E.ADD.64.STRONG.GPU desc[UR16][R18.64], R16 ;  /* 0x000000101200798e */ /* 0x0009e4000c12e510 */
.L_x_145:
[----:B------:R-:W-:Y:S05]  /*1bd0*/  BSYNC.RECONVERGENT B1 ;  /* 0x0000000000017941 */ /* 0x000fea0003800200 */
.L_x_144:
[----:B------:R-:W-:Y:S04]  /*1be0*/  BSSY.RECONVERGENT B1, `(.L_x_146) ;  /* 0x0000007000017945 */ /* 0x000fe80003800200 */
[----:B------:R-:W-:Y:S05]  /*1bf0*/  @!P3 BRA `(.L_x_147) ;  /* 0x000000000014b947 */ /* 0x000fea0003800000 */
[----:B----4-:R-:W-:Y:S02]  /*1c00*/  IMAD R17, R11, 0x100, R0 ;  /* 0x000001000b117824 */ /* 0x010fe400078e0200 */
[----:B------:R-:W-:Y:S02]  /*1c10*/  IMAD.MOV.U32 R15, RZ, RZ, RZ ;  /* 0x000000ffff0f7224 */ /* 0x000fe400078e00ff */
[----:B------:R-:W-:-:S04]  /*1c20*/  VIADD R17, R17, 0x500 ;  /* 0x0000050011117836 */ /* 0x000fc80000000000 */
[----:B------:R-:W-:-:S05]  /*1c30*/  IMAD.WIDE.U32 R16, R17, 0x8, R8 ;  /* 0x0000000811107825 */ /* 0x000fca00078e0008 */
[----:B------:R4:W-:Y:S02]  /*1c40*/  REDG.E.ADD.64.STRONG.GPU desc[UR16][R16.64], R14 ;  /* 0x0000000e1000798e */ /* 0x0009e4000c12e510 */
.L_x_147:
[----:B------:R-:W-:Y:S05]  /*1c50*/  BSYNC.RECONVERGENT B1 ;  /* 0x0000000000017941 */ /* 0x000fea0003800200 */
.L_x_146:
[----:B------:R-:W-:Y:S04]  /*1c60*/  BSSY.RECONVERGENT B1, `(.L_x_148) ;  /* 0x0000008000017945 */ /* 0x000fe80003800200 */
[----:B------:R-:W-:Y:S05]  /*1c70*/  @!P4 BRA `(.L_x_149) ;  /* 0x000000000018c947 */ /* 0x000fea0003800000 */
[----:B----4-:R-:W-:Y:S02]  /*1c80*/  IMAD R15, R11, 0x100, R0 ;  /* 0x000001000b0f7824 */ /* 0x010fe400078e0200 */
[----:B------:R-:W-:Y:S02]  /*1c90*/  IMAD.MOV.U32 R16, RZ, RZ, R12 ;  /* 0x000000ffff107224 */ /* 0x000fe400078e000c */
[----:B------:R-:W-:Y:S01]  /*1ca0*/  IMAD.MOV.U32 R17, RZ, RZ, RZ ;  /* 0x000000ffff117224 */ /* 0x000fe200078e00ff */
[----:B------:R-:W-:-:S05]  /*1cb0*/  IADD3 R15, PT, PT, R15, 0x600, RZ ;  /* 0x000006000f0f7810 */ /* 0x000fca0007ffe0ff */
[----:B------:R-:W-:-:S05]  /*1cc0*/  IMAD.WIDE.U32 R14, R15, 0x8, R8 ;  /* 0x000000080f0e7825 */ /* 0x000fca00078e0008 */
[----:B------:R4:W-:Y:S02]  /*1cd0*/  REDG.E.ADD.64.STRONG.GPU desc[UR16][R14.64], R16 ;  /* 0x000000100e00798e */ /* 0x0009e4000c12e510 */
.L_x_149:
[----:B------:R-:W-:Y:S05]  /*1ce0*/  BSYNC.RECONVERGENT B1 ;  /* 0x0000000000017941 */ /* 0x000fea0003800200 */
.L_x_148:
[----:B------:R-:W-:Y:S04]  /*1cf0*/  BSSY.RECONVERGENT B1, `(.L_x_150) ;  /* 0x0000008000017945 */ /* 0x000fe80003800200 */
[----:B------:R-:W-:Y:S05]  /*1d00*/  @!P5 BRA `(.L_x_151) ;  /* 0x000000000018d947 */ /* 0x000fea0003800000 */
[----:B----4-:R-:W-:Y:S02]  /*1d10*/  IMAD R15, R11, 0x100, R0 ;  /* 0x000001000b0f7824 */ /* 0x010fe400078e0200 */
[----:B------:R-:W-:Y:S02]  /*1d20*/  IMAD.MOV.U32 R16, RZ, RZ, R10 ;  /* 0x000000ffff107224 */ /* 0x000fe400078e000a */
[----:B------:R-:W-:Y:S02]  /*1d30*/  VIADD R15, R15, 0x700 ;  /* 0x000007000f0f7836 */ /* 0x000fe40000000000 */
[----:B------:R-:W-:Y:S02]  /*1d40*/  IMAD.MOV.U32 R17, RZ, RZ, RZ ;  /* 0x000000ffff117224 */ /* 0x000fe400078e00ff */
[----:B------:R-:W-:-:S05]  /*1d50*/  IMAD.WIDE.U32 R14, R15, 0x8, R8 ;  /* 0x000000080f0e7825 */ /* 0x000fca00078e0008 */
[----:B------:R4:W-:Y:S02]  /*1d60*/  REDG.E.ADD.64.STRONG.GPU desc[UR16][R14.64], R16 ;  /* 0x000000100e00798e */ /* 0x0009e4000c12e510 */
.L_x_151:
[----:B------:R-:W-:Y:S05]  /*1d70*/  BSYNC.RECONVERGENT B1 ;  /* 0x0000000000017941 */ /* 0x000fea0003800200 */
.L_x_150:
[----:B------:R-:W-:-:S04]  /*1d80*/  IADD3 R11, PT, PT, R11, 0x8, RZ ;  /* 0x000000080b0b7810 */ /* 0x000fc80007ffe0ff */
[----:B------:R-:W-:-:S13]  /*1d90*/  ISETP.NE.AND P0, PT, R11, R6, PT ;  /* 0x000000060b00720c */ /* 0x000fda0003f05270 */
[----:B------:R-:W-:Y:S05]  /*1da0*/  @P0 BRA `(.L_x_152) ;  /* 0xfffffff800a00947 */ /* 0x000fea000383ffff */
[----:B------:R-:W-:-:S07]  /*1db0*/  IMAD.MOV.U32 R9, RZ, RZ, R6 ;  /* 0x000000ffff097224 */ /* 0x000fce00078e0006 */
.L_x_135:
[C---:B----4-:R-:W-:Y:S02]  /*1dc0*/  LOP3.LUT R17, R7.reuse, 0x7, RZ, 0xc0, !PT ;  /* 0x0000000707117812 */ /* 0x050fe400078ec0ff */
[----:B------:R-:W-:Y:S02]  /*1dd0*/  LOP3.LUT R16, R7, 0x3, RZ, 0xc0, !PT ;  /* 0x0000000307107812 */ /* 0x000fe400078ec0ff */
[C---:B------:R-:W-:Y:S01]  /*1de0*/  ISETP.NE.AND P0, PT, R17.reuse, RZ, PT ;  /* 0x000000ff1100720c */ /* 0x040fe20003f05270 */
[----:B0123--:R-:W-:Y:S01]  /*1df0*/  VIADD R18, R17, 0xffffffff ;  /* 0xffffffff11127836 */ /* 0x00ffe20000000000 */
[----:B------:R-:W-:Y:S01]  /*1e00*/  LOP3.LUT R7, R7, 0x1, RZ, 0xc0, !PT ;  /* 0x0000000107077812 */ /* 0x000fe200078ec0ff */
[----:B------:R-:W-:-:S10]  /*1e10*/  VIADD R19, R16, 0xffffffff ;  /* 0xffffffff10137836 */ /* 0x000fd40000000000 */
[----:B------:R-:W-:Y:S05]  /*1e20*/  @!P0 BRA `(.L_x_153) ;  /* 0x0000000400748947 */ /* 0x000fea0003800000 */
[----:B------:R-:W-:-:S13]  /*1e30*/  ISETP.GE.U32.AND P0, PT, R18, 0x3, PT ;  /* 0x000000031200780c */ /* 0x000fda0003f06070 */
[----:B------:R-:W-:Y:S05]  /*1e40*/  @!P0 BRA `(.L_x_154) ;  /* 0x0000000000c08947 */ /* 0x000fea0003800000 */
[----:B------:R-:W-:Y:S01]  /*1e50*/  IMAD R10, R9, 0x400, R2 ;  /* 0x00000400090a7824 */ /* 0x000fe200078e0202 */
[----:B------:R-:W-:Y:S04]  /*1e60*/  BSSY.RECONVERGENT B1, `(.L_x_155) ;  /* 0x000000f000017945 */ /* 0x000fe80003800200 */
[----:B------:R-:W0:Y:S04]  /*1e70*/  LDS R14, [R10] ;  /* 0x000000000a0e7984 */ /* 0x000e280000000800 */
[----:B------:R-:W1:Y:S04]  /*1e80*/  LDS R12, [R10+0x400] ;  /* 0x000400000a0c7984 */ /* 0x000e680000000800 */
[----:B------:R-:W2:Y:S04]  /*1e90*/  LDS R20, [R10+0x800] ;  /* 0x000800000a147984 */ /* 0x000ea80000000800 */
[----:B------:R-:W3:Y:S01]  /*1ea0*/  LDS R8, [R10+0xc00] ;  /* 0x000c00000a087984 */ /* 0x000ee20000000800 */
[----:B0-----:R-:W-:-:S02]  /*1eb0*/  ISETP.NE.AND P0, PT, R14, RZ, PT ;  /* 0x000000ff0e00720c */ /* 0x001fc40003f05270 */
[----:B-1----:R-:W-:Y:S02]  /*1ec0*/  ISETP.NE.AND P1, PT, R12, RZ, PT ;  /* 0x000000ff0c00720c */ /* 0x002fe40003f25270 */
[----:B--2---:R-:W-:Y:S02]  /*1ed0*/  ISETP.NE.AND P2, PT, R20, RZ, PT ;  /* 0x000000ff1400720c */ /* 0x004fe40003f45270 */
[----:B---3--:R-:W-:-:S07]  /*1ee0*/  ISETP.NE.AND P3, PT, R8, RZ, PT ;  /* 0x000000ff0800720c */ /* 0x008fce0003f65270 */
[----:B------:R-:W-:Y:S06]  /*1ef0*/  @!P0 BRA `(.L_x_156) ;  /* 0x0000000000148947 */ /* 0x000fec0003800000 */
[----:B------:R-:W0:Y:S01]  /*1f00*/  LDC.64 R10, c[0x0][0x380] ;  /* 0x0000e000ff0a7b82 */ /* 0x000e220000000a00 */
[----:B------:R-:W-:-:S04]  /*1f10*/  IMAD R15, R9, 0x100, R0 ;  /* 0x00000100090f7824 */ /* 0x000fc800078e0200 */
[----:B0-----:R-:W-:-:S04]  /*1f20*/  IMAD.WIDE.U32 R10, R15, 0x8, R10 ;  /* 0x000000080f0a7825 */ /* 0x001fc800078e000a */
[----:B------:R-:W-:-:S05]  /*1f30*/  IMAD.MOV.U32 R15, RZ, RZ, RZ ;  /* 0x000000ffff0f7224 */ /* 0x000fca00078e00ff */
[----:B------:R0:W-:Y:S02]  /*1f40*/  REDG.E.ADD.64.STRONG.GPU desc[UR16][R10.64], R14 ;  /* 0x0000000e0a00798e */ /* 0x0001e4000c12e510 */
.L_x_156:
[----:B------:R-:W-:Y:S05]  /*1f50*/  BSYNC.RECONVERGENT B1 ;  /* 0x0000000000017941 */ /* 0x000fea0003800200 */
.L_x_155:
[----:B------:R-:W-:Y:S04]  /*1f60*/  BSSY.RECONVERGENT B1, `(.L_x_157) ;  /* 0x0000009000017945 */ /* 0x000fe80003800200 */
[----:B------:R-:W-:Y:S05]  /*1f70*/  @!P1 BRA `(.L_x_158) ;  /* 0x00000000001c9947 */ /* 0x000fea0003800000 */
[----:B0-----:R-:W0:Y:S01]  /*1f80*/  LDC.64 R10, c[0x0][0x380] ;  /* 0x0000e000ff0a7b82 */ /* 0x001e220000000a00 */
[----:B------:R-:W-:Y:S01]  /*1f90*/  LEA R15, R9, R0, 0x8 ;  /* 0x00000000090f7211 */ /* 0x000fe200078e40ff */
[----:B------:R-:W-:-:S04]  /*1fa0*/  IMAD.MOV.U32 R14, RZ, RZ, R12 ;  /* 0x000000ffff0e7224 */ /* 0x000fc800078e000c */
[----:B------:R-:W-:-:S04]  /*1fb0*/  VIADD R15, R15, 0x100 ;  /* 0x000001000f0f7836 */ /* 0x000fc80000000000 */
[----:B0-----:R-:W-:-:S04]  /*1fc0*/  IMAD.WIDE.U32 R10, R15, 0x8, R10 ;  /* 0x000000080f0a7825 */ /* 0x001fc800078e000a */
[----:B------:R-:W-:-:S05]  /*1fd0*/  IMAD.MOV.U32 R15, RZ, RZ, RZ ;  /* 0x000000ffff0f7224 */ /* 0x000fca00078e00ff */
[----:B------:R1:W-:Y:S02]  /*1fe0*/  REDG.E.ADD.64.STRONG.GPU desc[UR16][R10.64], R14 ;  /* 0x0000000e0a00798e */ /* 0x0003e4000c12e510 */
.L_x_158:
[----:B------:R-:W-:Y:S05]  /*1ff0*/  BSYNC.RECONVERGENT B1 ;  /* 0x0000000000017941 */ /* 0x000fea0003800200 */
.L_x_157:
[----:B------:R-:W-:Y:S04]  /*2000*/  BSSY.RECONVERGENT B1, `(.L_x_159) ;  /* 0x0000009000017945 */ /* 0x000fe80003800200 */
[----:B------:R-:W-:Y:S05]  /*2010*/  @!P2 BRA `(.L_x_160) ;  /* 0x00000000001ca947 */ /* 0x000fea0003800000 */
[----:B01----:R-:W0:Y:S01]  /*2020*/  LDC.64 R10, c[0x0][0x380] ;  /* 0x0000e000ff0a7b82 */ /* 0x003e220000000a00 */
[----:B------:R-:W-:Y:S02]  /*2030*/  IMAD R15, R9, 0x100, R0 ;  /* 0x00000100090f7824 */ /* 0x000fe400078e0200 */
[----:B------:R-:W-:Y:S02]  /*2040*/  IMAD.MOV.U32 R14, RZ, RZ, R20 ;  /* 0x000000ffff0e7224 */ /* 0x000fe400078e0014 */
[----:B------:R-:W-:-:S04]  /*2050*/  VIADD R15, R15, 0x200 ;  /* 0x000002000f0f7836 */ /* 0x000fc80000000000 */
[----:B0-----:R-:W-:-:S04]  /*2060*/  IMAD.WIDE.U32 R10, R15, 0x8, R10 ;  /* 0x000000080f0a7825 */ /* 0x001fc800078e000a */
[----:B------:R-:W-:-:S05]  /*2070*/  HFMA2 R15, -RZ, RZ, 0, 0 ;  /* 0x00000000ff0f7431 */ /* 0x000fca00000001ff */
[----:B------:R2:W-:Y:S02]  /*2080*/  REDG.E.ADD.64.STRONG.GPU desc[UR16][R10.64], R14 ;  /* 0x0000000e0a00798e */ /* 0x0005e4000c12e510 */
.L_x_160:
[----:B------:R-:W-:Y:S05]  /*2090*/  BSYNC.RECONVERGENT B1 ;  /* 0x0000000000017941 */ /* 0x000fea0003800200 */
.L_x_159:
[----:B------:R-:W-:Y:S04]  /*20a0*/  BSSY.RECONVERGENT B1, `(.L_x_161) ;  /* 0x0000009000017945 */ /* 0x000fe80003800200 */
[----:B------:R-:W-:Y:S05]  /*20b0*/  @!P3 BRA `(.L_x_162) ;  /* 0x00000000001cb947 */ /* 0x000fea0003800000 */
[----:B012---:R-:W0:Y:S01]  /*20c0*/  LDC.64 R10, c[0x0][0x380] ;  /* 0x0000e000ff0a7b82 */ /* 0x007e220000000a00 */
[----:B------:R-:W-:Y:S02]  /*20d0*/  IMAD R15, R9, 0x100, R0 ;  /* 0x00000100090f7824 */ /* 0x000fe400078e0200 */
[----:B------:R-:W-:Y:S02]  /*20e0*/  IMAD.MOV.U32 R14, RZ, RZ, R8 ;  /* 0x000000ffff0e7224 */ /* 0x000fe400078e0008 */
[----:B------:R-:W-:-:S04]  /*20f0*/  VIADD R15, R15, 0x300 ;  /* 0x000003000f0f7836 */ /* 0x000fc80000000000 */
[----:B0-----:R-:W-:-:S04]  /*2100*/  IMAD.WIDE.U32 R10, R15, 0x8, R10 ;  /* 0x000000080f0a7825 */ /* 0x001fc800078e000a */
[----:B------:R-:W-:-:S05]  /*2110*/  IMAD.MOV.U32 R15, RZ, RZ, RZ ;  /* 0x000000ffff0f7224 */ /* 0x000fca00078e00ff */
[----:B------:R3:W-:Y:S02]  /*2120*/  REDG.E.ADD.64.STRONG.GPU desc[UR16][R10.64], R14 ;  /* 0x0000000e0a00798e */ /* 0x0007e4000c12e510 */
.L_x_162:
[----:B------:R-:W-:Y:S05]  /*2130*/  BSYNC.RECONVERGENT B1 ;  /* 0x0000000000017941 */ /* 0x000fea0003800200 */
.L_x_161:
[----:B------:R-:W-:-:S07]  /*2140*/  VIADD R9, R9, 0x4 ;  /* 0x0000000409097836 */ /* 0x000fce0000000000 */
.L_x_154:
[----:B------:R-:W-:Y:S01]  /*2150*/  ISETP.NE.AND P0, PT, R16, RZ, PT ;  /* 0x000000ff1000720c */ /* 0x000fe20003f05270 */
[----:B------:R-:W-:-:S12]  /*2160*/  BSSY.RECONVERGENT B1, `(.L_x_153) ;  /* 0x0000029000017945 */ /* 0x000fd80003800200 */
[----:B------:R-:W-:Y:S05]  /*2170*/  @!P0 BRA `(.L_x_163) ;  /* 0x00000000009c8947 */ /* 0x000fea0003800000 */
[----:B------:R-:W-:-:S13]  /*2180*/  ISETP.NE.AND P0, PT, R19, RZ, PT ;  /* 0x000000ff1300720c */ /* 0x000fda0003f05270 */
[----:B------:R-:W-:Y:S05]  /*2190*/  @!P0 BRA `(.L_x_164) ;  /* 0x0000000000648947 */ /* 0x000fea0003800000 */
[----:B0123--:R-:W-:Y:S01]  /*21a0*/  IMAD R10, R9, 0x400, R2 ;  /* 0x00000400090a7824 */ /* 0x00ffe200078e0202 */
[----:B------:R-:W-:Y:S04]  /*21b0*/  BSSY.RECONVERGENT B2, `(.L_x_165) ;  /* 0x000000c000027945 */ /* 0x000fe80003800200 */
[----:B------:R-:W0:Y:S04]  /*21c0*/  LDS R8, [R10] ;  /* 0x000000000a087984 */ /* 0x000e280000000800 */
[----:B------:R-:W1:Y:S01]  /*21d0*/  LDS R12, [R10+0x400] ;  /* 0x000400000a0c7984 */ /* 0x000e620000000800 */
[----:B0-----:R-:W-:-:S02]  /*21e0*/  ISETP.NE.AND P0, PT, R8, RZ, PT ;  /* 0x000000ff0800720c */ /* 0x001fc40003f05270 */
[----:B-1----:R-:W-:-:S11]  /*21f0*/  ISETP.NE.AND P1, PT, R12, RZ, PT ;  /* 0x000000ff0c00720c */ /* 0x002fd60003f25270 */
[----:B------:R-:W-:Y:S05]  /*2200*/  @!P0 BRA `(.L_x_166) ;  /* 0x0000000000188947 */ /* 0x000fea0003800000 */
[----:B------:R-:W0:Y:S01]  /*2210*/  LDC.64 R10, c[0x0][0x380] ;  /* 0x0000e000ff0a7b82 */ /* 0x000e220000000a00 */
[----:B------:R-:W-:-:S05]  /*2220*/  LEA R15, R9, R0, 0x8 ;  /* 0x00000000090f7211 */ /* 0x000fca00078e40ff */
[----:B0-----:R-:W-:-:S04]  /*2230*/  IMAD.WIDE.U32 R14, R15, 0x8, R10 ;  /* 0x000000080f0e7825 */ /* 0x001fc800078e000a */
[----:B------:R-:W-:Y:S02]  /*2240*/  IMAD.MOV.U32 R10, RZ, RZ, R8 ;  /* 0x000000ffff0a7224 */ /* 0x000fe400078e0008 */
[----:B------:R-:W-:-:S05]  /*2250*/  IMAD.MOV.U32 R11, RZ, RZ, RZ ;  /* 0x000000ffff0b7224 */ /* 0x000fca00078e00ff */
[----:B------:R0:W-:Y:S02]  /*2260*/  REDG.E.ADD.64.STRONG.GPU desc[UR16][R14.64], R10 ;  /* 0x0000000a0e00798e */ /* 0x0001e4000c12e510 */
.L_x_166:
[----:B------:R-:W-:Y:S05]  /*2270*/  BSYNC.RECONVERGENT B2 ;  /* 0x0000000000027941 */ /* 0x000fea0003800200 */
.L_x_165:
[----:B------:R-:W-:Y:S04]  /*2280*/  BSSY.RECONVERGENT B2, `(.L_x_167) ;  /* 0x0000009000027945 */ /* 0x000fe80003800200 */
[----:B------:R-:W-:Y:S05]  /*2290*/  @!P1 BRA `(.L_x_168) ;  /* 0x00000000001c9947 */ /* 0x000fea0003800000 */
[----:B0-----:R-:W0:Y:S01]  /*22a0*/  LDC.64 R10, c[0x0][0x380] ;  /* 0x0000e000ff0a7b82 */ /* 0x001e220000000a00 */
[----:B------:R-:W-:-:S04]  /*22b0*/  IMAD R8, R9, 0x100, R0 ;  /* 0x0000010009087824 */ /* 0x000fc800078e0200 */
[----:B------:R-:W-:-:S04]  /*22c0*/  VIADD R15, R8, 0x100 ;  /* 0x00000100080f7836 */ /* 0x000fc80000000000 */
[----:B0-----:R-:W-:-:S04]  /*22d0*/  IMAD.WIDE.U32 R14, R15, 0x8, R10 ;  /* 0x000000080f0e7825 */ /* 0x001fc800078e000a */
[----:B------:R-:W-:Y:S02]  /*22e0*/  IMAD.MOV.U32 R10, RZ, RZ, R12 ;  /* 0x000000ffff0a7224 */ /* 0x000fe400078e000c */
[----:B------:R-:W-:-:S05]  /*22f0*/  IMAD.MOV.U32 R11, RZ, RZ, RZ ;  /* 0x000000ffff0b7224 */ /* 0x000fca00078e00ff */
[----:B------:R1:W-:Y:S02]  /*2300*/  REDG.E.ADD.64.STRONG.GPU desc[UR16][R14.64], R10 ;  /* 0x0000000a0e00798e */ /* 0x0003e4000c12e510 */
.L_x_168:
[----:B------:R-:W-:Y:S05]  /*2310*/  BSYNC.RECONVERGENT B2 ;  /* 0x0000000000027941 */ /* 0x000fea0003800200 */
.L_x_167:
[----:B------:R-:W-:-:S07]  /*2320*/  IADD3 R9, PT, PT, R9, 0x2, RZ ;  /* 0x0000000209097810 */ /* 0x000fce0007ffe0ff */
.L_x_164:
[----:B------:R-:W-:-:S13]  /*2330*/  ISETP.NE.AND P0, PT, R7, RZ, PT ;  /* 0x000000ff0700720c */ /* 0x000fda0003f05270 */
[----:B------:R-:W-:Y:S05]  /*2340*/  @!P0 BRA `(.L_x_163) ;  /* 0x0000000000288947 */ /* 0x000fea0003800000 */
[----:B------:R-:W-:-:S05]  /*2350*/  IMAD R8, R9, 0x400, R2 ;  /* 0x0000040009087824 */ /* 0x000fca00078e0202 */
[----:B------:R-:W4:Y:S02]  /*2360*/  LDS R12, [R8] ;  /* 0x00000000080c7984 */ /* 0x000f240000000800 */
[----:B----4-:R-:W-:-:S13]  /*2370*/  ISETP.NE.AND P0, PT, R12, RZ, PT ;  /* 0x000000ff0c00720c */ /* 0x010fda0003f05270 */
[----:B------:R-:W-:Y:S05]  /*2380*/  @!P0 BRA `(.L_x_163) ;  /* 0x0000000000188947 */ /* 0x000fea0003800000 */
[----:B0123--:R-:W0:Y:S01]  /*2390*/  LDC.64 R10, c[0x0][0x380] ;  /* 0x0000e000ff0a7b82 */ /* 0x00fe220000000a00 */
[----:B------:R-:W-:-:S04]  /*23a0*/  IMAD R9, R9, 0x100, R0 ;  /* 0x0000010009097824 */ /* 0x000fc800078e0200 */
[----:B0-----:R-:W-:-:S04]  /*23b0*/  IMAD.WIDE.U32 R8, R9, 0x8, R10 ;  /* 0x0000000809087825 */ /* 0x001fc800078e000a */
[----:B------:R-:W-:Y:S02]  /*23c0*/  IMAD.MOV.U32 R10, RZ, RZ, R12 ;  /* 0x000000ffff0a7224 */ /* 0x000fe400078e000c */
[----:B------:R-:W-:-:S05]  /*23d0*/  IMAD.MOV.U32 R11, RZ, RZ, RZ ;  /* 0x000000ffff0b7224 */ /* 0x000fca00078e00ff */
[----:B------:R4:W-:Y:S02]  /*23e0*/  REDG.E.ADD.64.STRONG.GPU desc[UR16][R8.64], R10 ;  /* 0x0000000a0800798e */ /* 0x0009e4000c12e510 */
.L_x_163:
[----:B------:R-:W-:Y:S05]  /*23f0*/  BSYNC.RECONVERGENT B1 ;  /* 0x0000000000017941 */ /* 0x000fea0003800200 */
.L_x_153:
[----:B------:R-:W-:-:S13]  /*2400*/  ISETP.GT.U32.AND P0, PT, R0, 0x7f, PT ;  /* 0x0000007f0000780c */ /* 0x000fda0003f04070 */
[----:B------:R-:W-:Y:S05]  /*2410*/  @P0 BRA `(.L_x_134) ;  /* 0x0000000800a00947 */ /* 0x000fea0003800000 */
[----:B------:R-:W-:Y:S01]  /*2420*/  ISETP.GE.U32.AND P0, PT, R13, 0x7, PT ;  /* 0x000000070d00780c */ /* 0x000fe20003f06070 */
[----:B----4-:R-:W-:-:S12]  /*2430*/  IMAD.MOV.U32 R9, RZ, RZ, RZ ;  /* 0x000000ffff097224 */ /* 0x010fd800078e00ff */
[----:B------:R-:W-:Y:S05]  /*2440*/  @!P0 BRA `(.L_x_169) ;  /* 0x0000000400248947 */ /* 0x000fea0003800000 */
[----:B------:R-:W4:Y:S01]  /*2450*/  LDC.64 R8, c[0x0][0x380] ;  /* 0x0000e000ff087b82 */ /* 0x000f220000000a00 */
[----:B0123--:R-:W-:-:S07]  /*2460*/  IMAD.MOV.U32 R15, RZ, RZ, RZ ;  /* 0x000000ffff0f7224 */ /* 0x00ffce00078e00ff */
.L_x_186:
[C---:B01234-:R-:W-:Y:S01]  /*2470*/  LEA R12, R15.reuse, R2, 0xa ;  /* 0x000000020f0c7211 */ /* 0x05ffe200078e50ff */
[C---:B------:R-:W-:Y:S01]  /*2480*/  IMAD R11, R15.reuse, 0x100, R0 ;  /* 0x000001000f0b7824 */ /* 0x040fe200078e0200 */
[----:B------:R-:W-:Y:S01]  /*2490*/  BSSY.RECONVERGENT B1, `(.L_x_170) ;  /* 0x0000011000017945 */ /* 0x000fe20003800200 */
[----:B------:R-:W-:Y:S02]  /*24a0*/  VIADD R15, R15, 0x8 ;  /* 0x000000080f0f7836 */ /* 0x000fe40000000000 */
[----:B------:R-:W0:Y:S01]  /*24b0*/  LDS R14, [R12+0x200] ;  /* 0x000200000c0e7984 */ /* 0x000e220000000800 */
[----:B----4-:R-:W-:-:S03]  /*24c0*/  IMAD.WIDE.U32 R10, R11, 0x8, R8 ;  /* 0x000000080b0a7825 */ /* 0x010fc600078e0008 */
[----:B------:R-:W1:Y:S04]  /*24d0*/  LDS R20, [R12+0x600] ;  /* 0x000600000c147984 */ /* 0x000e680000000800 */
[----:B------:R2:W3:Y:S04]  /*24e0*/  LDS R21, [R12+0xa00] ;  /* 0x000a00000c157984 */ /* 0x0004e80000000800 */
[----:B------:R2:W4:Y:S04]  /*24f0*/  LDS R22, [R12+0xe00] ;  /* 0x000e00000c167984 */ /* 0x0005280000000800 */
[----:B------:R2:W2:Y:S04]  /*2500*/  LDS R23, [R12+0x1200] ;  /* 0x001200000c177984 */ /* 0x0004a80000000800 */
[----:B------:R0:W2:Y:S04]  /*2510*/  LDS R24, [R12+0x1600] ;  /* 0x001600000c187984 */ /* 0x0000a80000000800 */
[----:B------:R0:W2:Y:S04]  /*2520*/  LDS R25, [R12+0x1a00] ;  /* 0x001a00000c197984 */ /* 0x0000a80000000800 */
[----:B------:R0:W2:Y:S02]  /*2530*/  LDS R26, [R12+0x1e00] ;  /* 0x001e00000c1a7984 */ /* 0x0000a40000000800 */
[----:B0-----:R-:W-:-:S02]  /*2540*/  ISETP.NE.AND P0, PT, R14, RZ, PT ;  /* 0x000000ff0e00720c */ /* 0x001fc40003f05270 */
[----:B-1----:R-:W-:-:S11]  /*2550*/  ISETP.NE.AND P1, PT, R20, RZ, PT ;  /* 0x000000ff1400720c */ /* 0x002fd60003f25270 */
[----:B---34-:R-:W-:Y:S05]  /*2560*/  @!P0 BRA `(.L_x_171) ;  /* 0x00000000000c8947 */ /* 0x018fea0003800000 */
[----:B--2---:R-:W-:Y:S02]  /*2570*/  IMAD.MOV.U32 R12, RZ, RZ, R14 ;  /* 0x000000ffff0c7224 */ /* 0x004fe400078e000e */
[----:B------:R-:W-:-:S05]  /*2580*/  IMAD.MOV.U32 R13, RZ, RZ, RZ ;  /* 0x000000ffff0d7224 */ /* 0x000fca00078e00ff */
[----:B------:R0:W-:Y:S02]  /*2590*/  REDG.E.ADD.64.STRONG.GPU desc[UR16][R10.64+0x400], R12 ;  /* 0x0004000c0a00798e */ /* 0x0001e4000c12e510 */
.L_x_171:
[----:B------:R-:W-:Y:S05]  /*25a0*/  BSYNC.RECONVERGENT B1 ;  /* 0x0000000000017941 */ /* 0x000fea0003800200 */
.L_x_170:
[----:B------:R-:W-:Y:S04]  /*25b0*/  BSSY.RECONVERGENT B1, `(.L_x_172) ;  /* 0x0000005000017945 */ /* 0x000fe80003800200 */
[----:B------:R-:W-:Y:S05]  /*25c0*/  @!P1 BRA `(.L_x_173) ;  /* 0x00000000000c9947 */ /* 0x000fea0003800000 */
[----:B0-2---:R-:W-:Y:S02]  /*25d0*/  IMAD.MOV.U32 R12, RZ, RZ, R20 ;  /* 0x000000ffff0c7224 */ /* 0x005fe400078e0014 */
[----:B------:R-:W-:-:S05]  /*25e0*/  IMAD.MOV.U32 R13, RZ, RZ, RZ ;  /* 0x000000ffff0d7224 */ /* 0x000fca00078e00ff */
[----:B------:R1:W-:Y:S02]  /*25f0*/  REDG.E.ADD.64.STRONG.GPU desc[UR16][R10.64+0xc00], R12 ;  /* 0x000c000c0a00798e */ /* 0x0003e4000c12e510 */
.L_x_173:
[----:B------:R-:W-:Y:S05]  /*2600*/  BSYNC.RECONVERGENT B1 ;  /* 0x0000000000017941 */ /* 0x000fea0003800200 */
.L_x_172:
[----:B------:R-:W-:Y:S01]  /*2610*/  ISETP.NE.AND P6, PT, R21, RZ, PT ;  /* 0x000000ff1500720c */ /* 0x000fe20003fc5270 */
[----:B------:R-:W-:Y:S01]  /*2620*/  BSSY.RECONVERGENT B1, `(.L_x_174) ;  /* 0x000000b000017945 */ /* 0x000fe20003800200 */
[----:B------:R-:W-:Y:S02]  /*2630*/  ISETP.NE.AND P0, PT, R15, R6, PT ;  /* 0x000000060f00720c */ /* 0x000fe40003f05270 */
[----:B------:R-:W-:Y:S02]  /*2640*/  ISETP.NE.AND P1, PT, R22, RZ, PT ;  /* 0x000000ff1600720c */ /* 0x000fe40003f25270 */
[----:B--2---:R-:W-:Y:S02]  /*2650*/  ISETP.NE.AND P2, PT, R23, RZ, PT ;  /* 0x000000ff1700720c */ /* 0x004fe40003f45270 */
[----:B------:R-:W-:Y:S02]  /*2660*/  ISETP.NE.AND P3, PT, R24, RZ, PT ;  /* 0x000000ff1800720c */ /* 0x000fe40003f65270 */
[----:B------:R-:W-:-:S02]  /*2670*/  ISETP.NE.AND P4, PT, R25, RZ, PT ;  /* 0x000000ff1900720c */ /* 0x000fc40003f85270 */
[----:B------:R-:W-:Y:S01]  /*2680*/  ISETP.NE.AND P5, PT, R26, RZ, PT ;  /* 0x000000ff1a00720c */ /* 0x000fe20003fa5270 */
[----:B------:R-:W-:-:S12]  /*2690*/  @!P6 BRA `(.L_x_175) ;  /* 0x00000000000ce947 */ /* 0x000fd80003800000 */
[----:B01----:R-:W-:Y:S01]  /*26a0*/  MOV R12, R21 ;  /* 0x00000015000c7202 */ /* 0x003fe20000000f00 */
[----:B------:R-:W-:-:S05]  /*26b0*/  IMAD.MOV.U32 R13, RZ, RZ, RZ ;  /* 0x000000ffff0d7224 */ /* 0x000fca00078e00ff */
[----:B------:R2:W-:Y:S02]  /*26c0*/  REDG.E.ADD.64.STRONG.GPU desc[UR16][R10.64+0x1400], R12 ;  /* 0x0014000c0a00798e */ /* 0x0005e4000c12e510 */
.L_x_175:
[----:B------:R-:W-:Y:S05]  /*26d0*/  BSYNC.RECONVERGENT B1 ;  /* 0x0000000000017941 */ /* 0x000fea0003800200 */
.L_x_174:
[----:B------:R-:W-:Y:S04]  /*26e0*/  BSSY.RECONVERGENT B1, `(.L_x_176) ;  /* 0x0000005000017945 */ /* 0x000fe80003800200 */
[----:B------:R-:W-:Y:S05]  /*26f0*/  @!P1 BRA `(.L_x_177) ;  /* 0x00000000000c9947 */ /* 0x000fea0003800000 */
[----:B012---:R-:W-:Y:S02]  /*2700*/  IMAD.MOV.U32 R12, RZ, RZ, R22 ;  /* 0x000000ffff0c7224 */ /* 0x007fe400078e0016 */
[----:B------:R-:W-:-:S05]  /*2710*/  IMAD.MOV.U32 R13, RZ, RZ, RZ ;  /* 0x000000ffff0d7224 */ /* 0x000fca00078e00ff */
[----:B------:R3:W-:Y:S02]  /*2720*/  REDG.E.ADD.64.STRONG.GPU desc[UR16][R10.64+0x1c00], R12 ;  /* 0x001c000c0a00798e */ /* 0x0007e4000c12e510 */
.L_x_177:
[----:B------:R-:W-:Y:S05]  /*2730*/  BSYNC.RECONVERGENT B1 ;  /* 0x0000000000017941 */ /* 0x000fea0003800200 */
.L_x_176:
[----:B------:R-:W-:Y:S04]  /*2740*/  BSSY.RECONVERGENT B1, `(.L_x_178) ;  /* 0x0000005000017945 */ /* 0x000fe80003800200 */
[----:B------:R-:W-:Y:S05]  /*2750*/  @!P2 BRA `(.L_x_179) ;  /* 0x00000000000ca947 */ /* 0x000fea0003800000 */
[----:B0123--:R-:W-:Y:S02]  /*2760*/  IMAD.MOV.U32 R12, RZ, RZ, R23 ;  /* 0x000000ffff0c7224 */ /* 0x00ffe400078e0017 */
[----:B------:R-:W-:-:S05]  /*2770*/  IMAD.MOV.U32 R13, RZ, RZ, RZ ;  /* 0x000000ffff0d7224 */ /* 0x000fca00078e00ff */
[----:B------:R4:W-:Y:S02]  /*2780*/  REDG.E.ADD.64.STRONG.GPU desc[UR16][R10.64+0x2400], R12 ;  /* 0x0024000c0a00798e */ /* 0x0009e4000c12e510 */
.L_x_179:
[----:B------:R-:W-:Y:S05]  /*2790*/  BSYNC.RECONVERGENT B1 ;  /* 0x0000000000017941 */ /* 0x000fea0003800200 */
.L_x_178:
[----:B------:R-:W-:Y:S04]  /*27a0*/  BSSY.RECONVERGENT B1, `(.L_x_180) ;  /* 0x0000005000017945 */ /* 0x000fe80003800200 */
[----:B------:R-:W-:Y:S05]  /*27b0*/  @!P3 BRA `(.L_x_181) ;  /* 0x00000000000cb947 */ /* 0x000fea0003800000 */
[----:B01234-:R-:W-:Y:S02]  /*27c0*/  HFMA2 R13, -RZ, RZ, 0, 0 ;  /* 0x00000000ff0d7431 */ /* 0x01ffe400000001ff */
[----:B------:R-:W-:-:S05]  /*27d0*/  IMAD.MOV.U32 R12, RZ, RZ, R24 ;  /* 0x000000ffff0c7224 */ /* 0x000fca00078e0018 */
[----:B------:R0:W-:Y:S02]  /*27e0*/  REDG.E.ADD.64.STRONG.GPU desc[UR16][R10.64+0x2c00], R12 ;  /* 0x002c000c0a00798e */ /* 0x0001e4000c12e510 */
.L_x_181:
[----:B------:R-:W-:Y:S05]  /*27f0*/  BSYNC.RECONVERGENT B1 ;  /* 0x0000000000017941 */ /* 0x000fea0003800200 */
.L_x_180:
[----:B------:R-:W-:Y:S04]  /*2800*/  BSSY.RECONVERGENT B1, `(.L_x_182) ;  /* 0x0000005000017945 */ /* 0x000fe80003800200 */
[----:B------:R-:W-:Y:S05]  /*2810*/  @!P4 BRA `(.L_x_183) ;  /* 0x00000000000cc947 */ /* 0x000fea0003800000 */
[----:B01234-:R-:W-:Y:S02]  /*2820*/  IMAD.MOV.U32 R12, RZ, RZ, R25 ;  /* 0x000000ffff0c7224 */ /* 0x01ffe400078e0019 */
[----:B------:R-:W-:-:S05]  /*2830*/  IMAD.MOV.U32 R13, RZ, RZ, RZ ;  /* 0x000000ffff0d7224 */ /* 0x000fca00078e00ff */
[----:B------:R0:W-:Y:S02]  /*2840*/  REDG.E.ADD.64.STRONG.GPU desc[UR16][R10.64+0x3400], R12 ;  /* 0x0034000c0a00798e */ /* 0x0001e4000c12e510 */
.L_x_183:
[----:B------:R-:W-:Y:S05]  /*2850*/  BSYNC.RECONVERGENT B1 ;  /* 0x0000000000017941 */ /* 0x000fea0003800200 */
.L_x_182:
[----:B------:R-:W-:Y:S04]  /*2860*/  BSSY.RECONVERGENT B1, `(.L_x_184) ;  /* 0x0000005000017945 */ /* 0x000fe80003800200 */
[----:B------:R-:W-:Y:S05]  /*2870*/  @!P5 BRA `(.L_x_185) ;  /* 0x00000000000cd947 */ /* 0x000fea0003800000 */
[----:B01234-:R-:W-:Y:S02]  /*2880*/  IMAD.MOV.U32 R12, RZ, RZ, R26 ;  /* 0x000000ffff0c7224 */ /* 0x01ffe400078e001a */
[----:B------:R-:W-:-:S05]  /*2890*/  IMAD.MOV.U32 R13, RZ, RZ, RZ ;  /* 0x000000ffff0d7224 */ /* 0x000fca00078e00ff */
[----:B------:R0:W-:Y:S02]  /*28a0*/  REDG.E.ADD.64.STRONG.GPU desc[UR16][R10.64+0x3c00], R12 ;  /* 0x003c000c0a00798e */ /* 0x0001e4000c12e510 */
.L_x_185:
[----:B------:R-:W-:Y:S05]  /*28b0*/  BSYNC.RECONVERGENT B1 ;  /* 0x0000000000017941 */ /* 0x000fea0003800200 */
.L_x_184:
[----:B------:R-:W-:Y:S05]  /*28c0*/  @P0 BRA `(.L_x_186) ;  /* 0xfffffff800e80947 */ /* 0x000fea000383ffff */
[----:B------:R-:W-:-:S07]  /*28d0*/  IMAD.MOV.U32 R9, RZ, RZ, R6 ;  /* 0x000000ffff097224 */ /* 0x000fce00078e0006 */
.L_x_169:
[----:B------:R-:W-:-:S13]  /*28e0*/  ISETP.NE.AND P0, PT, R17, RZ, PT ;  /* 0x000000ff1100720c */ /* 0x000fda0003f05270 */
[----:B------:R-:W-:Y:S05]  /*28f0*/  @!P0 BRA `(.L_x_134) ;  /* 0x0000000400688947 */ /* 0x000fea0003800000 */
[----:B------:R-:W-:-:S13]  /*2900*/  ISETP.GE.U32.AND P0, PT, R18, 0x3, PT ;  /* 0x000000031200780c */ /* 0x000fda0003f06070 */
[----:B------:R-:W-:Y:S05]  /*2910*/  @!P0 BRA `(.L_x_187) ;  /* 0x0000000000c08947 */ /* 0x000fea0003800000 */
[----:B------:R-:W-:Y:S01]  /*2920*/  IMAD R8, R9, 0x400, R2 ;  /* 0x0000040009087824 */ /* 0x000fe200078e0202 */
[----:B------:R-:W-:Y:S04]  /*2930*/  BSSY.RECONVERGENT B1, `(.L_x_188) ;  /* 0x000000f000017945 */ /* 0x000fe80003800200 */
[----:B01234-:R-:W0:Y:S04]  /*2940*/  LDS R12, [R8+0x200] ;  /* 0x00020000080c7984 */ /* 0x01fe280000000800 */
        /* <DEDUP_REMOVED lines=9> */
[----:B------:R-:W-:-:S05]  /*29e0*/  LEA R13, R9, R0, 0x8 ;  /* 0x00000000090d7211 */ /* 0x000fca00078e40ff */
[----:B0-----:R-:W-:-:S04]  /*29f0*/  IMAD.WIDE.U32 R10, R13, 0x8, R10 ;  /* 0x000000080d0a7825 */ /* 0x001fc800078e000a */
[----:B------:R-:W-:-:S05]  /*2a00*/  IMAD.MOV.U32 R13, RZ, RZ, RZ ;  /* 0x000000ffff0d7224 */ /* 0x000fca00078e00ff */
[----:B------:R0:W-:Y:S02]  /*2a10*/  REDG.E.ADD.64.STRONG.GPU desc[UR16][R10.64+0x400], R12 ;  /* 0x0004000c0a00798e */ /* 0x0001e4000c12e510 */
.L_x_189:
[----:B------:R-:W-:Y:S05]  /*2a20*/  BSYNC.RECONVERGENT B1 ;  /* 0x0000000000017941 */ /* 0x000fea0003800200 */
.L_x_188:
[----:B------:R-:W-:Y:S04]  /*2a30*/  BSSY.RECONVERGENT B1, `(.L_x_190) ;  /* 0x0000009000017945 */ /* 0x000fe80003800200 */
[----:B------:R-:W-:Y:S05]  /*2a40*/  @!P1 BRA `(.L_x_191) ;  /* 0x00000000001c9947 */ /* 0x000fea0003800000 */
[----:B0-----:R-:W0:Y:S01]  /*2a50*/  LDC.64 R10, c[0x0][0x380] ;  /* 0x0000e000ff0a7b82 */ /* 0x001e220000000a00 */
[----:B------:R-:W-:Y:S02]  /*2a60*/  IMAD R13, R9, 0x100, R0 ;  /* 0x00000100090d7824 */ /* 0x000fe400078e0200 */
[----:B------:R-:W-:Y:S02]  /*2a70*/  IMAD.MOV.U32 R12, RZ, RZ, R14 ;  /* 0x000000ffff0c7224 */ /* 0x000fe400078e000e */
[----:B------:R-:W-:-:S04]  /*2a80*/  VIADD R13, R13, 0x100 ;  /* 0x000001000d0d7836 */ /* 0x000fc80000000000 */
[----:B0-----:R-:W-:-:S04]  /*2a90*/  IMAD.WIDE.U32 R10, R13, 0x8, R10 ;  /* 0x000000080d0a7825 */ /* 0x001fc800078e000a */
[----:B------:R-:W-:-:S05]  /*2aa0*/  IMAD.MOV.U32 R13, RZ, RZ, RZ ;  /* 0x000000ffff0d7224 */ /* 0x000fca00078e00ff */
[----:B------:R1:W-:Y:S02]  /*2ab0*/  REDG.E.ADD.64.STRONG.GPU desc[UR16][R10.64+0x400], R12 ;  /* 0x0004000c0a00798e */ /* 0x0003e4000c12e510 */
.L_x_191:
[----:B------:R-:W-:Y:S05]  /*2ac0*/  BSYNC.RECONVERGENT B1 ;  /* 0x0000000000017941 */ /* 0x000fea0003800200 */
.L_x_190:
[----:B------:R-:W-:Y:S04]  /*2ad0*/  BSSY.RECONVERGENT B1, `(.L_x_192) ;  /* 0x0000009000017945 */ /* 0x000fe80003800200 */
[----:B------:R-:W-:Y:S05]  /*2ae0*/  @!P2 BRA `(.L_x_193) ;  /* 0x00000000001ca947 */ /* 0x000fea0003800000 */
[----:B01----:R-:W0:Y:S01]  /*2af0*/  LDC.64 R10, c[0x0][0x380] ;  /* 0x0000e000ff0a7b82 */ /* 0x003e220000000a00 */
[----:B------:R-:W-:Y:S02]  /*2b00*/  IMAD R13, R9, 0x100, R0 ;  /* 0x00000100090d7824 */ /* 0x000fe400078e0200 */
[----:B------:R-:W-:-:S03]  /*2b10*/  IMAD.MOV.U32 R12, RZ, RZ, R15 ;  /* 0x000000ffff0c7224 */ /* 0x000fc600078e000f */
[----:B------:R-:W-:-:S05]  /*2b20*/  IADD3 R13, PT, PT, R13, 0x200, RZ ;  /* 0x000002000d0d7810 */ /* 0x000fca0007ffe0ff */
[----:B0-----:R-:W-:-:S04]  /*2b30*/  IMAD.WIDE.U32 R10, R13, 0x8, R10 ;  /* 0x000000080d0a7825 */ /* 0x001fc800078e000a */
[----:B------:R-:W-:-:S05]  /*2b40*/  IMAD.MOV.U32 R13, RZ, RZ, RZ ;  /* 0x000000ffff0d7224 */ /* 0x000fca00078e00ff */
[----:B------:R2:W-:Y:S02]  /*2b50*/  REDG.E.ADD.64.STRONG.GPU desc[UR16][R10.64+0x400], R12 ;  /* 0x0004000c0a00798e */ /* 0x0005e4000c12e510 */
.L_x_193:
[----:B------:R-:W-:Y:S05]  /*2b60*/  BSYNC.RECONVERGENT B1 ;  /* 0x0000000000017941 */ /* 0x000fea0003800200 */
.L_x_192:
        /* <DEDUP_REMOVED lines=9> */
.L_x_195:
[----:B------:R-:W-:Y:S05]  /*2c00*/  BSYNC.RECONVERGENT B1 ;  /* 0x0000000000017941 */ /* 0x000fea0003800200 */
.L_x_194:
[----:B------:R-:W-:-:S07]  /*2c10*/  IADD3 R9, PT, PT, R9, 0x4, RZ ;  /* 0x0000000409097810 */ /* 0x000fce0007ffe0ff */
.L_x_187:
[----:B------:R-:W-:-:S13]  /*2c20*/  ISETP.NE.AND P0, PT, R16, RZ, PT ;  /* 0x000000ff1000720c */ /* 0x000fda0003f05270 */
[----:B------:R-:W-:Y:S05]  /*2c30*/  @!P0 BRA `(.L_x_134) ;  /* 0x0000000000988947 */ /* 0x000fea0003800000 */
[----:B------:R-:W-:-:S13]  /*2c40*/  ISETP.NE.AND P0, PT, R19, RZ, PT ;  /* 0x000000ff1300720c */ /* 0x000fda0003f05270 */
[----:B------:R-:W-:Y:S05]  /*2c50*/  @!P0 BRA `(.L_x_196) ;  /* 0x0000000000648947 */ /* 0x000fea0003800000 */
[----:B01234-:R-:W-:Y:S01]  /*2c60*/  IMAD R10, R9, 0x400, R2 ;  /* 0x00000400090a7824 */ /* 0x01ffe200078e0202 */
[----:B------:R-:W-:Y:S04]  /*2c70*/  BSSY.RECONVERGENT B1, `(.L_x_197) ;  /* 0x000000c000017945 */ /* 0x000fe80003800200 */
[----:B------:R-:W0:Y:S04]  /*2c80*/  LDS R6, [R10+0x200] ;  /* 0x000200000a067984 */ /* 0x000e280000000800 */
[----:B------:R-:W1:Y:S01]  /*2c90*/  LDS R8, [R10+0x600] ;  /* 0x000600000a087984 */ /* 0x000e620000000800 */
[----:B0-----:R-:W-:-:S02]  /*2ca0*/  ISETP.NE.AND P0, PT, R6, RZ, PT ;  /* 0x000000ff0600720c */ /* 0x001fc40003f05270 */
[----:B-1----:R-:W-:-:S11]  /*2cb0*/  ISETP.NE.AND P1, PT, R8, RZ, PT ;  /* 0x000000ff0800720c */ /* 0x002fd60003f25270 */
[----:B------:R-:W-:Y:S05]  /*2cc0*/  @!P0 BRA `(.L_x_198) ;  /* 0x0000000000188947 */ /* 0x000fea0003800000 */
[----:B------:R-:W0:Y:S01]  /*2cd0*/  LDC.64 R10, c[0x0][0x380] ;  /* 0x0000e000ff0a7b82 */ /* 0x000e220000000a00 */
[----:B------:R-:W-:-:S04]  /*2ce0*/  IMAD R13, R9, 0x100, R0 ;  /* 0x00000100090d7824 */ /* 0x000fc800078e0200 */
[----:B0-----:R-:W-:-:S04]  /*2cf0*/  IMAD.WIDE.U32 R12, R13, 0x8, R10 ;  /* 0x000000080d0c7825 */ /* 0x001fc800078e000a */
[----:B------:R-:W-:Y:S02]  /*2d00*/  IMAD.MOV.U32 R10, RZ, RZ, R6 ;  /* 0x000000ffff0a7224 */ /* 0x000fe400078e0006 */
[----:B------:R-:W-:-:S05]  /*2d10*/  IMAD.MOV.U32 R11, RZ, RZ, RZ ;  /* 0x000000ffff0b7224 */ /* 0x000fca00078e00ff */
[----:B------:R0:W-:Y:S02]  /*2d20*/  REDG.E.ADD.64.STRONG.GPU desc[UR16][R12.64+0x400], R10 ;  /* 0x0004000a0c00798e */ /* 0x0001e4000c12e510 */
.L_x_198:
[----:B------:R-:W-:Y:S05]  /*2d30*/  BSYNC.RECONVERGENT B1 ;  /* 0x0000000000017941 */ /* 0x000fea0003800200 */
.L_x_197:
[----:B------:R-:W-:Y:S04]  /*2d40*/  BSSY.RECONVERGENT B1, `(.L_x_199) ;  /* 0x0000009000017945 */ /* 0x000fe80003800200 */
[----:B------:R-:W-:Y:S05]  /*2d50*/  @!P1 BRA `(.L_x_200) ;  /* 0x00000000001c9947 */ /* 0x000fea0003800000 */
[----:B0-----:R-:W0:Y:S01]  /*2d60*/  LDC.64 R10, c[0x0][0x380] ;  /* 0x0000e000ff0a7b82 */ /* 0x001e220000000a00 */
[----:B------:R-:W-:-:S04]  /*2d70*/  IMAD R6, R9, 0x100, R0 ;  /* 0x0000010009067824 */ /* 0x000fc800078e0200 */
[----:B------:R-:W-:-:S04]  /*2d80*/  VIADD R13, R6, 0x100 ;  /* 0x00000100060d7836 */ /* 0x000fc80000000000 */
[----:B0-----:R-:W-:Y:S01]  /*2d90*/  IMAD.WIDE.U32 R12, R13, 0x8, R10 ;  /* 0x000000080d0c7825 */ /* 0x001fe200078e000a */
[----:B------:R-:W-:-:S03]  /*2da0*/  MOV R10, R8 ;  /* 0x00000008000a7202 */ /* 0x000fc60000000f00 */
[----:B------:R-:W-:-:S05]  /*2db0*/  IMAD.MOV.U32 R11, RZ, RZ, RZ ;  /* 0x000000ffff0b7224 */ /* 0x000fca00078e00ff */
[----:B------:R1:W-:Y:S02]  /*2dc0*/  REDG.E.ADD.64.STRONG.GPU desc[UR16][R12.64+0x400], R10 ;  /* 0x0004000a0c00798e */ /* 0x0003e4000c12e510 */
.L_x_200:
[----:B------:R-:W-:Y:S05]  /*2dd0*/  BSYNC.RECONVERGENT B1 ;  /* 0x0000000000017941 */ /* 0x000fea0003800200 */
.L_x_199:
[----:B------:R-:W-:-:S07]  /*2de0*/  VIADD R9, R9, 0x2 ;  /* 0x0000000209097836 */ /* 0x000fce0000000000 */
.L_x_196:
[----:B------:R-:W-:-:S13]  /*2df0*/  ISETP.NE.AND P0, PT, R7, RZ, PT ;  /* 0x000000ff0700720c */ /* 0x000fda0003f05270 */
[----:B------:R-:W-:Y:S05]  /*2e00*/  @!P0 BRA `(.L_x_134) ;  /* 0x0000000000248947 */ /* 0x000fea0003800000 */
[----:B------:R-:W-:-:S05]  /*2e10*/  IMAD R6, R9, 0x400, R2 ;  /* 0x0000040009067824 */ /* 0x000fca00078e0202 */
[----:B------:R-:W5:Y:S02]  /*2e20*/  LDS R8, [R6+0x200] ;  /* 0x0002000006087984 */ /* 0x000f640000000800 */
[----:B-----5:R-:W-:-:S13]  /*2e30*/  ISETP.NE.AND P0, PT, R8, RZ, PT ;  /* 0x000000ff0800720c */ /* 0x020fda0003f05270 */
[----:B------:R-:W-:Y:S05]  /*2e40*/  @!P0 BRA `(.L_x_134) ;  /* 0x0000000000148947 */ /* 0x000fea0003800000 */
[----:B------:R-:W5:Y:S01]  /*2e50*/  LDC.64 R6, c[0x0][0x380] ;  /* 0x0000e000ff067b82 */ /* 0x000f620000000a00 */
[----:B------:R-:W-:-:S04]  /*2e60*/  IMAD R9, R9, 0x100, R0 ;  /* 0x0000010009097824 */ /* 0x000fc800078e0200 */
[----:B-----5:R-:W-:-:S04]  /*2e70*/  IMAD.WIDE.U32 R6, R9, 0x8, R6 ;  /* 0x0000000809067825 */ /* 0x020fc800078e0006 */
[----:B------:R-:W-:-:S05]  /*2e80*/  IMAD.MOV.U32 R9, RZ, RZ, RZ ;  /* 0x000000ffff097224 */ /* 0x000fca00078e00ff */
[----:B------:R0:W-:Y:S02]  /*2e90*/  REDG.E.ADD.64.STRONG.GPU desc[UR16][R6.64+0x400], R8 ;  /* 0x000400080600798e */ /* 0x0001e4000c12e510 */
.L_x_134:
[----:B------:R-:W-:Y:S05]  /*2ea0*/  BSYNC.RECONVERGENT B0 ;  /* 0x0000000000007941 */ /* 0x000fea0003800200 */
.L_x_133:
[----:B------:R-:W1:Y:S01]  /*2eb0*/  LDCU.64 UR4, c[0x0][0x390] ;  /* 0x00007200ff0477ac */ /* 0x000e620008000a00 */
[----:B------:R-:W-:-:S04]  /*2ec0*/  UIADD3 UR6, UP1, UPT, UR6, 0x1, URZ ;  /* 0x0000000106067890 */ /* 0x000fc8000ff3e0ff */
[----:B------:R-:W-:Y:S02]  /*2ed0*/  UIADD3.X UR7, UPT, UPT, URZ, UR7, URZ, UP1, !UPT ;  /* 0x00000007ff077290 */ /* 0x000fe40008ffe4ff */
[----:B-1----:R-:W-:-:S04]  /*2ee0*/  UIADD3 UR9, UP0, UPT, UR4, -0x1, URZ ;  /* 0xffffffff04097890 */ /* 0x002fc8000ff1e0ff */
[----:B------:R-:W-:-:S04]  /*2ef0*/  UIADD3.X UR10, UPT, UPT, UR5, -0x1, URZ, UP0, !UPT ;  /* 0xffffffff050a7890 */ /* 0x000fc800087fe4ff */
[----:B------:R-:W-:-:S04]  /*2f00*/  USHF.R.U64 UR9, UR9, 0x1e, UR10 ;  /* 0x0000001e09097899 */ /* 0x000fc8000800120a */
[----:B------:R-:W-:-:S04]  /*2f10*/  UIADD3 UR9, UP0, UPT, UR9, 0x1, URZ ;  /* 0x0000000109097890 */ /* 0x000fc8000ff1e0ff */
[----:B------:R-:W-:Y:S02]  /*2f20*/  ULEA.HI.X UR10, UR10, URZ, URZ, 0x2, UP0 ;  /* 0x000000ff0a0a7291 */ /* 0x000fe400080f14ff */
[----:B------:R-:W-:-:S04]  /*2f30*/  UISETP.LT.U32.AND UP0, UPT, UR9, UR4, UPT ;  /* 0x000000040900728c */ /* 0x000fc8000bf01070 */
[----:B------:R-:W-:-:S04]  /*2f40*/  UISETP.LT.U32.AND.EX UP0, UPT, UR10, UR5, UPT, UP0 ;  /* 0x000000050a00728c */ /* 0x000fc8000bf01100 */
[----:B------:R-:W-:Y:S02]  /*2f50*/  USEL UR4, UR9, UR4, UP0 ;  /* 0x0000000409047287 */ /* 0x000fe40008000000 */
[----:B------:R-:W-:Y:S02]  /*2f60*/  USEL UR5, UR10, UR5, UP0 ;  /* 0x000000050a057287 */ /* 0x000fe40008000000 */
[----:B------:R-:W-:-:S04]  /*2f70*/  UISETP.NE.U32.AND UP0, UPT, UR6, UR4, UPT ;  /* 0x000000040600728c */ /* 0x000fc8000bf05070 */
[----:B------:R-:W-:Y:S01]  /*2f80*/  UISETP.NE.AND.EX UP0, UPT, UR7, UR5, UPT, UP0 ;  /* 0x000000050700728c */ /* 0x000fe2000bf05300 */
[----:B------:R-:W-:Y:S08]  /*2f90*/  BAR.SYNC.DEFER_BLOCKING 0x0 ;  /* 0x0000000000007b1d */ /* 0x000ff00000010000 */
[----:B------:R-:W-:Y:S05]  /*2fa0*/  BRA.U UP0, `(.L_x_201) ;  /* 0xffffffd100807547 */ /* 0x000fea000b83ffff */
[----:B------:R-:W-:Y:S05]  /*2fb0*/  EXIT ;  /* 0x000000000000794d */ /* 0x000fea0003800000 */
.L_x_202:
        /* <DEDUP_REMOVED lines=12> */
.L_x_1173:


//--------------------- .text._ZN3cub18CUB_300001_SM_10006detail10radix_sort31DeviceRadixSortSingleTileKernelINS1_5radix10policy_hubIyNS0_8NullTypeEyE10Policy1000ELNS0_9SortOrderE0EyS6_yNS1_21identity_decomposer_tEEEvPKT1_PSB_PKT2_PSF_T3_iiT4_ --------------------------
	.section	.text._ZN3cub18CUB_300001_SM_10006detail10radix_sort31DeviceRadixSortSingleTileKernelINS1_5radix10policy_hubIyNS0_8NullTypeEyE10Policy1000ELNS0_9SortOrderE0EyS6_yNS1_21identity_decomposer_tEEEvPKT1_PSB_PKT2_PSF_T3_iiT4_,"ax",@progbits
	.align	128
        .global         _ZN3cub18CUB_300001_SM_10006detail10radix_sort31DeviceRadixSortSingleTileKernelINS1_5radix10policy_hubIyNS0_8NullTypeEyE10Policy1000ELNS0_9SortOrderE0EyS6_yNS1_21identity_decomposer_tEEEvPKT1_PSB_PKT2_PSF_T3_iiT4_
        .type           _ZN3cub18CUB_300001_SM_10006detail10radix_sort31DeviceRadixSortSingleTileKernelINS1_5radix10policy_hubIyNS0_8NullTypeEyE10Policy1000ELNS0_9SortOrderE0EyS6_yNS1_21identity_decomposer_tEEEvPKT1_PSB_PKT2_PSF_T3_iiT4_,@function
        .size           _ZN3cub18CUB_300001_SM_10006detail10radix_sort31DeviceRadixSortSingleTileKernelINS1_5radix10policy_hubIyNS0_8NullTypeEyE10Policy1000ELNS0_9SortOrderE0EyS6_yNS1_21identity_decomposer_tEEEvPKT1_PSB_PKT2_PSF_T3_iiT4_,(.L_x_1174 - _ZN3cub18CUB_300001_SM_10006detail10radix_sort31DeviceRadixSortSingleTileKernelINS1_5radix10policy_hubIyNS0_8NullTypeEyE10Policy1000ELNS0_9SortOrderE0EyS6_yNS1_21identity_decomposer_tEEEvPKT1_PSB_PKT2_PSF_T3_iiT4_)
        .other          _ZN3cub18CUB_300001_SM_10006detail10radix_sort31DeviceRadixSortSingleTileKernelINS1_5radix10policy_hubIyNS0_8NullTypeEyE10Policy1000ELNS0_9SortOrderE0EyS6_yNS1_21identity_decomposer_tEEEvPKT1_PSB_PKT2_PSF_T3_iiT4_,@"STO_CUDA_ENTRY STV_DEFAULT"
_ZN3cub18CUB_300001_SM_10006detail10radix_sort31DeviceRadixSortSingleTileKernelINS1_5radix10policy_hubIyNS0_8NullTypeEyE10Policy1000ELNS0_9SortOrderE0EyS6_yNS1_21identity_decomposer_tEEEvPKT1_PSB_PKT2_PSF_T3_iiT4_:
.text._ZN3cub18CUB_300001_SM_10006detail10radix_sort31DeviceRadixSortSingleTileKernelINS1_5radix10policy_hubIyNS0_8NullTypeEyE10Policy1000ELNS0_9SortOrderE0EyS6_yNS1_21identity_decomposer_tEEEvPKT1_PSB_PKT2_PSF_T3_iiT4_:
[----:B------:R-:W-:Y:S01]  /*0000*/  LDC R1, c[0x0][0x37c] ;  /* 0x0000df00ff017b82 */ /* 0x000fe20000000800 */
[----:B------:R-:W0:Y:S01]  /*0010*/  S2R R0, SR_TID.X ;  /* 0x0000000000007919 */ /* 0x000e220000002100 */
[----:B------:R-:W1:Y:S06]  /*0020*/  LDCU UR4, c[0x0][0x3a0] ;  /* 0x00007400ff0477ac */ /* 0x000e6c0008000800 */
[----:B------:R-:W2:Y:S01]  /*0030*/  LDC.64 R4, c[0x0][0x380] ;  /* 0x0000e000ff047b82 */ /* 0x000ea20000000a00 */
[----:B------:R-:W-:Y:S01]  /*0040*/  IMAD.MOV.U32 R12, RZ, RZ, -0x1 ;  /* 0xffffffffff0c7424 */ /* 0x000fe200078e00ff */
[----:B------:R-:W3:Y:S01]  /*0050*/  LDCU.64 UR10, c[0x0][0x358] ;  /* 0x00006b00ff0a77ac */ /* 0x000ee20008000a00 */
[----:B------:R-:W-:-:S05]  /*0060*/  IMAD.MOV.U32 R13, RZ, RZ, -0x1 ;  /* 0xffffffffff0d7424 */ /* 0x000fca00078e00ff */
[----:B------:R-:W4:Y:S01]  /*0070*/  S2UR UR5, SR_CgaCtaId ;  /* 0x00000000000579c3 */ /* 0x000f220000008800 */
[----:B------:R-:W-:Y:S01]  /*0080*/  MOV R14, 0xffffffff ;  /* 0xffffffff000e7802 */ /* 0x000fe20000000f00 */
[----:B------:R-:W-:Y:S01]  /*0090*/  IMAD.MOV.U32 R15, RZ, RZ, -0x1 ;  /* 0xffffffffff0f7424 */ /* 0x000fe200078e00ff */
[----:B------:R-:W-:Y:S01]  /*00a0*/  MOV R26, 0xffffffff ;  /* 0xffffffff001a7802 */ /* 0x000fe20000000f00 */
[----:B------:R-:W-:Y:S02]  /*00b0*/  IMAD.MOV.U32 R16, RZ, RZ, -0x1 ;  /* 0xffffffffff107424 */ /* 0x000fe400078e00ff */
[----:B------:R-:W-:Y:S02]  /*00c0*/  IMAD.MOV.U32 R17, RZ, RZ, -0x1 ;  /* 0xffffffffff117424 */ /* 0x000fe400078e00ff */
[----:B------:R-:W-:Y:S02]  /*00d0*/  IMAD.MOV.U32 R18, RZ, RZ, -0x1 ;  /* 0xffffffffff127424 */ /* 0x000fe400078e00ff */
[----:B------:R-:W-:-:S02]  /*00e0*/  IMAD.MOV.U32 R19, RZ, RZ, -0x1 ;  /* 0xffffffffff137424 */ /* 0x000fc400078e00ff */
[----:B------:R-:W-:Y:S02]  /*00f0*/  IMAD.MOV.U32 R20, RZ, RZ, -0x1 ;  /* 0xffffffffff147424 */ /* 0x000fe400078e00ff */
[----:B------:R-:W-:Y:S02]  /*0100*/  IMAD.MOV.U32 R21, RZ, RZ, -0x1 ;  /* 0xffffffffff157424 */ /* 0x000fe400078e00ff */
[----:B------:R-:W-:Y:S02]  /*0110*/  IMAD.MOV.U32 R22, RZ, RZ, -0x1 ;  /* 0xffffffffff167424 */ /* 0x000fe400078e00ff */
[----:B------:R-:W-:Y:S02]  /*0120*/  IMAD.MOV.U32 R23, RZ, RZ, -0x1 ;  /* 0xffffffffff177424 */ /* 0x000fe400078e00ff */
[----:B------:R-:W-:Y:S02]  /*0130*/  IMAD.MOV.U32 R24, RZ, RZ, -0x1 ;  /* 0xffffffffff187424 */ /* 0x000fe400078e00ff */
[----:B------:R-:W-:-:S02]  /*0140*/  IMAD.MOV.U32 R25, RZ, RZ, -0x1 ;  /* 0xffffffffff197424 */ /* 0x000fc400078e00ff */
[----:B------:R-:W-:Y:S01]  /*0150*/  IMAD.MOV.U32 R27, RZ, RZ, -0x1 ;  /* 0xffffffffff1b7424 */ /* 0x000fe200078e00ff */
[----:B------:R-:W4:Y:S01]  /*0160*/  S2R R28, SR_LANEID ;  /* 0x00000000001c7919 */ /* 0x000f220000000000 */
[----:B0-----:R-:W-:Y:S01]  /*0170*/  IMAD R7, R0, 0x9, RZ ;  /* 0x0000000900077824 */ /* 0x001fe200078e02ff */
[----:B------:R-:W0:Y:S03]  /*0180*/  LDCU.64 UR6, c[0x0][0x3a8] ;  /* 0x00007500ff0677ac */ /* 0x000e260008000a00 */
[C---:B------:R-:W-:Y:S01]  /*0190*/  VIADD R2, R7.reuse, 0x1 ;  /* 0x0000000107027836 */ /* 0x040fe20000000000 */
[C---:B-1----:R-:W-:Y:S01]  /*01a0*/  ISETP.GE.AND P6, PT, R7.reuse, UR4, PT ;  /* 0x0000000407007c0c */ /* 0x042fe2000bfc6270 */
[C---:B------:R-:W-:Y:S01]  /*01b0*/  VIADD R3, R7.reuse, 0x3 ;  /* 0x0000000307037836 */ /* 0x040fe20000000000 */
[----:B------:R-:W1:Y:S01]  /*01c0*/  LDCU UR9, c[0x0][0x3ac] ;  /* 0x00007580ff0977ac */ /* 0x000e620008000800 */
[C---:B------:R-:W-:Y:S01]  /*01d0*/  VIADD R6, R7.reuse, 0x4 ;  /* 0x0000000407067836 */ /* 0x040fe20000000000 */
[----:B------:R-:W-:Y:S01]  /*01e0*/  ISETP.GE.AND P0, PT, R2, UR4, PT ;  /* 0x0000000402007c0c */ /* 0x000fe2000bf06270 */
[----:B------:R-:W-:Y:S01]  /*01f0*/  VIADD R2, R7, 0x2 ;  /* 0x0000000207027836 */ /* 0x000fe20000000000 */
[----:B------:R-:W-:Y:S01]  /*0200*/  ISETP.GE.AND P2, PT, R3, UR4, PT ;  /* 0x0000000403007c0c */ /* 0x000fe2000bf46270 */
[C---:B------:R-:W-:Y:S01]  /*0210*/  VIADD R8, R7.reuse, 0x5 ;  /* 0x0000000507087836 */ /* 0x040fe20000000000 */
[----:B------:R-:W-:Y:S01]  /*0220*/  ISETP.GE.AND P3, PT, R6, UR4, PT ;  /* 0x0000000406007c0c */ /* 0x000fe2000bf66270 */
[----:B------:R-:W-:Y:S01]  /*0230*/  IMAD.MOV.U32 R3, RZ, RZ, -0x1 ;  /* 0xffffffffff037424 */ /* 0x000fe200078e00ff */
[----:B------:R-:W-:Y:S01]  /*0240*/  ISETP.GE.AND P1, PT, R2, UR4, PT ;  /* 0x0000000402007c0c */ /* 0x000fe2000bf26270 */
[----:B------:R-:W-:Y:S01]  /*0250*/  IMAD.MOV.U32 R2, RZ, RZ, -0x1 ;  /* 0xffffffffff027424 */ /* 0x000fe200078e00ff */
[----:B------:R-:W-:Y:S01]  /*0260*/  ISETP.GE.AND P4, PT, R8, UR4, PT ;  /* 0x0000000408007c0c */ /* 0x000fe2000bf86270 */
[----:B------:R-:W-:-:S02]  /*0270*/  VIADD R6, R7, 0x6 ;  /* 0x0000000607067836 */ /* 0x000fc40000000000 */
[----:B--2---:R-:W-:-:S03]  /*0280*/  IMAD.WIDE.U32 R4, R7, 0x8, R4 ;  /* 0x0000000807047825 */ /* 0x004fc600078e0004 */
[----:B------:R-:W-:Y:S01]  /*0290*/  ISETP.GE.AND P5, PT, R6, UR4, PT ;  /* 0x0000000406007c0c */ /* 0x000fe2000bfa6270 */
[C---:B------:R-:W-:Y:S01]  /*02a0*/  VIADD R8, R7.reuse, 0x7 ;  /* 0x0000000707087836 */ /* 0x040fe20000000000 */
[----:B---3--:R2:W5:Y:S01]  /*02b0*/  @!P6 LDG.E.64 R2, desc[UR10][R4.64] ;  /* 0x0000000a0402e981 */ /* 0x008562000c1e1b00 */
[----:B------:R-:W-:-:S03]  /*02c0*/  VIADD R7, R7, 0x8 ;  /* 0x0000000807077836 */ /* 0x000fc60000000000 */
[----:B------:R2:W5:Y:S01]  /*02d0*/  @!P0 LDG.E.64 R12, desc[UR10][R4.64+0x8] ;  /* 0x0000080a040c8981 */ /* 0x000562000c1e1b00 */
[----:B------:R-:W-:Y:S02]  /*02e0*/  ISETP.GE.AND P6, PT, R8, UR4, PT ;  /* 0x0000000408007c0c */ /* 0x000fe4000bfc6270 */
[----:B------:R-:W-:Y:S01]  /*02f0*/  ISETP.GE.AND P0, PT, R7, UR4, PT ;  /* 0x0000000407007c0c */ /* 0x000fe2000bf06270 */
[----:B------:R2:W5:Y:S04]  /*0300*/  @!P1 LDG.E.64 R14, desc[UR10][R4.64+0x10] ;  /* 0x0000100a040e9981 */ /* 0x000568000c1e1b00 */
[----:B------:R2:W5:Y:S04]  /*0310*/  @!P2 LDG.E.64 R16, desc[UR10][R4.64+0x18] ;  /* 0x0000180a0410a981 */ /* 0x000568000c1e1b00 */
[----:B------:R2:W5:Y:S04]  /*0320*/  @!P3 LDG.E.64 R18, desc[UR10][R4.64+0x20] ;  /* 0x0000200a0412b981 */ /* 0x000568000c1e1b00 */
[----:B------:R2:W5:Y:S04]  /*0330*/  @!P4 LDG.E.64 R20, desc[UR10][R4.64+0x28] ;  /* 0x0000280a0414c981 */ /* 0x000568000c1e1b00 */
[----:B------:R2:W5:Y:S04]  /*0340*/  @!P5 LDG.E.64 R22, desc[UR10][R4.64+0x30] ;  /* 0x0000300a0416d981 */ /* 0x000568000c1e1b00 */
[----:B------:R2:W5:Y:S04]  /*0350*/  @!P6 LDG.E.64 R24, desc[UR10][R4.64+0x38] ;  /* 0x0000380a0418e981 */ /* 0x000568000c1e1b00 */
[----:B------:R2:W5:Y:S01]  /*0360*/  @!P0 LDG.E.64 R26, desc[UR10][R4.64+0x40] ;  /* 0x0000400a041a8981 */ /* 0x000562000c1e1b00 */
[----:B------:R-:W-:-:S02]  /*0370*/  UMOV UR4, 0x400 ;  /* 0x0000040000047882 */ /* 0x000fc40000000000 */
[----:B----4-:R-:W-:Y:S01]  /*0380*/  ULEA UR4, UR5, UR4, 0x18 ;  /* 0x0000000405047291 */ /* 0x010fe2000f8ec0ff */
[----:B------:R-:W-:-:S05]  /*0390*/  SHF.R.U32.HI R86, RZ, 0x5, R0 ;  /* 0x00000005ff567819 */ /* 0x000fca0000011600 */
[----:B------:R-:W-:-:S05]  /*03a0*/  LEA R29, R0, UR4, 0x2 ;  /* 0x00000004001d7c11 */ /* 0x000fca000f8e10ff */
[----:B------:R-:W-:Y:S01]  /*03b0*/  IMAD R31, R0, 0x80, R29 ;  /* 0x00000080001f7824 */ /* 0x000fe200078e021d */
[----:B------:R-:W-:-:S03]  /*03c0*/  LEA R30, R86, UR4, 0x2 ;  /* 0x00000004561e7c11 */ /* 0x000fc6000f8e10ff */
[----:B------:R-:W-:Y:S01]  /*03d0*/  IMAD R33, R0, -0x3c, R31 ;  /* 0xffffffc400217824 */ /* 0x000fe200078e021f */
[----:B0-----:R-:W-:Y:S02]  /*03e0*/  UIADD3 UR8, UPT, UPT, UR6, 0x6, URZ ;  /* 0x0000000606087890 */ /* 0x001fe4000fffe0ff */
[----:B------:R-:W-:Y:S01]  /*03f0*/  UIADD3 UR5, UPT, UPT, -UR6, UR7, URZ ;  /* 0x0000000706057290 */ /* 0x000fe2000fffe1ff */
[----:B-12---:R-:W-:Y:S11]  /*0400*/  BAR.SYNC.DEFER_BLOCKING 0x0 ;  /* 0x0000000000007b1d */ /* 0x006ff60000010000 */
.L_x_204:
[----:B------:R-:W-:Y:S01]  /*0410*/  UISETP.LT.AND UP0, UPT, UR5, 0x6, UPT ;  /* 0x000000060500788c */ /* 0x000fe2000bf01270 */
[----:B------:R-:W-:Y:S01]  /*0420*/  STS [R29], RZ ;  /* 0x000000ff1d007388 */ /* 0x000fe20000000800 */
[----:B------:R-:W-:Y:S01]  /*0430*/  UMOV UR6, 0x1 ;  /* 0x0000000100067882 */ /* 0x000fe20000000000 */
[----:B------:R-:W-:Y:S01]  /*0440*/  UIADD3 UR7, UPT, UPT, UR8, -0x6, URZ ;  /* 0xfffffffa08077890 */ /* 0x000fe2000fffe0ff */
[----:B------:R-:W-:Y:S01]  /*0450*/  ISETP.NE.AND P1, PT, R28, 0x1f, PT ;  /* 0x0000001f1c00780c */ /* 0x000fe20003f25270 */
[----:B------:R-:W-:Y:S01]  /*0460*/  USEL UR4, UR5, 0x6, UP0 ;  /* 0x0000000605047887 */ /* 0x000fe20008000000 */
[----:B------:R-:W-:Y:S01]  /*0470*/  STS [R29+0x400], RZ ;  /* 0x000400ff1d007388 */ /* 0x000fe20000000800 */
[----:B------:R-:W-:Y:S01]  /*0480*/  ISETP.NE.AND P2, PT, R86, 0x6, PT ;  /* 0x000000065600780c */ /* 0x000fe20003f45270 */
[----:B------:R-:W-:Y:S01]  /*0490*/  UISETP.GE.AND UP0, UPT, UR8, UR9, UPT ;  /* 0x000000090800728c */ /* 0x000fe2000bf06270 */
[----:B-1---5:R-:W-:Y:S01]  /*04a0*/  SHF.R.U64 R4, R2, UR7, R3 ;  /* 0x0000000702047c19 */ /* 0x022fe20008001203 */
[----:B------:R-:W-:Y:S01]  /*04b0*/  USHF.L.U32 UR4, UR6, UR4, URZ ;  /* 0x0000000406047299 */ /* 0x000fe200080006ff */
[----:B------:R-:W-:Y:S01]  /*04c0*/  STS [R29+0x800], RZ ;  /* 0x000800ff1d007388 */ /* 0x000fe20000000800 */
[----:B0-----:R-:W0:Y:S01]  /*04d0*/  S2UR UR6, SR_CgaCtaId ;  /* 0x00000000000679c3 */ /* 0x001e220000008800 */
[----:B------:R-:W-:Y:S01]  /*04e0*/  ISETP.NE.AND P3, PT, R86, 0x7, PT ;  /* 0x000000075600780c */ /* 0x000fe20003f65270 */
[----:B------:R-:W-:Y:S01]  /*04f0*/  UIADD3 UR4, UPT, UPT, UR4, -0x1, URZ ;  /* 0xffffffff04047890 */ /* 0x000fe2000fffe0ff */
[----:B------:R-:W-:Y:S04]  /*0500*/  STS [R29+0xc00], RZ ;  /* 0x000c00ff1d007388 */ /* 0x000fe80000000800 */
[----:B------:R-:W-:Y:S01]  /*0510*/  STS [R29+0x1000], RZ ;  /* 0x001000ff1d007388 */ /* 0x000fe20000000800 */
[----:B------:R-:W-:-:S03]  /*0520*/  LOP3.LUT R4, R4, UR4, RZ, 0xc0, !PT ;  /* 0x0000000404047c12 */ /* 0x000fc6000f8ec0ff */
[----:B------:R-:W-:Y:S01]  /*0530*/  STS [R29+0x1400], RZ ;  /* 0x001400ff1d007388 */ /* 0x000fe20000000800 */
[----:B------:R-:W-:Y:S01]  /*0540*/  SHF.R.U32.HI R6, RZ, 0x4, R4 ;  /* 0x00000004ff067819 */ /* 0x000fe20000011604 */
[----:B------:R-:W-:Y:S02]  /*0550*/  IMAD.SHL.U32 R5, R4, 0x400, RZ ;  /* 0x0000040004057824 */ /* 0x000fe400078e00ff */
[----:B------:R-:W-:Y:S01]  /*0560*/  STS [R29+0x1800], RZ ;  /* 0x001800ff1d007388 */ /* 0x000fe20000000800 */
[----:B------:R-:W-:Y:S02]  /*0570*/  LOP3.LUT R6, R6, 0xffffffe, RZ, 0xc0, !PT ;  /* 0x0ffffffe06067812 */ /* 0x000fe400078ec0ff */
[----:B------:R-:W-:Y:S01]  /*0580*/  LOP3.LUT R4, R5, 0x7c00, RZ, 0xc0, !PT ;  /* 0x00007c0005047812 */ /* 0x000fe200078ec0ff */
[----:B------:R-:W-:Y:S03]  /*0590*/  STS [R29+0x1c00], RZ ;  /* 0x001c00ff1d007388 */ /* 0x000fe60000000800 */
[----:B------:R-:W-:Y:S01]  /*05a0*/  IADD3 R51, PT, PT, R6, R29, R4 ;  /* 0x0000001d06337210 */ /* 0x000fe20007ffe004 */
[----:B------:R-:W-:Y:S01]  /*05b0*/  STS [R29+0x2000], RZ ;  /* 0x002000ff1d007388 */ /* 0x000fe20000000800 */
[----:B--2---:R-:W-:-:S03]  /*05c0*/  SHF.R.U64 R4, R12, UR7, R13 ;  /* 0x000000070c047c19 */ /* 0x004fc6000800120d */
[----:B------:R-:W-:Y:S01]  /*05d0*/  STS [R29+0x2400], RZ ;  /* 0x002400ff1d007388 */ /* 0x000fe20000000800 */
[----:B------:R-:W-:-:S03]  /*05e0*/  LOP3.LUT R4, R4, UR4, RZ, 0xc0, !PT ;  /* 0x0000000404047c12 */ /* 0x000fc6000f8ec0ff */
[----:B------:R-:W-:Y:S02]  /*05f0*/  STS [R29+0x2800], RZ ;  /* 0x002800ff1d007388 */ /* 0x000fe40000000800 */
[----:B------:R-:W-:Y:S01]  /*0600*/  IMAD.SHL.U32 R5, R4, 0x400, RZ ;  /* 0x0000040004057824 */ /* 0x000fe200078e00ff */
[----:B------:R-:W-:Y:S01]  /*0610*/  SHF.R.U32.HI R4, RZ, 0x4, R4 ;  /* 0x00000004ff047819 */ /* 0x000fe20000011604 */
[----:B------:R-:W-:Y:S03]  /*0620*/  STS [R29+0x2c00], RZ ;  /* 0x002c00ff1d007388 */ /* 0x000fe60000000800 */
[----:B------:R-:W-:Y:S01]  /*0630*/  LOP3.LUT R6, R5, 0x7c00, RZ, 0xc0, !PT ;  /* 0x00007c0005067812 */ /* 0x000fe200078ec0ff */
[----:B------:R-:W-:Y:S01]  /*0640*/  STS [R29+0x3000], RZ ;  /* 0x003000ff1d007388 */ /* 0x000fe20000000800 */
[----:B------:R-:W-:Y:S02]  /*0650*/  LOP3.LUT R41, R4, 0xffffffe, RZ, 0xc0, !PT ;  /* 0x0ffffffe04297812 */ /* 0x000fe400078ec0ff */
[----:B---3--:R-:W-:Y:S01]  /*0660*/  SHF.R.U64 R5, R14, UR7, R15 ;  /* 0x000000070e057c19 */ /* 0x008fe2000800120f */
[----:B------:R-:W-:Y:S01]  /*0670*/  STS [R29+0x3400], RZ ;  /* 0x003400ff1d007388 */ /* 0x000fe20000000800 */
[----:B------:R-:W-:-:S02]  /*0680*/  IADD3 R41, PT, PT, R41, R29, R6 ;  /* 0x0000001d29297210 */ /* 0x000fc40007ffe006 */
[----:B------:R-:W-:Y:S01]  /*0690*/  LOP3.LUT R5, R5, UR4, RZ, 0xc0, !PT ;  /* 0x0000000405057c12 */ /* 0x000fe2000f8ec0ff */
[----:B------:R-:W-:Y:S04]  /*06a0*/  STS [R29+0x3800], RZ ;  /* 0x003800ff1d007388 */ /* 0x000fe80000000800 */
[----:B------:R-:W-:Y:S01]  /*06b0*/  STS [R29+0x3c00], RZ ;  /* 0x003c00ff1d007388 */ /* 0x000fe20000000800 */
[----:B------:R-:W-:Y:S01]  /*06c0*/  IMAD.SHL.U32 R6, R5, 0x400, RZ ;  /* 0x0000040005067824 */ /* 0x000fe200078e00ff */
[----:B------:R-:W-:Y:S02]  /*06d0*/  SHF.R.U32.HI R5, RZ, 0x4, R5 ;  /* 0x00000004ff057819 */ /* 0x000fe40000011605 */
[----:B------:R-:W-:Y:S02]  /*06e0*/  STS [R29+0x4000], RZ ;  /* 0x004000ff1d007388 */ /* 0x000fe40000000800 */
[----:B------:R-:W-:-:S02]  /*06f0*/  LOP3.LUT R32, R6, 0x7c00, RZ, 0xc0, !PT ;  /* 0x00007c0006207812 */ /* 0x000fc400078ec0ff */
[----:B------:R-:W-:Y:S01]  /*0700*/  STS [R29+0x4400], RZ ;  /* 0x004400ff1d007388 */ /* 0x000fe20000000800 */
[----:B------:R-:W-:-:S03]  /*0710*/  LOP3.LUT R5, R5, 0xffffffe, RZ, 0xc0, !PT ;  /* 0x0ffffffe05057812 */ /* 0x000fc600078ec0ff */
[----:B------:R-:W-:Y:S01]  /*0720*/  STS [R29+0x4800], RZ ;  /* 0x004800ff1d007388 */ /* 0x000fe20000000800 */
[----:B------:R-:W-:-:S03]  /*0730*/  IADD3 R32, PT, PT, R5, R29, R32 ;  /* 0x0000001d05207210 */ /* 0x000fc60007ffe020 */
[----:B------:R-:W-:Y:S04]  /*0740*/  STS [R29+0x4c00], RZ ;  /* 0x004c00ff1d007388 */ /* 0x000fe80000000800 */
        /* <DEDUP_REMOVED lines=13> */
[----:B------:R-:W1:Y:S02]  /*0820*/  LDS.U16 R50, [R51] ;  /* 0x0000000033327984 */ /* 0x000e640000000400 */
[----:B-1----:R-:W-:-:S05]  /*0830*/  VIADD R4, R50, 0x1 ;  /* 0x0000000132047836 */ /* 0x002fca0000000000 */
[----:B------:R1:W-:Y:S04]  /*0840*/  STS.U16 [R51], R4 ;  /* 0x0000000433007388 */ /* 0x0003e80000000400 */
[----:B------:R-:W2:Y:S01]  /*0850*/  LDS.U16 R49, [R41] ;  /* 0x0000000029317984 */ /* 0x000ea20000000400 */
[----:B-1--4-:R-:W-:-:S04]  /*0860*/  SHF.R.U64 R4, R16, UR7, R17 ;  /* 0x0000000710047c19 */ /* 0x012fc80008001211 */
[----:B------:R-:W-:-:S05]  /*0870*/  LOP3.LUT R4, R4, UR4, RZ, 0xc0, !PT ;  /* 0x0000000404047c12 */ /* 0x000fca000f8ec0ff */
[----:B------:R-:W-:Y:S01]  /*0880*/  IMAD.SHL.U32 R5, R4, 0x400, RZ ;  /* 0x0000040004057824 */ /* 0x000fe200078e00ff */
[----:B------:R-:W-:-:S04]  /*0890*/  SHF.R.U32.HI R4, RZ, 0x4, R4 ;  /* 0x00000004ff047819 */ /* 0x000fc80000011604 */
[----:B------:R-:W-:Y:S02]  /*08a0*/  LOP3.LUT R34, R5, 0x7c00, RZ, 0xc0, !PT ;  /* 0x00007c0005227812 */ /* 0x000fe400078ec0ff */
[----:B------:R-:W-:-:S04]  /*08b0*/  LOP3.LUT R4, R4, 0xffffffe, RZ, 0xc0, !PT ;  /* 0x0ffffffe04047812 */ /* 0x000fc800078ec0ff */
[----:B------:R-:W-:Y:S02]  /*08c0*/  IADD3 R34, PT, PT, R4, R29, R34 ;  /* 0x0000001d04227210 */ /* 0x000fe40007ffe022 */
[----:B------:R-:W-:-:S04]  /*08d0*/  SHF.R.U64 R4, R18, UR7, R19 ;  /* 0x0000000712047c19 */ /* 0x000fc80008001213 */
[----:B------:R-:W-:Y:S01]  /*08e0*/  LOP3.LUT R4, R4, UR4, RZ, 0xc0, !PT ;  /* 0x0000000404047c12 */ /* 0x000fe2000f8ec0ff */
[----:B--2---:R-:W-:-:S05]  /*08f0*/  VIADD R6, R49, 0x1 ;  /* 0x0000000131067836 */ /* 0x004fca0000000000 */
[----:B------:R1:W-:Y:S04]  /*0900*/  STS.U16 [R41], R6 ;  /* 0x0000000629007388 */ /* 0x0003e80000000400 */
[----:B------:R-:W2:Y:S01]  /*0910*/  LDS.U16 R48, [R32] ;  /* 0x0000000020307984 */ /* 0x000ea20000000400 */
[----:B-1----:R-:W-:Y:S01]  /*0920*/  IMAD.SHL.U32 R6, R4, 0x400, RZ ;  /* 0x0000040004067824 */ /* 0x002fe200078e00ff */
[----:B------:R-:W-:-:S04]  /*0930*/  SHF.R.U32.HI R4, RZ, 0x4, R4 ;  /* 0x00000004ff047819 */ /* 0x000fc80000011604 */
[----:B------:R-:W-:Y:S02]  /*0940*/  LOP3.LUT R6, R6, 0x7c00, RZ, 0xc0, !PT ;  /* 0x00007c0006067812 */ /* 0x000fe400078ec0ff */
[----:B------:R-:W-:-:S04]  /*0950*/  LOP3.LUT R4, R4, 0xffffffe, RZ, 0xc0, !PT ;  /* 0x0ffffffe04047812 */ /* 0x000fc800078ec0ff */
[----:B------:R-:W-:Y:S02]  /*0960*/  IADD3 R36, PT, PT, R4, R29, R6 ;  /* 0x0000001d04247210 */ /* 0x000fe40007ffe006 */
[----:B------:R-:W-:-:S04]  /*0970*/  SHF.R.U64 R4, R20, UR7, R21 ;  /* 0x0000000714047c19 */ /* 0x000fc80008001215 */
[----:B------:R-:W-:-:S04]  /*0980*/  LOP3.LUT R4, R4, UR4, RZ, 0xc0, !PT ;  /* 0x0000000404047c12 */ /* 0x000fc8000f8ec0ff */
[----:B------:R-:W-:-:S04]  /*0990*/  SHF.R.U32.HI R6, RZ, 0x4, R4 ;  /* 0x00000004ff067819 */ /* 0x000fc80000011604 */
[----:B------:R-:W-:Y:S01]  /*09a0*/  LOP3.LUT R6, R6, 0xffffffe, RZ, 0xc0, !PT ;  /* 0x0ffffffe06067812 */ /* 0x000fe200078ec0ff */
[----:B--2---:R-:W-:-:S05]  /*09b0*/  VIADD R5, R48, 0x1 ;  /* 0x0000000130057836 */ /* 0x004fca0000000000 */
[----:B------:R1:W-:Y:S04]  /*09c0*/  STS.U16 [R32], R5 ;  /* 0x0000000520007388 */ /* 0x0003e80000000400 */
[----:B------:R-:W2:Y:S01]  /*09d0*/  LDS.U16 R47, [R34] ;  /* 0x00000000222f7984 */ /* 0x000ea20000000400 */
[----:B-1----:R-:W-:-:S04]  /*09e0*/  SHF.L.U32 R5, R4, 0xa, RZ ;  /* 0x0000000a04057819 */ /* 0x002fc800000006ff */
[----:B------:R-:W-:-:S04]  /*09f0*/  LOP3.LUT R4, R5, 0x7c00, RZ, 0xc0, !PT ;  /* 0x00007c0005047812 */ /* 0x000fc800078ec0ff */
[----:B------:R-:W-:Y:S02]  /*0a00*/  IADD3 R37, PT, PT, R6, R29, R4 ;  /* 0x0000001d06257210 */ /* 0x000fe40007ffe004 */
[----:B------:R-:W-:-:S04]  /*0a10*/  SHF.R.U64 R4, R22, UR7, R23 ;  /* 0x0000000716047c19 */ /* 0x000fc80008001217 */
[----:B------:R-:W-:-:S05]  /*0a20*/  LOP3.LUT R4, R4, UR4, RZ, 0xc0, !PT ;  /* 0x0000000404047c12 */ /* 0x000fca000f8ec0ff */
[----:B------:R-:W-:Y:S01]  /*0a30*/  IMAD.SHL.U32 R6, R4, 0x400, RZ ;  /* 0x0000040004067824 */ /* 0x000fe200078e00ff */
[----:B------:R-:W-:-:S04]  /*0a40*/  SHF.R.U32.HI R4, RZ, 0x4, R4 ;  /* 0x00000004ff047819 */ /* 0x000fc80000011604 */
[----:B------:R-:W-:Y:S02]  /*0a50*/  LOP3.LUT R6, R6, 0x7c00, RZ, 0xc0, !PT ;  /* 0x00007c0006067812 */ /* 0x000fe400078ec0ff */
[----:B------:R-:W-:-:S04]  /*0a60*/  LOP3.LUT R38, R4, 0xffffffe, RZ, 0xc0, !PT ;  /* 0x0ffffffe04267812 */ /* 0x000fc800078ec0ff */
[----:B------:R-:W-:Y:S01]  /*0a70*/  IADD3 R38, PT, PT, R38, R29, R6 ;  /* 0x0000001d26267210 */ /* 0x000fe20007ffe006 */
[----:B--2---:R-:W-:-:S05]  /*0a80*/  VIADD R7, R47, 0x1 ;  /* 0x000000012f077836 */ /* 0x004fca0000000000 */
[----:B------:R-:W-:Y:S04]  /*0a90*/  STS.U16 [R34], R7 ;  /* 0x0000000722007388 */ /* 0x000fe80000000400 */
[----:B------:R-:W1:Y:S02]  /*0aa0*/  LDS.U16 R46, [R36] ;  /* 0x00000000242e7984 */ /* 0x000e640000000400 */
[----:B-1----:R-:W-:-:S05]  /*0ab0*/  VIADD R5, R46, 0x1 ;  /* 0x000000012e057836 */ /* 0x002fca0000000000 */
[----:B------:R1:W-:Y:S04]  /*0ac0*/  STS.U16 [R36], R5 ;  /* 0x0000000524007388 */ /* 0x0003e80000000400 */
[----:B------:R-:W2:Y:S01]  /*0ad0*/  LDS.U16 R45, [R37] ;  /* 0x00000000252d7984 */ /* 0x000ea20000000400 */
[----:B-1----:R-:W-:-:S04]  /*0ae0*/  SHF.R.U64 R5, R24, UR7, R25 ;  /* 0x0000000718057c19 */ /* 0x002fc80008001219 */
[----:B------:R-:W-:-:S05]  /*0af0*/  LOP3.LUT R5, R5, UR4, RZ, 0xc0, !PT ;  /* 0x0000000405057c12 */ /* 0x000fca000f8ec0ff */
[----:B------:R-:W-:Y:S01]  /*0b00*/  IMAD.SHL.U32 R6, R5, 0x400, RZ ;  /* 0x0000040005067824 */ /* 0x000fe200078e00ff */
[----:B------:R-:W-:-:S04]  /*0b10*/  SHF.R.U32.HI R5, RZ, 0x4, R5 ;  /* 0x00000004ff057819 */ /* 0x000fc80000011605 */
[----:B------:R-:W-:Y:S02]  /*0b20*/  LOP3.LUT R6, R6, 0x7c00, RZ, 0xc0, !PT ;  /* 0x00007c0006067812 */ /* 0x000fe400078ec0ff */
[----:B------:R-:W-:-:S04]  /*0b30*/  LOP3.LUT R39, R5, 0xffffffe, RZ, 0xc0, !PT ;  /* 0x0ffffffe05277812 */ /* 0x000fc800078ec0ff */
[----:B------:R-:W-:Y:S01]  /*0b40*/  IADD3 R39, PT, PT, R39, R29, R6 ;  /* 0x0000001d27277210 */ /* 0x000fe20007ffe006 */
[----:B--2---:R-:W-:-:S05]  /*0b50*/  VIADD R4, R45, 0x1 ;  /* 0x000000012d047836 */ /* 0x004fca0000000000 */
[----:B------:R1:W-:Y:S04]  /*0b60*/  STS.U16 [R37], R4 ;  /* 0x0000000425007388 */ /* 0x0003e80000000400 */
[----:B------:R-:W2:Y:S01]  /*0b70*/  LDS.U16 R44, [R38] ;  /* 0x00000000262c7984 */ /* 0x000ea20000000400 */
[----:B-1----:R-:W-:-:S04]  /*0b80*/  SHF.R.U64 R4, R26, UR7, R27 ;  /* 0x000000071a047c19 */ /* 0x002fc8000800121b */
[----:B------:R-:W-:Y:S01]  /*0b90*/  LOP3.LUT R4, R4, UR4, RZ, 0xc0, !PT ;  /* 0x0000000404047c12 */ /* 0x000fe2000f8ec0ff */
[----:B------:R-:W-:Y:S02]  /*0ba0*/  UMOV UR4, 0x400 ;  /* 0x0000040000047882 */ /* 0x000fe40000000000 */
[----:B0-----:R-:W-:Y:S02]  /*0bb0*/  ULEA UR4, UR6, UR4, 0x18 ;  /* 0x0000000406047291 */ /* 0x001fe4000f8ec0ff */
[----:B------:R-:W-:Y:S01]  /*0bc0*/  IMAD.SHL.U32 R6, R4, 0x400, RZ ;  /* 0x0000040004067824 */ /* 0x000fe200078e00ff */
[----:B------:R-:W-:-:S04]  /*0bd0*/  SHF.R.U32.HI R4, RZ, 0x4, R4 ;  /* 0x00000004ff047819 */ /* 0x000fc80000011604 */
[----:B------:R-:W-:Y:S02]  /*0be0*/  LOP3.LUT R6, R6, 0x7c00, RZ, 0xc0, !PT ;  /* 0x00007c0006067812 */ /* 0x000fe400078ec0ff */
[----:B------:R-:W-:-:S04]  /*0bf0*/  LOP3.LUT R40, R4, 0xffffffe, RZ, 0xc0, !PT ;  /* 0x0ffffffe04287812 */ /* 0x000fc800078ec0ff */
[----:B------:R-:W-:Y:S01]  /*0c00*/  IADD3 R40, PT, PT, R40, R29, R6 ;  /* 0x0000001d28287210 */ /* 0x000fe20007ffe006 */
[----:B--2---:R-:W-:-:S05]  /*0c10*/  VIADD R5, R44, 0x1 ;  /* 0x000000012c057836 */ /* 0x004fca0000000000 */
[----:B------:R-:W-:Y:S04]  /*0c20*/  STS.U16 [R38], R5 ;  /* 0x0000000526007388 */ /* 0x000fe80000000400 */
[----:B------:R-:W0:Y:S02]  /*0c30*/  LDS.U16 R43, [R39] ;  /* 0x00000000272b7984 */ /* 0x000e240000000400 */
[----:B0-----:R-:W-:-:S05]  /*0c40*/  VIADD R4, R43, 0x1 ;  /* 0x000000012b047836 */ /* 0x001fca0000000000 */
[----:B------:R-:W-:Y:S04]  /*0c50*/  STS.U16 [R39], R4 ;  /* 0x0000000427007388 */ /* 0x000fe80000000400 */
[----:B------:R-:W0:Y:S02]  /*0c60*/  LDS.U16 R42, [R40] ;  /* 0x00000000282a7984 */ /* 0x000e240000000400 */
[----:B0-----:R-:W-:-:S05]  /*0c70*/  VIADD R5, R42, 0x1 ;  /* 0x000000012a057836 */ /* 0x001fca0000000000 */
[----:B------:R-:W-:Y:S01]  /*0c80*/  STS.U16 [R40], R5 ;  /* 0x0000000528007388 */ /* 0x000fe20000000400 */
[----:B------:R-:W-:Y:S06]  /*0c90*/  BAR.SYNC.DEFER_BLOCKING 0x0 ;  /* 0x0000000000007b1d */ /* 0x000fec0000010000 */
[----:B------:R-:W-:Y:S04]  /*0ca0*/  LDS R77, [R31] ;  /* 0x000000001f4d7984 */ /* 0x000fe80000000800 */
[----:B------:R-:W0:Y:S04]  /*0cb0*/  LDS R78, [R31+0x4] ;  /* 0x000004001f4e7984 */ /* 0x000e280000000800 */
[----:B------:R-:W1:Y:S04]  /*0cc0*/  LDS R79, [R31+0x8] ;  /* 0x000008001f4f7984 */ /* 0x000e680000000800 */
[----:B------:R-:W2:Y:S04]  /*0cd0*/  LDS R80, [R31+0xc] ;  /* 0x00000c001f507984 */ /* 0x000ea80000000800 */
[----:B------:R-:W3:Y:S04]  /*0ce0*/  LDS R81, [R31+0x10] ;  /* 0x000010001f517984 */ /* 0x000ee80000000800 */
[----:B------:R-:W4:Y:S04]  /*0cf0*/  LDS R82, [R31+0x14] ;  /* 0x000014001f527984 */ /* 0x000f280000000800 */
[----:B------:R-:W4:Y:S04]  /*0d00*/  LDS R83, [R31+0x18] ;  /* 0x000018001f537984 */ /* 0x000f280000000800 */
[----:B------:R-:W4:Y:S04]  /*0d10*/  LDS R76, [R31+0x1c] ;  /* 0x00001c001f4c7984 */ /* 0x000f280000000800 */
[----:B------:R-:W4:Y:S04]  /*0d20*/  LDS R75, [R31+0x20] ;  /* 0x000020001f4b7984 */ /* 0x000f280000000800 */
[----:B------:R-:W4:Y:S04]  /*0d30*/  LDS R74, [R31+0x24] ;  /* 0x000024001f4a7984 */ /* 0x000f280000000800 */
[----:B------:R-:W4:Y:S01]  /*0d40*/  LDS R73, [R31+0x28] ;  /* 0x000028001f497984 */ /* 0x000f220000000800 */
[----:B0-----:R-:W-:-:S03]  /*0d50*/  IMAD.IADD R78, R77, 0x1, R78 ;  /* 0x000000014d4e7824 */ /* 0x001fc600078e024e */
[----:B------:R-:W0:Y:S01]  /*0d60*/  LDS R72, [R31+0x2c] ;  /* 0x00002c001f487984 */ /* 0x000e220000000800 */
[----:B-1----:R-:W-:-:S03]  /*0d70*/  IMAD.IADD R79, R79, 0x1, R78 ;  /* 0x000000014f4f7824 */ /* 0x002fc600078e024e */
[----:B------:R-:W1:Y:S01]  /*0d80*/  LDS R71, [R31+0x30] ;  /* 0x000030001f477984 */ /* 0x000e620000000800 */
[----:B--2---:R-:W-:-:S03]  /*0d90*/  IMAD.IADD R80, R80, 0x1, R79 ;  /* 0x0000000150507824 */ /* 0x004fc600078e024f */
[----:B------:R-:W2:Y:S02]  /*0da0*/  LDS R70, [R31+0x34] ;  /* 0x000034001f467984 */ /* 0x000ea40000000800 */
[----:B---3--:R-:W-:Y:S02]  /*0db0*/  IADD3 R81, PT, PT, R81, R80, RZ ;  /* 0x0000005051517210 */ /* 0x008fe40007ffe0ff */
[----:B------:R-:W3:Y:S04]  /*0dc0*/  LDS R69, [R31+0x38] ;  /* 0x000038001f457984 */ /* 0x000ee80000000800 */
[----:B------:R-:W3:Y:S01]  /*0dd0*/  LDS R68, [R31+0x3c] ;  /* 0x00003c001f447984 */ /* 0x000ee20000000800 */
[----:B----4-:R-:W-:-:S03]  /*0de0*/  IMAD.IADD R82, R82, 0x1, R81 ;  /* 0x0000000152527824 */ /* 0x010fc600078e0251 */
[----:B------:R-:W4:Y:S01]  /*0df0*/  LDS R67, [R31+0x40] ;  /* 0x000040001f437984 */ /* 0x000f220000000800 */
[----:B------:R-:W-:-:S03]  /*0e00*/  IMAD.IADD R83, R83, 0x1, R82 ;  /* 0x0000000153537824 */ /* 0x000fc600078e0252 */
        /* <DEDUP_REMOVED lines=9> */
[----:B0-----:R-:W-:-:S03]  /*0ea0*/  IMAD.IADD R72, R72, 0x1, R73 ;  /* 0x0000000148487824 */ /* 0x001fc600078e0249 */
[----:B------:R-:W0:Y:S01]  /*0eb0*/  LDS R61, [R31+0x58] ;  /* 0x000058001f3d7984 */ /* 0x000e220000000800 */
[----:B-1----:R-:W-:-:S03]  /*0ec0*/  IMAD.IADD R71, R71, 0x1, R72 ;  /* 0x0000000147477824 */ /* 0x002fc600078e0248 */
[----:B------:R-:W1:Y:S01]  /*0ed0*/  LDS R60, [R31+0x5c] ;  /* 0x00005c001f3c7984 */ /* 0x000e620000000800 */
[----:B--2---:R-:W-:-:S03]  /*0ee0*/  IMAD.IADD R70, R70, 0x1, R71 ;  /* 0x0000000146467824 */ /* 0x004fc600078e0247 */
[----:B------:R-:W2:Y:S01]  /*0ef0*/  LDS R59, [R31+0x60] ;  /* 0x000060001f3b7984 */ /* 0x000ea20000000800 */
[----:B---3--:R-:W-:-:S03]  /*0f00*/  IMAD.IADD R69, R69, 0x1, R70 ;  /* 0x0000000145457824 */ /* 0x008fc600078e0246 */
[----:B------:R-:W3:Y:S01]  /*0f10*/  LDS R58, [R31+0x64] ;  /* 0x000064001f3a7984 */ /* 0x000ee20000000800 */
[----:B------:R-:W-:-:S03]  /*0f20*/  IMAD.IADD R68, R68, 0x1, R69 ;  /* 0x0000000144447824 */ /* 0x000fc600078e0245 */
[----:B------:R-:W3:Y:S02]  /*0f30*/  LDS R57, [R31+0x68] ;  /* 0x000068001f397984 */ /* 0x000ee40000000800 */
[----:B----4-:R-:W-:Y:S02]  /*0f40*/  IADD3 R67, PT, PT, R67, R68, RZ ;  /* 0x0000004443437210 */ /* 0x010fe40007ffe0ff */
[----:B------:R-:W4:Y:S03]  /*0f50*/  LDS R56, [R31+0x6c] ;  /* 0x00006c001f387984 */ /* 0x000f260000000800 */
[----:B------:R-:W-:Y:S01]  /*0f60*/  IMAD.IADD R66, R66, 0x1, R67 ;  /* 0x0000000142427824 */ /* 0x000fe200078e0243 */
        /* <DEDUP_REMOVED lines=9> */
[----:B0-----:R-:W-:-:S04]  /*1000*/  IMAD.IADD R61, R61, 0x1, R62 ;  /* 0x000000013d3d7824 */ /* 0x001fc800078e023e */
[----:B-1----:R-:W-:-:S04]  /*1010*/  IMAD.IADD R60, R60, 0x1, R61 ;  /* 0x000000013c3c7824 */ /* 0x002fc800078e023d */
[----:B--2---:R-:W-:-:S04]  /*1020*/  IMAD.IADD R59, R59, 0x1, R60 ;  /* 0x000000013b3b7824 */ /* 0x004fc800078e023c */
[----:B---3--:R-:W-:-:S04]  /*1030*/  IMAD.IADD R58, R58, 0x1, R59 ;  /* 0x000000013a3a7824 */ /* 0x008fc800078e023b */
[----:B------:R-:W-:-:S04]  /*1040*/  IMAD.IADD R57, R57, 0x1, R58 ;  /* 0x0000000139397824 */ /* 0x000fc800078e023a */
[----:B----4-:R-:W-:-:S05]  /*1050*/  IMAD.IADD R56, R56, 0x1, R57 ;  /* 0x0000000138387824 */ /* 0x010fca00078e0239 */
[----:B------:R-:W-:-:S05]  /*1060*/  IADD3 R55, PT, PT, R55, R56, RZ ;  /* 0x0000003837377210 */ /* 0x000fca0007ffe0ff */
[----:B------:R-:W-:-:S04]  /*1070*/  IMAD.IADD R54, R54, 0x1, R55 ;  /* 0x0000000136367824 */ /* 0x000fc800078e0237 */
[----:B------:R-:W-:-:S04]  /*1080*/  IMAD.IADD R53, R53, 0x1, R54 ;  /* 0x0000000135357824 */ /* 0x000fc800078e0236 */
[----:B------:R-:W-:-:S04]  /*1090*/  IMAD.IADD R52, R52, 0x1, R53 ;  /* 0x0000000134347824 */ /* 0x000fc800078e0235 */
[----:B------:R-:W-:-:S05]  /*10a0*/  IMAD.IADD R84, R5, 0x1, R52 ;  /* 0x0000000105547824 */ /* 0x000fca00078e0234 */
        /* <DEDUP_REMOVED lines=8> */
[----:B------:R-:W0:Y:S02]  /*1130*/  SHFL.UP P0, R85, R88, 0x10, RZ ;  /* 0x0600000058557989 */ /* 0x000e2400000000ff */
[----:B0-----:R-:W-:Y:S01]  /*1140*/  @P0 IMAD.IADD R85, R88, 0x1, R85 ;  /* 0x0000000158550824 */ /* 0x001fe200078e0255 */
[----:B------:R-:W-:-:S03]  /*1150*/  ISETP.NE.AND P0, PT, R86, 0x1, PT ;  /* 0x000000015600780c */ /* 0x000fc60003f05270 */
[----:B------:R-:W-:Y:S01]  /*1160*/  IMAD.IADD R84, R85, 0x1, -R84 ;  /* 0x0000000155547824 */ /* 0x000fe200078e0a54 */
[----:B------:R-:W-:Y:S01]  /*1170*/  @!P1 STS [R30+0x8400], R85 ;  /* 0x008400551e009388 */ /* 0x000fe20000000800 */
[----:B------:R-:W-:Y:S01]  /*1180*/  BAR.SYNC.DEFER_BLOCKING 0x0 ;  /* 0x0000000000007b1d */ /* 0x000fe20000010000 */
[----:B------:R-:W-:-:S05]  /*1190*/  ISETP.NE.AND P1, PT, R86, 0x4, PT ;  /* 0x000000045600780c */ /* 0x000fca0003f25270 */
[----:B------:R-:W0:Y:S04]  /*11a0*/  LDS.128 R4, [UR4+0x8400] ;  /* 0x00840004ff047984 */ /* 0x000e280008000c00 */
[----:B------:R-:W1:Y:S01]  /*11b0*/  LDS.128 R8, [UR4+0x8410] ;  /* 0x00841004ff087984 */ /* 0x000e620008000c00 */
[C---:B0-----:R-:W-:Y:S01]  /*11c0*/  IMAD.IADD R5, R4.reuse, 0x1, R5 ;  /* 0x0000000104057824 */ /* 0x041fe200078e0205 */
[----:B------:R-:W-:Y:S02]  /*11d0*/  SEL R35, R4, R35, !P0 ;  /* 0x0000002304237207 */ /* 0x000fe40004000000 */
[----:B------:R-:W-:Y:S01]  /*11e0*/  ISETP.NE.AND P0, PT, R86, 0x2, PT ;  /* 0x000000025600780c */ /* 0x000fe20003f05270 */
[----:B------:R-:W-:-:S03]  /*11f0*/  IMAD.IADD R6, R6, 0x1, R5 ;  /* 0x0000000106067824 */ /* 0x000fc600078e0205 */
[----:B------:R-:W-:Y:S02]  /*1200*/  SEL R35, R5, R35, !P0 ;  /* 0x0000002305237207 */ /* 0x000fe40004000000 */
[----:B------:R-:W-:Y:S02]  /*1210*/  ISETP.NE.AND P0, PT, R86, 0x3, PT ;  /* 0x000000035600780c */ /* 0x000fe40003f05270 */
[----:B------:R-:W-:Y:S02]  /*1220*/  IADD3 R7, PT, PT, R7, R6, RZ ;  /* 0x0000000607077210 */ /* 0x000fe40007ffe0ff */
[----:B------:R-:W-:Y:S02]  /*1230*/  SEL R35, R6, R35, !P0 ;  /* 0x0000002306237207 */ /* 0x000fe40004000000 */
[----:B------:R-:W-:Y:S01]  /*1240*/  ISETP.NE.AND P0, PT, R86, 0x5, PT ;  /* 0x000000055600780c */ /* 0x000fe20003f05270 */
[C---:B-1----:R-:W-:Y:S01]  /*1250*/  IMAD.IADD R8, R7.reuse, 0x1, R8 ;  /* 0x0000000107087824 */ /* 0x042fe200078e0208 */
[----:B------:R-:W-:-:S02]  /*1260*/  SEL R35, R7, R35, !P1 ;  /* 0x0000002307237207 */ /* 0x000fc40004800000 */
[----:B------:R-:W-:Y:S01]  /*1270*/  ISETP.NE.AND P1, PT, R28, RZ, PT ;  /* 0x000000ff1c00720c */ /* 0x000fe20003f25270 */
[----:B------:R-:W-:Y:S01]  /*1280*/  IMAD.IADD R9, R9, 0x1, R8 ;  /* 0x0000000109097824 */ /* 0x000fe200078e0208 */
[----:B------:R-:W-:Y:S02]  /*1290*/  SEL R35, R8, R35, !P0 ;  /* 0x0000002308237207 */ /* 0x000fe40004000000 */
[----:B------:R-:W-:Y:S01]  /*12a0*/  ISETP.GT.U32.AND P0, PT, R0, 0x1f, PT ;  /* 0x0000001f0000780c */ /* 0x000fe20003f04070 */
[----:B------:R-:W-:Y:S01]  /*12b0*/  IMAD.IADD R10, R10, 0x1, R9 ;  /* 0x000000010a0a7824 */ /* 0x000fe200078e0209 */
[----:B------:R-:W-:Y:S02]  /*12c0*/  SEL R35, R9, R35, !P2 ;  /* 0x0000002309237207 */ /* 0x000fe40005000000 */
[----:B------:R-:W-:Y:S01]  /*12d0*/  ISETP.GT.U32.OR P2, PT, R0, 0x1f, P1 ;  /* 0x0000001f0000780c */ /* 0x000fe20000f44470 */
[----:B------:R-:W-:Y:S01]  /*12e0*/  IMAD.IADD R11, R11, 0x1, R10 ;  /* 0x000000010b0b7824 */ /* 0x000fe200078e020a */
[----:B------:R-:W-:-:S02]  /*12f0*/  SEL R4, R84, RZ, P1 ;  /* 0x000000ff54047207 */ /* 0x000fc40000800000 */
[----:B------:R-:W-:-:S05]  /*1300*/  SEL R35, R10, R35, !P3 ;  /* 0x000000230a237207 */ /* 0x000fca0005800000 */
[----:B------:R-:W-:Y:S01]  /*1310*/  @P0 IMAD.IADD R84, R35, 0x1, R4 ;  /* 0x0000000123540824 */ /* 0x000fe200078e0204 */
[----:B------:R-:W-:-:S03]  /*1320*/  ISETP.NE.AND P0, PT, R0, RZ, PT ;  /* 0x000000ff0000720c */ /* 0x000fc60003f05270 */
[----:B------:R-:W-:-:S05]  /*1330*/  @!P2 IMAD.U32 R84, R11, 0x10000, RZ ;  /* 0x000100000b54a824 */ /* 0x000fca00078e00ff */
[----:B------:R-:W-:Y:S01]  /*1340*/  @!P2 STS [UR4+0x8428], R84 ;  /* 0x00842854ff00a988 */ /* 0x000fe20008000804 */
[----:B------:R-:W-:Y:S06]  /*1350*/  BAR.SYNC.DEFER_BLOCKING 0x0 ;  /* 0x0000000000007b1d */ /* 0x000fec0000010000 */
[----:B------:R-:W0:Y:S02]  /*1360*/  LDS R4, [UR4+0x8428] ;  /* 0x00842804ff047984 */ /* 0x000e240008000800 */
[----:B0-----:R-:W-:-:S05]  /*1370*/  SEL R5, R4, RZ, P0 ;  /* 0x000000ff04057207 */ /* 0x001fca0000000000 */
[----:B------:R-:W-:-:S04]  /*1380*/  IMAD.IADD R4, R5, 0x1, R84 ;  /* 0x0000000105047824 */ /* 0x000fc800078e0254 */
[--C-:B------:R-:W-:Y:S01]  /*1390*/  IMAD.IADD R6, R77, 0x1, R4.reuse ;  /* 0x000000014d067824 */ /* 0x100fe200078e0204 */
[-C--:B------:R-:W-:Y:S01]  /*13a0*/  IADD3 R80, PT, PT, R80, R4.reuse, RZ ;  /* 0x0000000450507210 */ /* 0x080fe20007ffe0ff */
[--C-:B------:R-:W-:Y:S01]  /*13b0*/  IMAD.IADD R78, R78, 0x1, R4.reuse ;  /* 0x000000014e4e7824 */ /* 0x100fe200078e0204 */
[-C--:B------:R-:W-:Y:S01]  /*13c0*/  IADD3 R68, PT, PT, R68, R4.reuse, RZ ;  /* 0x0000000444447210 */ /* 0x080fe20007ffe0ff */
[--C-:B------:R-:W-:Y:S01]  /*13d0*/  IMAD.IADD R8, R79, 0x1, R4.reuse ;  /* 0x000000014f087824 */ /* 0x100fe200078e0204 */
[----:B------:R-:W-:Y:S01]  /*13e0*/  IADD3 R57, PT, PT, R57, R4, RZ ;  /* 0x0000000439397210 */ /* 0x000fe20007ffe0ff */
[--C-:B------:R-:W-:Y:S01]  /*13f0*/  IMAD.IADD R10, R81, 0x1, R4.reuse ;  /* 0x00000001510a7824 */ /* 0x100fe200078e0204 */
[----:B------:R-:W-:Y:S01]  /*1400*/  STS [R31], R4 ;  /* 0x000000041f007388 */ /* 0x000fe20000000800 */
[--C-:B------:R-:W-:Y:S02]  /*1410*/  IMAD.IADD R82, R82, 0x1, R4.reuse ;  /* 0x0000000152527824 */ /* 0x100fe400078e0204 */
[--C-:B------:R-:W-:Y:S01]  /*1420*/  IMAD.IADD R84, R83, 0x1, R4.reuse ;  /* 0x0000000153547824 */ /* 0x100fe200078e0204 */
[----:B------:R-:W-:Y:S01]  /*1430*/  STS [R31+0x4], R6 ;  /* 0x000004061f007388 */ /* 0x000fe20000000800 */
[----:B------:R-:W-:-:S02]  /*1440*/  IMAD.IADD R76, R76, 0x1, R4 ;  /* 0x000000014c4c7824 */ /* 0x000fc400078e0204 */
[--C-:B------:R-:W-:Y:S01]  /*1450*/  IMAD.IADD R88, R75, 0x1, R4.reuse ;  /* 0x000000014b587824 */ /* 0x100fe200078e0204 */
[----:B------:R-:W-:Y:S01]  /*1460*/  STS [R31+0x8], R78 ;  /* 0x0000084e1f007388 */ /* 0x000fe20000000800 */
[--C-:B------:R-:W-:Y:S02]  /*1470*/  IMAD.IADD R74, R74, 0x1, R4.reuse ;  /* 0x000000014a4a7824 */ /* 0x100fe400078e0204 */
[--C-:B------:R-:W-:Y:S01]  /*1480*/  IMAD.IADD R90, R73, 0x1, R4.reuse ;  /* 0x00000001495a7824 */ /* 0x100fe200078e0204 */
[----:B------:R-:W-:Y:S01]  /*1490*/  STS [R31+0xc], R8 ;  /* 0x00000c081f007388 */ /* 0x000fe20000000800 */
        /* <DEDUP_REMOVED lines=27> */
[----:B------:R-:W-:-:S03]  /*1650*/  IMAD.IADD R52, R52, 0x1, R4 ;  /* 0x0000000134347824 */ /* 0x000fc600078e0204 */
[----:B------:R-:W-:Y:S04]  /*1660*/  STS [R31+0x34], R92 ;  /* 0x0000345c1f007388 */ /* 0x000fe80000000800 */
        /* <DEDUP_REMOVED lines=18> */
[----:B------:R-:W-:Y:S01]  /*1790*/  STS [R31+0x80], R52 ;  /* 0x000080341f007388 */ /* 0x000fe20000000800 */
[----:B------:R-:W-:Y:S06]  /*17a0*/  BAR.SYNC.DEFER_BLOCKING 0x0 ;  /* 0x0000000000007b1d */ /* 0x000fec0000010000 */
[----:B------:R-:W0:Y:S04]  /*17b0*/  LDS.U16 R51, [R51] ;  /* 0x0000000033337984 */ /* 0x000e280000000400 */
[----:B------:R-:W1:Y:S04]  /*17c0*/  LDS.U16 R4, [R41] ;  /* 0x0000000029047984 */ /* 0x000e680000000400 */
[----:B------:R-:W2:Y:S04]  /*17d0*/  LDS.U16 R5, [R32] ;  /* 0x0000000020057984 */ /* 0x000ea80000000400 */
[----:B------:R-:W3:Y:S04]  /*17e0*/  LDS.U16 R34, [R34] ;  /* 0x0000000022227984 */ /* 0x000ee80000000400 */
[----:B------:R-:W4:Y:S04]  /*17f0*/  LDS.U16 R7, [R36] ;  /* 0x0000000024077984 */ /* 0x000f280000000400 */
[----:B------:R-:W4:Y:S04]  /*1800*/  LDS.U16 R6, [R37] ;  /* 0x0000000025067984 */ /* 0x000f280000000400 */
[----:B------:R-:W4:Y:S04]  /*1810*/  LDS.U16 R9, [R38] ;  /* 0x0000000026097984 */ /* 0x000f280000000400 */
[----:B------:R-:W4:Y:S04]  /*1820*/  LDS.U16 R8, [R39] ;  /* 0x0000000027087984 */ /* 0x000f280000000400 */
[----:B------:R-:W4:Y:S01]  /*1830*/  LDS.U16 R11, [R40] ;  /* 0x00000000280b7984 */ /* 0x000f220000000400 */
[----:B0-----:R-:W-:-:S02]  /*1840*/  IMAD.IADD R50, R50, 0x1, R51 ;  /* 0x0000000132327824 */ /* 0x001fc400078e0233 */
[----:B-1----:R-:W-:Y:S02]  /*1850*/  IMAD.IADD R4, R49, 0x1, R4 ;  /* 0x0000000131047824 */ /* 0x002fe400078e0204 */
[----:B--2---:R-:W-:Y:S02]  /*1860*/  IMAD.IADD R48, R48, 0x1, R5 ;  /* 0x0000000130307824 */ /* 0x004fe400078e0205 */
[----:B---3--:R-:W-:Y:S02]  /*1870*/  IMAD.IADD R47, R47, 0x1, R34 ;  /* 0x000000012f2f7824 */ /* 0x008fe400078e0222 */
[----:B----4-:R-:W-:Y:S01]  /*1880*/  IMAD.IADD R46, R46, 0x1, R7 ;  /* 0x000000012e2e7824 */ /* 0x010fe200078e0207 */
[----:B------:R-:W-:Y:S01]  /*1890*/  IADD3 R6, PT, PT, R45, R6, RZ ;  /* 0x000000062d067210 */ /* 0x000fe20007ffe0ff */
[----:B------:R-:W-:Y:S02]  /*18a0*/  IMAD.IADD R41, R44, 0x1, R9 ;  /* 0x000000012c297824 */ /* 0x000fe400078e0209 */
[----:B------:R-:W-:-:S02]  /*18b0*/  IMAD.IADD R8, R43, 0x1, R8 ;  /* 0x000000012b087824 */ /* 0x000fc400078e0208 */
[----:B------:R-:W-:Y:S01]  /*18c0*/  IMAD.IADD R42, R42, 0x1, R11 ;  /* 0x000000012a2a7824 */ /* 0x000fe200078e020b */
[----:B------:R-:W-:Y:S06]  /*18d0*/  BAR.SYNC.DEFER_BLOCKING 0x0 ;  /* 0x0000000000007b1d */ /* 0x000fec0000010000 */
[----:B------:R-:W-:Y:S05]  /*18e0*/  BRA.U UP0, `(.L_x_203) ;  /* 0x0000000100807547 */ /* 0x000fea000b800000 */
[----:B------:R-:W-:Y:S01]  /*18f0*/  LEA R5, R50, UR4, 0x3 ;  /* 0x0000000432057c11 */ /* 0x000fe2000f8e18ff */
[----:B------:R-:W-:Y:S01]  /*1900*/  UIADD3 UR8, UPT, UPT, UR8, 0x6, URZ ;  /* 0x0000000608087890 */ /* 0x000fe2000fffe0ff */
[----:B------:R-:W-:Y:S01]  /*1910*/  LEA R7, R4, UR4, 0x3 ;  /* 0x0000000404077c11 */ /* 0x000fe2000f8e18ff */
[----:B------:R-:W-:Y:S01]  /*1920*/  UIADD3 UR5, UPT, UPT, UR5, -0x6, URZ ;  /* 0xfffffffa05057890 */ /* 0x000fe2000fffe0ff */
[----:B------:R-:W-:Y:S01]  /*1930*/  LEA R9, R48, UR4, 0x3 ;  /* 0x0000000430097c11 */ /* 0x000fe2000f8e18ff */
[----:B------:R0:W-:Y:S01]  /*1940*/  STS.64 [R5], R2 ;  /* 0x0000000205007388 */ /* 0x0001e20000000a00 */
[----:B------:R-:W-:Y:S02]  /*1950*/  LEA R11, R47, UR4, 0x3 ;  /* 0x000000042f0b7c11 */ /* 0x000fe4000f8e18ff */
[----:B------:R-:W-:Y:S01]  /*1960*/  LEA R37, R46, UR4, 0x3 ;  /* 0x000000042e257c11 */ /* 0x000fe2000f8e18ff */
[----:B------:R0:W-:Y:S01]  /*1970*/  STS.64 [R7], R12 ;  /* 0x0000000c07007388 */ /* 0x0001e20000000a00 */
[----:B------:R-:W-:-:S02]  /*1980*/  LEA R39, R6, UR4, 0x3 ;  /* 0x0000000406277c11 */ /* 0x000fc4000f8e18ff */
[----:B------:R-:W-:Y:S01]  /*1990*/  LEA R41, R41, UR4, 0x3 ;  /* 0x0000000429297c11 */ /* 0x000fe2000f8e18ff */
[----:B------:R0:W-:Y:S01]  /*19a0*/  STS.64 [R9], R14 ;  /* 0x0000000e09007388 */ /* 0x0001e20000000a00 */
[----:B------:R-:W-:Y:S02]  /*19b0*/  LEA R43, R8, UR4, 0x3 ;  /* 0x00000004082b7c11 */ /* 0x000fe4000f8e18ff */
[----:B------:R-:W-:Y:S01]  /*19c0*/  LEA R45, R42, UR4, 0x3 ;  /* 0x000000042a2d7c11 */ /* 0x000fe2000f8e18ff */
[----:B------:R0:W-:Y:S04]  /*19d0*/  STS.64 [R11], R16 ;  /* 0x000000100b007388 */ /* 0x0001e80000000a00 */
[----:B------:R0:W-:Y:S04]  /*19e0*/  STS.64 [R37], R18 ;  /* 0x0000001225007388 */ /* 0x0001e80000000a00 */
[----:B------:R0:W-:Y:S04]  /*19f0*/  STS.64 [R39], R20 ;  /* 0x0000001427007388 */ /* 0x0001e80000000a00 */
[----:B------:R0:W-:Y:S04]  /*1a00*/  STS.64 [R41], R22 ;  /* 0x0000001629007388 */ /* 0x0001e80000000a00 */
[----:B------:R0:W-:Y:S04]  /*1a10*/  STS.64 [R43], R24 ;  /* 0x000000182b007388 */ /* 0x0001e80000000a00 */
[----:B------:R0:W-:Y:S01]  /*1a20*/  STS.64 [R45], R26 ;  /* 0x0000001a2d007388 */ /* 0x0001e20000000a00 */
[----:B------:R-:W-:Y:S06]  /*1a30*/  BAR.SYNC.DEFER_BLOCKING 0x0 ;  /* 0x0000000000007b1d */ /* 0x000fec0000010000 */
[----:B------:R0:W1:Y:S04]  /*1a40*/  LDS.64 R2, [R33] ;  /* 0x0000000021027984 */ /* 0x0000680000000a00 */
[----:B------:R0:W2:Y:S04]  /*1a50*/  LDS.64 R12, [R33+0x8] ;  /* 0x00000800210c7984 */ /* 0x0000a80000000a00 */
[----:B------:R0:W3:Y:S04]  /*1a60*/  LDS.64 R14, [R33+0x10] ;  /* 0x00001000210e7984 */ /* 0x0000e80000000a00 */
[----:B------:R0:W4:Y:S04]  /*1a70*/  LDS.64 R16, [R33+0x18] ;  /* 0x0000180021107984 */ /* 0x0001280000000a00 */
[----:B------:R0:W0:Y:S04]  /*1a80*/  LDS.64 R18, [R33+0x20] ;  /* 0x0000200021127984 */ /* 0x0000280000000a00 */
[----:B------:R0:W0:Y:S04]  /*1a90*/  LDS.64 R20, [R33+0x28] ;  /* 0x0000280021147984 */ /* 0x0000280000000a00 */
[----:B------:R0:W0:Y:S04]  /*1aa0*/  LDS.64 R22, [R33+0x30] ;  /* 0x0000300021167984 */ /* 0x0000280000000a00 */
[----:B------:R0:W0:Y:S04]  /*1ab0*/  LDS.64 R24, [R33+0x38] ;  /* 0x0000380021187984 */ /* 0x0000280000000a00 */
[----:B------:R0:W0:Y:S01]  /*1ac0*/  LDS.64 R26, [R33+0x40] ;  /* 0x00004000211a7984 */ /* 0x0000220000000a00 */
[----:B------:R-:W-:Y:S06]  /*1ad0*/  BAR.SYNC.DEFER_BLOCKING 0x0 ;  /* 0x0000000000007b1d */ /* 0x000fec0000010000 */
[----:B------:R-:W-:Y:S05]  /*1ae0*/  BRA `(.L_x_204) ;  /* 0xffffffe800487947 */ /* 0x000fea000383ffff */
.L_x_203:
[----:B------:R-:W-:Y:S01]  /*1af0*/  LEA R5, R50, UR4, 0x3 ;  /* 0x0000000432057c11 */ /* 0x000fe2000f8e18ff */
[----:B------:R-:W0:Y:S01]  /*1b00*/  LDCU.64 UR6, c[0x0][0x3a0] ;  /* 0x00007400ff0677ac */ /* 0x000e220008000a00 */
[----:B------:R-:W-:Y:S01]  /*1b10*/  LEA R7, R4, UR4, 0x3 ;  /* 0x0000000404077c11 */ /* 0x000fe2000f8e18ff */
[----:B------:R-:W-:Y:S01]  /*1b20*/  IMAD R33, R0, -0x40, R33 ;  /* 0xffffffc000217824 */ /* 0x000fe200078e0221 */
[----:B------:R-:W-:Y:S01]  /*1b30*/  LEA R9, R48, UR4, 0x3 ;  /* 0x0000000430097c11 */ /* 0x000fe2000f8e18ff */
[----:B------:R-:W-:Y:S01]  /*1b40*/  STS.64 [R5], R2 ;  /* 0x0000000205007388 */ /* 0x000fe20000000a00 */
[----:B------:R-:W-:Y:S02]  /*1b50*/  LEA R47, R47, UR4, 0x3 ;  /* 0x000000042f2f7c11 */ /* 0x000fe4000f8e18ff */
[----:B------:R-:W-:Y:S01]  /*1b60*/  LEA R11, R46, UR4, 0x3 ;  /* 0x000000042e0b7c11 */ /* 0x000fe2000f8e18ff */
[----:B------:R-:W-:Y:S01]  /*1b70*/  STS.64 [R7], R12 ;  /* 0x0000000c07007388 */ /* 0x000fe20000000a00 */
[----:B------:R-:W-:-:S02]  /*1b80*/  LEA R29, R6, UR4, 0x3 ;  /* 0x00000004061d7c11 */ /* 0x000fc4000f8e18ff */
[----:B------:R-:W-:Y:S01]  /*1b90*/  LEA R41, R41, UR4, 0x3 ;  /* 0x0000000429297c11 */ /* 0x000fe2000f8e18ff */
[----:B------:R-:W-:Y:S01]  /*1ba0*/  STS.64 [R9], R14 ;  /* 0x0000000e09007388 */ /* 0x000fe20000000a00 */
[----:B------:R-:W-:Y:S02]  /*1bb0*/  LEA R31, R8, UR4, 0x3 ;  /* 0x00000004081f7c11 */ /* 0x000fe4000f8e18ff */
[----:B------:R-:W-:Y:S01]  /*1bc0*/  LEA R35, R42, UR4, 0x3 ;  /* 0x000000042a237c11 */ /* 0x000fe2000f8e18ff */
[----:B------:R1:W-:Y:S01]  /*1bd0*/  STS.64 [R47], R16 ;  /* 0x000000102f007388 */ /* 0x0003e20000000a00 */
[----:B0-----:R-:W-:-:S03]  /*1be0*/  ISETP.GE.U32.AND P1, PT, R0, UR6, PT ;  /* 0x0000000600007c0c */ /* 0x001fc6000bf26070 */
[----:B------:R-:W-:Y:S01]  /*1bf0*/  STS.64 [R11], R18 ;  /* 0x000000120b007388 */ /* 0x000fe20000000a00 */
[----:B------:R-:W-:-:S03]  /*1c00*/  ISETP.GE.U32.AND.EX P1, PT, RZ, UR7, PT, P1 ;  /* 0x00000007ff007c0c */ /* 0x000fc6000bf26110 */
[----:B------:R0:W-:Y:S04]  /*1c10*/  STS.64 [R29], R20 ;  /* 0x000000141d007388 */ /* 0x0001e80000000a00 */
[----:B------:R2:W-:Y:S01]  /*1c20*/  STS.64 [R41], R22 ;  /* 0x0000001629007388 */ /* 0x0005e20000000a00 */
[----:B-1----:R-:W1:Y:S03]  /*1c30*/  LDC.64 R16, c[0x0][0x388] ;  /* 0x0000e200ff107b82 */ /* 0x002e660000000a00 */
[----:B------:R-:W-:Y:S04]  /*1c40*/  STS.64 [R31], R24 ;  /* 0x000000181f007388 */ /* 0x000fe80000000a00 */
[----:B------:R-:W-:Y:S01]  /*1c50*/  STS.64 [R35], R26 ;  /* 0x0000001a23007388 */ /* 0x000fe20000000a00 */
[----:B0-----:R-:W-:-:S02]  /*1c60*/  VIADD R20, R0, 0x100 ;  /* 0x0000010000147836 */ /* 0x001fc40000000000 */
[C---:B------:R-:W-:Y:S01]  /*1c70*/  VIADD R21, R0.reuse, 0x300 ;  /* 0x0000030000157836 */ /* 0x040fe20000000000 */
[----:B------:R-:W-:Y:S01]  /*1c80*/  BAR.SYNC.DEFER_BLOCKING 0x0 ;  /* 0x0000000000007b1d */ /* 0x000fe20000010000 */
[----:B--2---:R-:W-:Y:S02]  /*1c90*/  LOP3.LUT R22, R0, 0x400, RZ, 0xfc, !PT ;  /* 0x0000040000167812 */ /* 0x004fe400078efcff */
[----:B------:R-:W-:Y:S01]  /*1ca0*/  ISETP.GE.U32.AND P3, PT, R20, UR6, PT ;  /* 0x0000000614007c0c */ /* 0x000fe2000bf66070 */
[C---:B------:R-:W-:Y:S01]  /*1cb0*/  VIADD R20, R0.reuse, 0x200 ;  /* 0x0000020000147836 */ /* 0x040fe20000000000 */
[----:B------:R-:W-:Y:S01]  /*1cc0*/  ISETP.GE.U32.AND P0, PT, R21, UR6, PT ;  /* 0x0000000615007c0c */ /* 0x000fe2000bf06070 */
[----:B------:R-:W-:Y:S01]  /*1cd0*/  VIADD R21, R0, 0x600 ;  /* 0x0000060000157836 */ /* 0x000fe20000000000 */
[----:B------:R-:W-:Y:S02]  /*1ce0*/  ISETP.GE.U32.AND.EX P3, PT, RZ, UR7, PT, P3 ;  /* 0x00000007ff007c0c */ /* 0x000fe4000bf66130 */
[----:B------:R-:W-:Y:S01]  /*1cf0*/  ISETP.GE.U32.AND P2, PT, R20, UR6, PT ;  /* 0x0000000614007c0c */ /* 0x000fe2000bf46070 */
[----:B------:R-:W-:Y:S01]  /*1d00*/  VIADD R20, R0, 0x500 ;  /* 0x0000050000147836 */ /* 0x000fe20000000000 */
[----:B------:R-:W-:Y:S01]  /*1d10*/  ISETP.GE.U32.AND P4, PT, R22, UR6, PT ;  /* 0x0000000616007c0c */ /* 0x000fe2000bf86070 */
[C---:B------:R-:W-:Y:S01]  /*1d20*/  VIADD R22, R0.reuse, 0x700 ;  /* 0x0000070000167836 */ /* 0x040fe20000000000 */
[----:B------:R-:W-:Y:S01]  /*1d30*/  ISETP.GE.U32.AND.EX P2, PT, RZ, UR7, PT, P2 ;  /* 0x00000007ff007c0c */ /* 0x000fe2000bf46120 */
[C---:B-1----:R-:W-:Y:S01]  /*1d40*/  IMAD.WIDE.U32 R16, R0.reuse, 0x8, R16 ;  /* 0x0000000800107825 */ /* 0x042fe200078e0010 */
[----:B------:R-:W-:-:S02]  /*1d50*/  LOP3.LUT R0, R0, 0x800, RZ, 0xfc, !PT ;  /* 0x0000080000007812 */ /* 0x000fc400078efcff */
[----:B------:R-:W-:Y:S02]  /*1d60*/  ISETP.GE.U32.AND P6, PT, R20, UR6, PT ;  /* 0x0000000614007c0c */ /* 0x000fe4000bfc6070 */
[----:B------:R-:W-:Y:S02]  /*1d70*/  ISETP.GE.U32.AND P5, PT, R21, UR6, PT ;  /* 0x0000000615007c0c */ /* 0x000fe4000bfa6070 */
[----:B------:R-:W-:Y:S02]  /*1d80*/  ISETP.GE.U32.AND.EX P0, PT, RZ, UR7, PT, P0 ;  /* 0x00000007ff007c0c */ /* 0x000fe4000bf06100 */
[----:B------:R-:W-:Y:S01]  /*1d90*/  ISETP.GE.U32.AND.EX P4, PT, RZ, UR7, PT, P4 ;  /* 0x00000007ff007c0c */ /* 0x000fe2000bf86140 */
[----:B------:R-:W0:Y:S01]  /*1da0*/  LDS.64 R2, [R33+0x800] ;  /* 0x0008000021027984 */ /* 0x000e220000000a00 */
[----:B------:R-:W-:Y:S02]  /*1db0*/  ISETP.GE.U32.AND.EX P6, PT, RZ, UR7, PT, P6 ;  /* 0x00000007ff007c0c */ /* 0x000fe4000bfc6160 */
[----:B------:R-:W-:Y:S01]  /*1dc0*/  ISETP.GE.U32.AND.EX P5, PT, RZ, UR7, PT, P5 ;  /* 0x00000007ff007c0c */ /* 0x000fe2000bfa6150 */
[----:B------:R-:W1:Y:S04]  /*1dd0*/  LDS.64 R4, [R33+0x1000] ;  /* 0x0010000021047984 */ /* 0x000e680000000a00 */
[----:B------:R-:W2:Y:S04]  /*1de0*/  LDS.64 R6, [R33+0x1800] ;  /* 0x0018000021067984 */ /* 0x000ea80000000a00 */
[----:B------:R-:W3:Y:S04]  /*1df0*/  LDS.64 R8, [R33+0x2000] ;  /* 0x0020000021087984 */ /* 0x000ee80000000a00 */
[----:B------:R-:W4:Y:S04]  /*1e00*/  LDS.64 R10, [R33+0x2800] ;  /* 0x00280000210a7984 */ /* 0x000f280000000a00 */
[----:B------:R-:W5:Y:S04]  /*1e10*/  LDS.64 R12, [R33+0x3000] ;  /* 0x00300000210c7984 */ /* 0x000f680000000a00 */
[----:B------:R-:W5:Y:S04]  /*1e20*/  LDS.64 R14, [R33+0x3800] ;  /* 0x00380000210e7984 */ /* 0x000f680000000a00 */
[----:B------:R-:W5:Y:S04]  /*1e30*/  @!P1 LDS.64 R18, [R33] ;  /* 0x0000000021129984 */ /* 0x000f680000000a00 */
[----:B0-----:R0:W-:Y:S01]  /*1e40*/  @!P3 STG.E.64 desc[UR10][R16.64+0x800], R2 ;  /* 0x000800021000b986 */ /* 0x0011e2000c101b0a */
[----:B------:R-:W-:-:S03]  /*1e50*/  ISETP.GE.U32.AND P3, PT, R22, UR6, PT ;  /* 0x0000000616007c0c */ /* 0x000fc6000bf66070 */
[----:B-1----:R0:W-:Y:S01]  /*1e60*/  @!P2 STG.E.64 desc[UR10][R16.64+0x1000], R4 ;  /* 0x001000041000a986 */ /* 0x0021e2000c101b0a */
[----:B------:R-:W-:Y:S02]  /*1e70*/  ISETP.GE.U32.AND P2, PT, R0, UR6, PT ;  /* 0x0000000600007c0c */ /* 0x000fe4000bf46070 */
[----:B------:R-:W-:Y:S01]  /*1e80*/  ISETP.GE.U32.AND.EX P3, PT, RZ, UR7, PT, P3 ;  /* 0x00000007ff007c0c */ /* 0x000fe2000bf66130 */
[----:B--2---:R0:W-:Y:S01]  /*1e90*/  @!P0 STG.E.64 desc[UR10][R16.64+0x1800], R6 ;  /* 0x0018000610008986 */ /* 0x0041e2000c101b0a */
[----:B------:R-:W-:-:S03]  /*1ea0*/  ISETP.GE.U32.AND.EX P2, PT, RZ, UR7, PT, P2 ;  /* 0x00000007ff007c0c */ /* 0x000fc6000bf46120 */
[----:B---3--:R0:W-:Y:S04]  /*1eb0*/  @!P4 STG.E.64 desc[UR10][R16.64+0x2000], R8 ;  /* 0x002000081000c986 */ /* 0x0081e8000c101b0a */
[----:B----4-:R0:W-:Y:S04]  /*1ec0*/  @!P6 STG.E.64 desc[UR10][R16.64+0x2800], R10 ;  /* 0x0028000a1000e986 */ /* 0x0101e8000c101b0a */
[----:B-----5:R0:W-:Y:S04]  /*1ed0*/  @!P5 STG.E.64 desc[UR10][R16.64+0x3000], R12 ;  /* 0x0030000c1000d986 */ /* 0x0201e8000c101b0a */
[----:B------:R0:W-:Y:S04]  /*1ee0*/  @!P3 STG.E.64 desc[UR10][R16.64+0x3800], R14 ;  /* 0x0038000e1000b986 */ /* 0x0001e8000c101b0a */
[----:B------:R0:W-:Y:S01]  /*1ef0*/  @!P1 STG.E.64 desc[UR10][R16.64], R18 ;  /* 0x0000001210009986 */ /* 0x0001e2000c101b0a */
[----:B------:R-:W-:Y:S05]  /*1f00*/  @P2 EXIT ;  /* 0x000000000000294d */ /* 0x000fea0003800000 */
[----:B0-----:R-:W0:Y:S04]  /*1f10*/  LDS.64 R2, [R33+0x4000] ;  /* 0x0040000021027984 */ /* 0x001e280000000a00 */
[----:B0-----:R-:W-:Y:S01]  /*1f20*/  STG.E.64 desc[UR10][R16.64+0x4000], R2 ;  /* 0x0040000210007986 */ /* 0x001fe2000c101b0a */
[----:B------:R-:W-:Y:S05]  /*1f30*/  EXIT ;  /* 0x000000000000794d */ /* 0x000fea0003800000 */
.L_x_205:
        /* <DEDUP_REMOVED lines=12> */
.L_x_1174:


//--------------------- .text._ZN3cub18CUB_300001_SM_10006detail9transform16transform_kernelINS2_10policy_hubILb1EN4cuda3std3__45tupleIJPyEEEE10policy1000El9first_merS9_JS9_EEEvT0_iT1_T2_DpNS2_10kernel_argIT3_EE --------------------------
	.section	.text._ZN3cub18CUB_300001_SM_10006detail9transform16transform_kernelINS2_10policy_hubILb1EN4cuda3std3__45tupleIJPyEEEE10policy1000El9first_merS9_JS9_EEEvT0_iT1_T2_DpNS2_10kernel_argIT3_EE,"ax",@progbits
	.align	128
        .global         _ZN3cub18CUB_300001_SM_10006detail9transform16transform_kernelINS2_10policy_hubILb1EN4cuda3std3__45tupleIJPyEEEE10policy1000El9first_merS9_JS9_EEEvT0_iT1_T2_DpNS2_10kernel_argIT3_EE
        .type           _ZN3cub18CUB_300001_SM_10006detail9transform16transform_kernelINS2_10policy_hubILb1EN4cuda3std3__45tupleIJPyEEEE10policy1000El9first_merS9_JS9_EEEvT0_iT1_T2_DpNS2_10kernel_argIT3_EE,@function
        .size           _ZN3cub18CUB_300001_SM_10006detail9transform16transform_kernelINS2_10policy_hubILb1EN4cuda3std3__45tupleIJPyEEEE10policy1000El9first_merS9_JS9_EEEvT0_iT1_T2_DpNS2_10kernel_argIT3_EE,(.L_x_1175 - _ZN3cub18CUB_300001_SM_10006detail9transform16transform_kernelINS2_10policy_hubILb1EN4cuda3std3__45tupleIJPyEEEE10policy1000El9first_merS9_JS9_EEEvT0_iT1_T2_DpNS2_10kernel_argIT3_EE)
        .other          _ZN3cub18CUB_300001_SM_10006detail9transform16transform_kernelINS2_10policy_hubILb1EN4cuda3std3__45tupleIJPyEEEE10policy1000El9first_merS9_JS9_EEEvT0_iT1_T2_DpNS2_10kernel_argIT3_EE,@"STO_CUDA_ENTRY STV_DEFAULT"
_ZN3cub18CUB_300001_SM_10006detail9transform16transform_kernelINS2_10policy_hubILb1EN4cuda3std3__45tupleIJPyEEEE10policy1000El9first_merS9_JS9_EEEvT0_iT1_T2_DpNS2_10kernel_argIT3_EE:
.text._ZN3cub18CUB_300001_SM_10006detail9transform16transform_kernelINS2_10policy_hubILb1EN4cuda3std3__45tupleIJPyEEEE10policy1000El9first_merS9_JS9_EEEvT0_iT1_T2_DpNS2_10kernel_argIT3_EE:
[----:B------:R-:W-:Y:S08]  /*0000*/  LDC R1, c[0x0][0x37c] ;  /* 0x0000df00ff017b82 */ /* 0x000ff00000000800 */
[----:B------:R-:W0:Y:S01]  /*0010*/  LDC R0, c[0x0][0x388] ;  /* 0x0000e200ff007b82 */ /* 0x000e220000000800 */
[----:B------:R-:W1:Y:S01]  /*0020*/  LDCU.64 UR6, c[0x0][0x380] ;  /* 0x00007000ff0677ac */ /* 0x000e620008000a00 */
[----:B------:R-:W2:Y:S01]  /*0030*/  S2R R7, SR_TID.X ;  /* 0x0000000000077919 */ /* 0x000ea20000002100 */
[----:B------:R-:W-:Y:S05]  /*0040*/  BSSY.RECONVERGENT B0, `(.L_x_206) ;  /* 0x000001a000007945 */ /* 0x000fea0003800200 */
[----:B------:R-:W3:Y:S01]  /*0050*/  S2UR UR4, SR_CTAID.X ;  /* 0x00000000000479c3 */ /* 0x000ee20000002500 */
[----:B0-----:R-:W-:-:S05]  /*0060*/  IMAD.SHL.U32 R5, R0, 0x80, RZ ;  /* 0x0000008000057824 */ /* 0x001fca00078e00ff */
[----:B------:R-:W-:Y:S01]  /*0070*/  SHF.R.S32.HI R4, RZ, 0x1f, R5 ;  /* 0x0000001fff047819 */ /* 0x000fe20000011405 */
[----:B---3--:R-:W-:-:S04]  /*0080*/  IMAD.WIDE.U32 R2, R5, UR4, RZ ;  /* 0x0000000405027c25 */ /* 0x008fc8000f8e00ff */
[----:B------:R-:W-:Y:S01]  /*0090*/  IMAD R13, R4, UR4, RZ ;  /* 0x00000004040d7c24 */ /* 0x000fe2000f8e02ff */
[----:B-1----:R-:W-:Y:S01]  /*00a0*/  IADD3 R6, P1, PT, -R2, UR6, RZ ;  /* 0x0000000602067c10 */ /* 0x002fe2000ff3e1ff */
[----:B--2---:R-:W-:Y:S02]  /*00b0*/  IMAD.SHL.U32 R11, R7, 0x80, RZ ;  /* 0x00000080070b7824 */ /* 0x004fe400078e00ff */
[----:B------:R-:W-:Y:S01]  /*00c0*/  IMAD.IADD R13, R3, 0x1, R13 ;  /* 0x00000001030d7824 */ /* 0x000fe200078e020d */
[----:B------:R-:W-:-:S04]  /*00d0*/  ISETP.LT.U32.AND P0, PT, R6, R5, PT ;  /* 0x000000050600720c */ /* 0x000fc80003f01070 */
[----:B------:R-:W-:-:S04]  /*00e0*/  IADD3.X R9, PT, PT, ~R13, UR7, RZ, P1, !PT ;  /* 0x000000070d097c10 */ /* 0x000fc80008ffe5ff */
[----:B------:R-:W-:-:S04]  /*00f0*/  ISETP.LT.AND.EX P0, PT, R9, R4, PT, P0 ;  /* 0x000000040900720c */ /* 0x000fc80003f01300 */
[----:B------:R-:W-:-:S05]  /*0100*/  SEL R6, R6, R5, P0 ;  /* 0x0000000506067207 */ /* 0x000fca0000000000 */
[----:B------:R-:W-:-:S05]  /*0110*/  IMAD.SHL.U32 R4, R6, 0x8, RZ ;  /* 0x0000000806047824 */ /* 0x000fca00078e00ff */
[----:B------:R-:W-:-:S13]  /*0120*/  ISETP.GE.AND P0, PT, R11, R4, PT ;  /* 0x000000040b00720c */ /* 0x000fda0003f06270 */
[----:B------:R-:W-:Y:S05]  /*0130*/  @P0 BRA `(.L_x_207) ;  /* 0x0000000000280947 */ /* 0x000fea0003800000 */
[----:B------:R-:W0:Y:S02]  /*0140*/  LDC.64 R8, c[0x0][0x398] ;  /* 0x0000e600ff087b82 */ /* 0x000e240000000a00 */
[----:B0-----:R-:W-:-:S04]  /*0150*/  LEA R8, P0, R2, R8, 0x3 ;  /* 0x0000000802087211 */ /* 0x001fc800078018ff */
[----:B------:R-:W-:-:S03]  /*0160*/  LEA.HI.X R9, R2, R9, R13, 0x3, P0 ;  /* 0x0000000902097211 */ /* 0x000fc600000f1c0d */
[----:B------:R-:W-:-:S07]  /*0170*/  IMAD.WIDE.U32 R8, R7, 0x80, R8 ;  /* 0x0000008007087825 */ /* 0x000fce00078e0008 */
.L_x_208:
[----:B------:R-:W-:Y:S01]  /*0180*/  VIADD R11, R11, 0x4000 ;  /* 0x000040000b0b7836 */ /* 0x000fe20000000000 */
[----:B------:R0:W-:Y:S04]  /*0190*/  CCTL.E.PF2 [R8] ;  /* 0x000000000800798f */ /* 0x0001e80000800100 */
[----:B------:R-:W-:Y:S02]  /*01a0*/  ISETP.GE.AND P0, PT, R11, R4, PT ;  /* 0x000000040b00720c */ /* 0x000fe40003f06270 */
[----:B0-----:R-:W-:-:S05]  /*01b0*/  IADD3 R8, P1, PT, R8, 0x4000, RZ ;  /* 0x0000400008087810 */ /* 0x001fca0007f3e0ff */
[----:B------:R-:W-:-:S06]  /*01c0*/  IMAD.X R9, RZ, RZ, R9, P1 ;  /* 0x000000ffff097224 */ /* 0x000fcc00008e0609 */
[----:B------:R-:W-:Y:S05]  /*01d0*/  @!P0 BRA `(.L_x_208) ;  /* 0xfffffffc00e88947 */ /* 0x000fea000383ffff */
.L_x_207:
[----:B------:R-:W-:Y:S05]  /*01e0*/  BSYNC.RECONVERGENT B0 ;  /* 0x0000000000007941 */ /* 0x000fea0003800200 */
.L_x_206:
[----:B------:R-:W0:Y:S01]  /*01f0*/  LDCU.128 UR8, c[0x0][0x390] ;  /* 0x00007200ff0877ac */ /* 0x000e220008000c00 */
[----:B------:R-:W-:Y:S01]  /*0200*/  ISETP.NE.AND P0, PT, R5, R6, PT ;  /* 0x000000060500720c */ /* 0x000fe20003f05270 */
[C---:B------:R-:W-:Y:S01]  /*0210*/  IMAD.SHL.U32 R4, R2.reuse, 0x8, RZ ;  /* 0x0000000802047824 */ /* 0x040fe200078e00ff */
[----:B------:R-:W-:Y:S01]  /*0220*/  SHF.L.U64.HI R8, R2, 0x3, R13 ;  /* 0x0000000302087819 */ /* 0x000fe2000001020d */
[----:B------:R-:W1:Y:S03]  /*0230*/  LDCU.64 UR4, c[0x0][0x358] ;  /* 0x00006b00ff0477ac */ /* 0x000e660008000a00 */
[C---:B0-----:R-:W-:Y:S02]  /*0240*/  IADD3 R2, P1, PT, R4.reuse, UR10, RZ ;  /* 0x0000000a04027c10 */ /* 0x041fe4000ff3e0ff */
[----:B------:R-:W-:Y:S02]  /*0250*/  IADD3 R4, P2, PT, R4, UR8, RZ ;  /* 0x0000000804047c10 */ /* 0x000fe4000ff5e0ff */
[----:B------:R-:W-:-:S02]  /*0260*/  IADD3.X R3, PT, PT, R8, UR11, RZ, P1, !PT ;  /* 0x0000000b08037c10 */ /* 0x000fc40008ffe4ff */
[----:B------:R-:W-:Y:S01]  /*0270*/  IADD3.X R5, PT, PT, R8, UR9, RZ, P2, !PT ;  /* 0x0000000908057c10 */ /* 0x000fe200097fe4ff */
[----:B-1----:R-:W-:Y:S08]  /*0280*/  @!P0 BRA `(.L_x_209) ;  /* 0x0000000c00488947 */ /* 0x002ff00003800000 */
[----:B------:R-:W-:-:S13]  /*0290*/  ISETP.GE.AND P0, PT, R0, 0x1, PT ;  /* 0x000000010000780c */ /* 0x000fda0003f06270 */
[----:B------:R-:W-:Y:S05]  /*02a0*/  @!P0 EXIT ;  /* 0x000000000000894d */ /* 0x000fea0003800000 */
[C---:B------:R-:W-:Y:S01]  /*02b0*/  ISETP.GE.U32.AND P0, PT, R0.reuse, 0x8, PT ;  /* 0x000000080000780c */ /* 0x040fe20003f06070 */
[----:B------:R-:W-:Y:S01]  /*02c0*/  IMAD.MOV.U32 R8, RZ, RZ, RZ ;  /* 0x000000ffff087224 */ /* 0x000fe200078e00ff */
[----:B------:R-:W-:-:S11]  /*02d0*/  LOP3.LUT R16, R0, 0x7, RZ, 0xc0, !PT ;  /* 0x0000000700107812 */ /* 0x000fd600078ec0ff */
[----:B------:R-:W-:Y:S05]  /*02e0*/  @!P0 BRA `(.L_x_210) ;  /* 0x00000008000c8947 */ /* 0x000fea0003800000 */
[----:B------:R-:W-:-:S13]  /*02f0*/  ISETP.GE.AND P1, PT, R7, R6, PT ;  /* 0x000000060700720c */ /* 0x000fda0003f26270 */
[----:B------:R-:W-:-:S06]  /*0300*/  @!P1 IMAD.WIDE.U32 R8, R7, 0x8, R2 ;  /* 0x0000000807089825 */ /* 0x000fcc00078e0002 */
[----:B------:R-:W2:Y:S01]  /*0310*/  @!P1 LDG.E.64 R8, desc[UR4][R8.64] ;  /* 0x0000000408089981 */ /* 0x000ea2000c1e1b00 */
[C---:B------:R-:W-:Y:S02]  /*0320*/  VIADD R17, R7.reuse, 0x80 ;  /* 0x0000008007117836 */ /* 0x040fe40000000000 */
[----:B------:R-:W-:-:S03]  /*0330*/  @!P1 IMAD.WIDE.U32 R12, R7, 0x8, R4 ;  /* 0x00000008070c9825 */ /* 0x000fc600078e0004 */
[C---:B------:R-:W-:Y:S01]  /*0340*/  ISETP.GE.AND P0, PT, R17.reuse, R6, PT ;  /* 0x000000061100720c */ /* 0x040fe20003f06270 */
[----:B------:R-:W-:Y:S01]  /*0350*/  IMAD.WIDE R10, R17, 0x8, R2 ;  /* 0x00000008110a7825 */ /* 0x000fe200078e0202 */
[--C-:B--2---:R-:W-:Y:S02]  /*0360*/  @!P1 SHF.R.U64 R18, R8, 0x2, R9.reuse ;  /* 0x0000000208129819 */ /* 0x104fe40000001209 */
[----:B------:R-:W-:-:S05]  /*0370*/  @!P1 SHF.R.U32.HI R19, RZ, 0x2, R9 ;  /* 0x00000002ff139819 */ /* 0x000fca0000011609 */
[----:B------:R0:W-:Y:S04]  /*0380*/  @!P1 STG.E.64 desc[UR4][R12.64], R18 ;  /* 0x000000120c009986 */ /* 0x0001e8000c101b04 */
[----:B------:R-:W2:Y:S01]  /*0390*/  @!P0 LDG.E.64 R14, desc[UR4][R10.64] ;  /* 0x000000040a0e8981 */ /* 0x000ea2000c1e1b00 */
[C---:B------:R-:W-:Y:S01]  /*03a0*/  VIADD R21, R7.reuse, 0x100 ;  /* 0x0000010007157836 */ /* 0x040fe20000000000 */
[----:B------:R-:W-:Y:S01]  /*03b0*/  LOP3.LUT R8, R0, 0x7ffffff8, RZ, 0xc0, !PT ;  /* 0x7ffffff800087812 */ /* 0x000fe200078ec0ff */
[C---:B------:R-:W-:Y:S01]  /*03c0*/  VIADD R9, R7.reuse, 0x200 ;  /* 0x0000020007097836 */ /* 0x040fe20000000000 */
[----:B------:R-:W-:Y:S01]  /*03d0*/  BSSY.RECONVERGENT B0, `(.L_x_211) ;  /* 0x0000015000007945 */ /* 0x000fe20003800200 */
[----:B------:R-:W-:Y:S01]  /*03e0*/  VIADD R23, R7, 0x180 ;  /* 0x0000018007177836 */ /* 0x000fe20000000000 */
[-C--:B------:R-:W-:Y:S01]  /*03f0*/  ISETP.GE.AND P6, PT, R21, R6.reuse, PT ;  /* 0x000000061500720c */ /* 0x080fe20003fc6270 */
[----:B------:R-:W-:Y:S01]  /*0400*/  VIADD R25, R7, 0x280 ;  /* 0x0000028007197836 */ /* 0x000fe20000000000 */
[-C--:B------:R-:W-:Y:S01]  /*0410*/  ISETP.GE.AND P4, PT, R9, R6.reuse, PT ;  /* 0x000000060900720c */ /* 0x080fe20003f86270 */
[----:B------:R-:W-:Y:S01]  /*0420*/  VIADD R9, R7, 0x300 ;  /* 0x0000030007097836 */ /* 0x000fe20000000000 */
[-C--:B------:R-:W-:Y:S01]  /*0430*/  ISETP.GE.AND P5, PT, R23, R6.reuse, PT ;  /* 0x000000061700720c */ /* 0x080fe20003fa6270 */
[----:B0-----:R-:W-:Y:S01]  /*0440*/  IMAD.WIDE R12, R17, 0x8, R4 ;  /* 0x00000008110c7825 */ /* 0x001fe200078e0204 */
[----:B------:R-:W-:-:S02]  /*0450*/  ISETP.GE.AND P3, PT, R25, R6, PT ;  /* 0x000000061900720c */ /* 0x000fc40003f66270 */
[----:B------:R-:W-:Y:S01]  /*0460*/  ISETP.GE.AND P2, PT, R9, R6, PT ;  /* 0x000000060900720c */ /* 0x000fe20003f46270 */
[----:B------:R-:W-:-:S05]  /*0470*/  VIADD R19, R7, 0x380 ;  /* 0x0000038007137836 */ /* 0x000fca0000000000 */
[----:B------:R-:W-:Y:S02]  /*0480*/  ISETP.GE.AND P1, PT, R19, R6, PT ;  /* 0x000000061300720c */ /* 0x000fe40003f26270 */
[--C-:B--2---:R-:W-:Y:S02]  /*0490*/  @!P0 SHF.R.U64 R14, R14, 0x2, R15.reuse ;  /* 0x000000020e0e8819 */ /* 0x104fe4000000120f */
[----:B------:R-:W-:-:S05]  /*04a0*/  @!P0 SHF.R.U32.HI R15, RZ, 0x2, R15 ;  /* 0x00000002ff0f8819 */ /* 0x000fca000001160f */
[----:B------:R0:W-:Y:S01]  /*04b0*/  @!P0 STG.E.64 desc[UR4][R12.64], R14 ;  /* 0x0000000e0c008986 */ /* 0x0001e2000c101b04 */
[----:B------:R-:W-:Y:S01]  /*04c0*/  ISETP.NE.AND P0, PT, R8, 0x8, PT ;  /* 0x000000080800780c */ /* 0x000fe20003f05270 */
[----:B------:R-:W-:-:S12]  /*04d0*/  @P6 BRA `(.L_x_212) ;  /* 0x0000000000106947 */ /* 0x000fd80003800000 */
[----:B0-----:R-:W2:Y:S02]  /*04e0*/  LDG.E.64 R14, desc[UR4][R10.64+0x400] ;  /* 0x000400040a0e7981 */ /* 0x001ea4000c1e1b00 */
[--C-:B--2---:R-:W-:Y:S02]  /*04f0*/  SHF.R.U64 R14, R14, 0x2, R15.reuse ;  /* 0x000000020e0e7819 */ /* 0x104fe4000000120f */
[----:B------:R-:W-:-:S05]  /*0500*/  SHF.R.U32.HI R15, RZ, 0x2, R15 ;  /* 0x00000002ff0f7819 */ /* 0x000fca000001160f */
[----:B------:R1:W-:Y:S02]  /*0510*/  STG.E.64 desc[UR4][R12.64+0x400], R14 ;  /* 0x0004000e0c007986 */ /* 0x0003e4000c101b04 */
.L_x_212:
[----:B------:R-:W-:Y:S05]  /*0520*/  BSYNC.RECONVERGENT B0 ;  /* 0x0000000000007941 */ /* 0x000fea0003800200 */
.L_x_211:
[----:B------:R-:W-:Y:S04]  /*0530*/  BSSY.RECONVERGENT B0, `(.L_x_213) ;  /* 0x0000006000007945 */ /* 0x000fe80003800200 */
[----:B------:R-:W-:Y:S05]  /*0540*/  @P5 BRA `(.L_x_214) ;  /* 0x0000000000105947 */ /* 0x000fea0003800000 */
[----:B01----:R-:W2:Y:S02]  /*0550*/  LDG.E.64 R14, desc[UR4][R10.64+0x800] ;  /* 0x000800040a0e7981 */ /* 0x003ea4000c1e1b00 */
[--C-:B--2---:R-:W-:Y:S02]  /*0560*/  SHF.R.U64 R14, R14, 0x2, R15.reuse ;  /* 0x000000020e0e7819 */ /* 0x104fe4000000120f */
[----:B------:R-:W-:-:S05]  /*0570*/  SHF.R.U32.HI R15, RZ, 0x2, R15 ;  /* 0x00000002ff0f7819 */ /* 0x000fca000001160f */
[----:B------:R2:W-:Y:S02]  /*0580*/  STG.E.64 desc[UR4][R12.64+0x800], R14 ;  /* 0x0008000e0c007986 */ /* 0x0005e4000c101b04 */
.L_x_214:
[----:B------:R-:W-:Y:S05]  /*0590*/  BSYNC.RECONVERGENT B0 ;  /* 0x0000000000007941 */ /* 0x000fea0003800200 */
.L_x_213:
[----:B------:R-:W-:Y:S04]  /*05a0*/  BSSY.RECONVERGENT B0, `(.L_x_215) ;  /* 0x0000006000007945 */ /* 0x000fe80003800200 */
[----:B------:R-:W-:Y:S05]  /*05b0*/  @P4 BRA `(.L_x_216) ;  /* 0x0000000000104947 */ /* 0x000fea0003800000 */
[----:B012---:R-:W2:Y:S02]  /*05c0*/  LDG.E.64 R14, desc[UR4][R10.64+0xc00] ;  /* 0x000c00040a0e7981 */ /* 0x007ea4000c1e1b00 */
[--C-:B--2---:R-:W-:Y:S02]  /*05d0*/  SHF.R.U64 R14, R14, 0x2, R15.reuse ;  /* 0x000000020e0e7819 */ /* 0x104fe4000000120f */
[----:B------:R-:W-:-:S05]  /*05e0*/  SHF.R.U32.HI R15, RZ, 0x2, R15 ;  /* 0x00000002ff0f7819 */ /* 0x000fca000001160f */
[----:B------:R3:W-:Y:S02]  /*05f0*/  STG.E.64 desc[UR4][R12.64+0xc00], R14 ;  /* 0x000c000e0c007986 */ /* 0x0007e4000c101b04 */
.L_x_216:
[----:B------:R-:W-:Y:S05]  /*0600*/  BSYNC.RECONVERGENT B0 ;  /* 0x0000000000007941 */ /* 0x000fea0003800200 */
.L_x_215:
[----:B------:R-:W-:Y:S04]  /*0610*/  BSSY.RECONVERGENT B0, `(.L_x_217) ;  /* 0x0000006000007945 */ /* 0x000fe80003800200 */
[----:B------:R-:W-:Y:S05]  /*0620*/  @P3 BRA `(.L_x_218) ;  /* 0x0000000000103947 */ /* 0x000fea0003800000 */
[----:B0123--:R-:W2:Y:S02]  /*0630*/  LDG.E.64 R14, desc[UR4][R10.64+0x1000] ;  /* 0x001000040a0e7981 */ /* 0x00fea4000c1e1b00 */
[--C-:B--2---:R-:W-:Y:S02]  /*0640*/  SHF.R.U64 R14, R14, 0x2, R15.reuse ;  /* 0x000000020e0e7819 */ /* 0x104fe4000000120f */
[----:B------:R-:W-:-:S05]  /*0650*/  SHF.R.U32.HI R15, RZ, 0x2, R15 ;  /* 0x00000002ff0f7819 */ /* 0x000fca000001160f */
[----:B------:R4:W-:Y:S02]  /*0660*/  STG.E.64 desc[UR4][R12.64+0x1000], R14 ;  /* 0x0010000e0c007986 */ /* 0x0009e4000c101b04 */
.L_x_218:
[----:B------:R-:W-:Y:S05]  /*0670*/  BSYNC.RECONVERGENT B0 ;  /* 0x0000000000007941 */ /* 0x000fea0003800200 */
.L_x_217:
[----:B------:R-:W-:Y:S04]  /*0680*/  BSSY.RECONVERGENT B0, `(.L_x_219) ;  /* 0x0000006000007945 */ /* 0x000fe80003800200 */
[----:B------:R-:W-:Y:S05]  /*0690*/  @P2 BRA `(.L_x_220) ;  /* 0x0000000000102947 */ /* 0x000fea0003800000 */
[----:B01234-:R-:W2:Y:S02]  /*06a0*/  LDG.E.64 R14, desc[UR4][R10.64+0x1400] ;  /* 0x001400040a0e7981 */ /* 0x01fea4000c1e1b00 */
[--C-:B--2---:R-:W-:Y:S02]  /*06b0*/  SHF.R.U64 R14, R14, 0x2, R15.reuse ;  /* 0x000000020e0e7819 */ /* 0x104fe4000000120f */
[----:B------:R-:W-:-:S05]  /*06c0*/  SHF.R.U32.HI R15, RZ, 0x2, R15 ;  /* 0x00000002ff0f7819 */ /* 0x000fca000001160f */
[----:B------:R0:W-:Y:S02]  /*06d0*/  STG.E.64 desc[UR4][R12.64+0x1400], R14 ;  /* 0x0014000e0c007986 */ /* 0x0001e4000c101b04 */
.L_x_220:
[----:B------:R-:W-:Y:S05]  /*06e0*/  BSYNC.RECONVERGENT B0 ;  /* 0x0000000000007941 */ /* 0x000fea0003800200 */
.L_x_219:
[----:B------:R-:W-:Y:S04]  /*06f0*/  BSSY.RECONVERGENT B0, `(.L_x_221) ;  /* 0x0000006000007945 */ /* 0x000fe80003800200 */
[----:B------:R-:W-:Y:S05]  /*0700*/  @P1 BRA `(.L_x_222) ;  /* 0x0000000000101947 */ /* 0x000fea0003800000 */
[----:B------:R-:W0:Y:S02]  /*0710*/  LDG.E.64 R10, desc[UR4][R10.64+0x1800] ;  /* 0x001800040a0a7981 */ /* 0x000e24000c1e1b00 */
[--C-:B01234-:R-:W-:Y:S02]  /*0720*/  SHF.R.U64 R14, R10, 0x2, R11.reuse ;  /* 0x000000020a0e7819 */ /* 0x11ffe4000000120b */
[----:B------:R-:W-:-:S05]  /*0730*/  SHF.R.U32.HI R15, RZ, 0x2, R11 ;  /* 0x00000002ff0f7819 */ /* 0x000fca000001160b */
[----:B------:R0:W-:Y:S02]  /*0740*/  STG.E.64 desc[UR4][R12.64+0x1800], R14 ;  /* 0x0018000e0c007986 */ /* 0x0001e4000c101b04 */
.L_x_222:
[----:B------:R-:W-:Y:S05]  /*0750*/  BSYNC.RECONVERGENT B0 ;  /* 0x0000000000007941 */ /* 0x000fea0003800200 */
.L_x_221:
[----:B------:R-:W-:Y:S05]  /*0760*/  @!P0 BRA `(.L_x_210) ;  /* 0x0000000000ec8947 */ /* 0x000fea0003800000 */
[----:B------:R-:W-:-:S07]  /*0770*/  IMAD.MOV.U32 R0, RZ, RZ, 0x8 ;  /* 0x00000008ff007424 */ /* 0x000fce00078e00ff */
.L_x_225:
[----:B------:R-:W-:-:S05]  /*0780*/  IMAD R9, R0, 0x80, R7 ;  /* 0x0000008000097824 */ /* 0x000fca00078e0207 */
[----:B------:R-:W-:-:S13]  /*0790*/  ISETP.GE.AND P0, PT, R9, R6, PT ;  /* 0x000000060900720c */ /* 0x000fda0003f06270 */
[----:B01234-:R-:W-:-:S06]  /*07a0*/  @!P0 IMAD.WIDE.U32 R14, R9, 0x8, R2 ;  /* 0x00000008090e8825 */ /* 0x01ffcc00078e0002 */
        /* <DEDUP_REMOVED lines=9> */
[----:B------:R-:W-:-:S05]  /*0840*/  VIADD R17, R9, 0x100 ;  /* 0x0000010009117836 */ /* 0x000fca0000000000 */
[----:B------:R-:W-:Y:S02]  /*0850*/  ISETP.GE.AND P0, PT, R17, R6, PT ;  /* 0x000000061100720c */ /* 0x000fe40003f06270 */
[--C-:B--2---:R-:W-:Y:S02]  /*0860*/  @!P1 SHF.R.U64 R22, R10, 0x2, R11.reuse ;  /* 0x000000020a169819 */ /* 0x104fe4000000120b */
[----:B------:R-:W-:Y:S01]  /*0870*/  @!P1 SHF.R.U32.HI R23, RZ, 0x2, R11 ;  /* 0x00000002ff179819 */ /* 0x000fe2000001160b */
[----:B------:R-:W-:-:S05]  /*0880*/  IMAD.WIDE R10, R25, 0x8, R4 ;  /* 0x00000008190a7825 */ /* 0x000fca00078e0204 */
[----:B------:R1:W-:Y:S04]  /*0890*/  @!P1 STG.E.64 desc[UR4][R10.64], R22 ;  /* 0x000000160a009986 */ /* 0x0003e8000c101b04 */
[----:B------:R-:W0:Y:S01]  /*08a0*/  @!P0 LDG.E.64 R14, desc[UR4][R12.64+0x400] ;  /* 0x000400040c0e8981 */ /* 0x000e22000c1e1b00 */
[----:B------:R-:W-:-:S05]  /*08b0*/  VIADD R17, R9, 0x180 ;  /* 0x0000018009117836 */ /* 0x000fca0000000000 */
[----:B------:R-:W-:Y:S02]  /*08c0*/  ISETP.GE.AND P1, PT, R17, R6, PT ;  /* 0x000000061100720c */ /* 0x000fe40003f26270 */
[--C-:B0-----:R-:W-:Y:S02]  /*08d0*/  @!P0 SHF.R.U64 R18, R14, 0x2, R15.reuse ;  /* 0x000000020e128819 */ /* 0x101fe4000000120f */
[----:B------:R-:W-:-:S05]  /*08e0*/  @!P0 SHF.R.U32.HI R19, RZ, 0x2, R15 ;  /* 0x00000002ff138819 */ /* 0x000fca000001160f */
[----:B------:R0:W-:Y:S04]  /*08f0*/  @!P0 STG.E.64 desc[UR4][R10.64+0x400], R18 ;  /* 0x000400120a008986 */ /* 0x0001e8000c101b04 */
[----:B------:R-:W2:Y:S01]  /*0900*/  @!P1 LDG.E.64 R14, desc[UR4][R12.64+0x800] ;  /* 0x000800040c0e9981 */ /* 0x000ea2000c1e1b00 */
[----:B------:R-:W-:-:S05]  /*0910*/  VIADD R17, R9, 0x200 ;  /* 0x0000020009117836 */ /* 0x000fca0000000000 */
[----:B------:R-:W-:Y:S02]  /*0920*/  ISETP.GE.AND P0, PT, R17, R6, PT ;  /* 0x000000061100720c */ /* 0x000fe40003f06270 */
[--C-:B--2---:R-:W-:Y:S02]  /*0930*/  @!P1 SHF.R.U64 R20, R14, 0x2, R15.reuse ;  /* 0x000000020e149819 */ /* 0x104fe4000000120f */
[----:B------:R-:W-:-:S05]  /*0940*/  @!P1 SHF.R.U32.HI R21, RZ, 0x2, R15 ;  /* 0x00000002ff159819 */ /* 0x000fca000001160f */
[----:B------:R2:W-:Y:S04]  /*0950*/  @!P1 STG.E.64 desc[UR4][R10.64+0x800], R20 ;  /* 0x000800140a009986 */ /* 0x0005e8000c101b04 */
[----:B------:R-:W1:Y:S01]  /*0960*/  @!P0 LDG.E.64 R14, desc[UR4][R12.64+0xc00] ;  /* 0x000c00040c0e8981 */ /* 0x000e62000c1e1b00 */
[----:B------:R-:W-:-:S05]  /*0970*/  VIADD R17, R9, 0x280 ;  /* 0x0000028009117836 */ /* 0x000fca0000000000 */
[----:B------:R-:W-:Y:S02]  /*0980*/  ISETP.GE.AND P1, PT, R17, R6, PT ;  /* 0x000000061100720c */ /* 0x000fe40003f26270 */
[--C-:B-1----:R-:W-:Y:S02]  /*0990*/  @!P0 SHF.R.U64 R22, R14, 0x2, R15.reuse ;  /* 0x000000020e168819 */ /* 0x102fe4000000120f */
[----:B------:R-:W-:-:S05]  /*09a0*/  @!P0 SHF.R.U32.HI R23, RZ, 0x2, R15 ;  /* 0x00000002ff178819 */ /* 0x000fca000001160f */
[----:B------:R2:W-:Y:S04]  /*09b0*/  @!P0 STG.E.64 desc[UR4][R10.64+0xc00], R22 ;  /* 0x000c00160a008986 */ /* 0x0005e8000c101b04 */
[----:B------:R-:W0:Y:S01]  /*09c0*/  @!P1 LDG.E.64 R14, desc[UR4][R12.64+0x1000] ;  /* 0x001000040c0e9981 */ /* 0x000e22000c1e1b00 */
[----:B------:R-:W-:-:S05]  /*09d0*/  VIADD R17, R9, 0x300 ;  /* 0x0000030009117836 */ /* 0x000fca0000000000 */
[----:B------:R-:W-:Y:S02]  /*09e0*/  ISETP.GE.AND P0, PT, R17, R6, PT ;  /* 0x000000061100720c */ /* 0x000fe40003f06270 */
[--C-:B0-----:R-:W-:Y:S02]  /*09f0*/  @!P1 SHF.R.U64 R18, R14, 0x2, R15.reuse ;  /* 0x000000020e129819 */ /* 0x101fe4000000120f */
[----:B------:R-:W-:-:S05]  /*0a00*/  @!P1 SHF.R.U32.HI R19, RZ, 0x2, R15 ;  /* 0x00000002ff139819 */ /* 0x000fca000001160f */
[----:B------:R2:W-:Y:S04]  /*0a10*/  @!P1 STG.E.64 desc[UR4][R10.64+0x1000], R18 ;  /* 0x001000120a009986 */ /* 0x0005e8000c101b04 */
[----:B------:R-:W3:Y:S01]  /*0a20*/  @!P0 LDG.E.64 R14, desc[UR4][R12.64+0x1400] ;  /* 0x001400040c0e8981 */ /* 0x000ee2000c1e1b00 */
[----:B------:R-:W-:Y:S01]  /*0a30*/  VIADD R9, R9, 0x380 ;  /* 0x0000038009097836 */ /* 0x000fe20000000000 */
[----:B------:R-:W-:Y:S01]  /*0a40*/  BSSY.RECONVERGENT B0, `(.L_x_223) ;  /* 0x000000c000007945 */ /* 0x000fe20003800200 */
[----:B------:R-:W-:-:S05]  /*0a50*/  VIADD R0, R0, 0x8 ;  /* 0x0000000800007836 */ /* 0x000fca0000000000 */
[----:B------:R-:W-:Y:S02]  /*0a60*/  ISETP.NE.AND P1, PT, R0, R8, PT ;  /* 0x000000080000720c */ /* 0x000fe40003f25270 */
[--C-:B---3--:R-:W-:Y:S02]  /*0a70*/  @!P0 SHF.R.U64 R14, R14, 0x2, R15.reuse ;  /* 0x000000020e0e8819 */ /* 0x108fe4000000120f */
[----:B------:R-:W-:-:S05]  /*0a80*/  @!P0 SHF.R.U32.HI R15, RZ, 0x2, R15 ;  /* 0x00000002ff0f8819 */ /* 0x000fca000001160f */
[----:B------:R2:W-:Y:S01]  /*0a90*/  @!P0 STG.E.64 desc[UR4][R10.64+0x1400], R14 ;  /* 0x0014000e0a008986 */ /* 0x0005e2000c101b04 */
[----:B------:R-:W-:-:S13]  /*0aa0*/  ISETP.GE.AND P0, PT, R9, R6, PT ;  /* 0x000000060900720c */ /* 0x000fda0003f06270 */
[----:B--2---:R-:W-:Y:S05]  /*0ab0*/  @P0 BRA `(.L_x_224) ;  /* 0x0000000000100947 */ /* 0x004fea0003800000 */
[----:B------:R-:W2:Y:S02]  /*0ac0*/  LDG.E.64 R12, desc[UR4][R12.64+0x1800] ;  /* 0x001800040c0c7981 */ /* 0x000ea4000c1e1b00 */
[--C-:B--2---:R-:W-:Y:S02]  /*0ad0*/  SHF.R.U64 R14, R12, 0x2, R13.reuse ;  /* 0x000000020c0e7819 */ /* 0x104fe4000000120d */
[----:B------:R-:W-:-:S05]  /*0ae0*/  SHF.R.U32.HI R15, RZ, 0x2, R13 ;  /* 0x00000002ff0f7819 */ /* 0x000fca000001160d */
[----:B------:R0:W-:Y:S02]  /*0af0*/  STG.E.64 desc[UR4][R10.64+0x1800], R14 ;  /* 0x0018000e0a007986 */ /* 0x0001e4000c101b04 */
.L_x_224:
[----:B------:R-:W-:Y:S05]  /*0b00*/  BSYNC.RECONVERGENT B0 ;  /* 0x0000000000007941 */ /* 0x000fea0003800200 */
.L_x_223:
[----:B------:R-:W-:Y:S05]  /*0b10*/  @P1 BRA `(.L_x_225) ;  /* 0xfffffffc00181947 */ /* 0x000fea000383ffff */
.L_x_210:
[----:B------:R-:W-:-:S13]  /*0b20*/  ISETP.NE.AND P0, PT, R16, RZ, PT ;  /* 0x000000ff1000720c */ /* 0x000fda0003f05270 */
[----:B------:R-:W-:Y:S05]  /*0b30*/  @!P0 EXIT ;  /* 0x000000000000894d */ /* 0x000fea0003800000 */
[----:B------:R-:W5:Y:S01]  /*0b40*/  LDC R0, c[0x0][0x388] ;  /* 0x0000e200ff007b82 */ /* 0x000f620000000800 */
[----:B------:R-:W-:Y:S02]  /*0b50*/  ISETP.GE.U32.AND P0, PT, R16, 0x4, PT ;  /* 0x000000041000780c */ /* 0x000fe40003f06070 */
[----:B-----5:R-:W-:-:S04]  /*0b60*/  LOP3.LUT R18, R0, 0x3, RZ, 0xc0, !PT ;  /* 0x0000000300127812 */ /* 0x020fc800078ec0ff */
[----:B------:R-:W-:-:S07]  /*0b70*/  ISETP.NE.AND P2, PT, R18, RZ, PT ;  /* 0x000000ff1200720c */ /* 0x000fce0003f45270 */
[----:B------:R-:W-:Y:S06]  /*0b80*/  @!P0 BRA `(.L_x_226) ;  /* 0x0000000000848947 */ /* 0x000fec0003800000 */
[----:B------:R-:W-:-:S05]  /*0b90*/  IMAD R9, R8, 0x80, R7 ;  /* 0x0000008008097824 */ /* 0x000fca00078e0207 */
[----:B------:R-:W-:-:S13]  /*0ba0*/  ISETP.GE.AND P0, PT, R9, R6, PT ;  /* 0x000000060900720c */ /* 0x000fda0003f06270 */
[----:B0-----:R-:W-:-:S06]  /*0bb0*/  @!P0 IMAD.WIDE R10, R9, 0x8, R2 ;  /* 0x00000008090a8825 */ /* 0x001fcc00078e0202 */
[----:B------:R-:W5:Y:S01]  /*0bc0*/  @!P0 LDG.E.64 R10, desc[UR4][R10.64] ;  /* 0x000000040a0a8981 */ /* 0x000f62000c1e1b00 */
[C---:B------:R-:W-:Y:S02]  /*0bd0*/  VIADD R17, R9.reuse, 0x80 ;  /* 0x0000008009117836 */ /* 0x040fe40000000000 */
[----:B-1234-:R-:W-:-:S03]  /*0be0*/  @!P0 IMAD.WIDE R12, R9, 0x8, R4 ;  /* 0x00000008090c8825 */ /* 0x01efc600078e0204 */
[----:B------:R-:W-:-:S13]  /*0bf0*/  ISETP.GE.AND P1, PT, R17, R6, PT ;  /* 0x000000061100720c */ /* 0x000fda0003f26270 */
[----:B------:R-:W-:Y:S01]  /*0c00*/  @!P1 IMAD.WIDE R14, R17, 0x8, R2 ;  /* 0x00000008110e9825 */ /* 0x000fe200078e0202 */
[--C-:B-----5:R-:W-:Y:S02]  /*0c10*/  @!P0 SHF.R.U64 R20, R10, 0x2, R11.reuse ;  /* 0x000000020a148819 */ /* 0x120fe4000000120b */
[----:B------:R-:W-:-:S05]  /*0c20*/  @!P0 SHF.R.U32.HI R21, RZ, 0x2, R11 ;  /* 0x00000002ff158819 */ /* 0x000fca000001160b */
[----:B------:R0:W-:Y:S04]  /*0c30*/  @!P0 STG.E.64 desc[UR4][R12.64], R20 ;  /* 0x000000140c008986 */ /* 0x0001e8000c101b04 */
[----:B------:R-:W2:Y:S01]  /*0c40*/  @!P1 LDG.E.64 R14, desc[UR4][R14.64] ;  /* 0x000000040e0e9981 */ /* 0x000ea2000c1e1b00 */
[----:B------:R-:W-:Y:S02]  /*0c50*/  VIADD R19, R9, 0x100 ;  /* 0x0000010009137836 */ /* 0x000fe40000000000 */
[----:B------:R-:W-:-:S03]  /*0c60*/  @!P1 IMAD.WIDE R10, R17, 0x8, R4 ;  /* 0x00000008110a9825 */ /* 0x000fc600078e0204 */
[----:B------:R-:W-:-:S13]  /*0c70*/  ISETP.GE.AND P0, PT, R19, R6, PT ;  /* 0x000000061300720c */ /* 0x000fda0003f06270 */
[----:B------:R-:W-:Y:S01]  /*0c80*/  @!P0 IMAD.WIDE R16, R19, 0x8, R2 ;  /* 0x0000000813108825 */ /* 0x000fe200078e0202 */
[--C-:B--2---:R-:W-:Y:S02]  /*0c90*/  @!P1 SHF.R.U64 R22, R14, 0x2, R15.reuse ;  /* 0x000000020e169819 */ /* 0x104fe4000000120f */
[----:B------:R-:W-:-:S05]  /*0ca0*/  @!P1 SHF.R.U32.HI R23, RZ, 0x2, R15 ;  /* 0x00000002ff179819 */ /* 0x000fca000001160f */
[----:B------:R1:W-:Y:S04]  /*0cb0*/  @!P1 STG.E.64 desc[UR4][R10.64], R22 ;  /* 0x000000160a009986 */ /* 0x0003e8000c101b04 */
[----:B------:R-:W2:Y:S01]  /*0cc0*/  @!P0 LDG.E.64 R16, desc[UR4][R16.64] ;  /* 0x0000000410108981 */ /* 0x000ea2000c1e1b00 */
[----:B------:R-:W-:Y:S02]  /*0cd0*/  VIADD R9, R9, 0x180 ;  /* 0x0000018009097836 */ /* 0x000fe40000000000 */
[----:B0-----:R-:W-:-:S03]  /*0ce0*/  @!P0 IMAD.WIDE R12, R19, 0x8, R4 ;  /* 0x00000008130c8825 */ /* 0x001fc600078e0204 */
[----:B------:R-:W-:-:S13]  /*0cf0*/  ISETP.GE.AND P1, PT, R9, R6, PT ;  /* 0x000000060900720c */ /* 0x000fda0003f26270 */
[----:B------:R-:W-:Y:S01]  /*0d00*/  @!P1 IMAD.WIDE R14, R9, 0x8, R2 ;  /* 0x00000008090e9825 */ /* 0x000fe200078e0202 */
[--C-:B--2---:R-:W-:Y:S02]  /*0d10*/  @!P0 SHF.R.U64 R20, R16, 0x2, R17.reuse ;  /* 0x0000000210148819 */ /* 0x104fe40000001211 */
[----:B------:R-:W-:-:S05]  /*0d20*/  @!P0 SHF.R.U32.HI R21, RZ, 0x2, R17 ;  /* 0x00000002ff158819 */ /* 0x000fca0000011611 */
[----:B------:R0:W-:Y:S04]  /*0d30*/  @!P0 STG.E.64 desc[UR4][R12.64], R20 ;  /* 0x000000140c008986 */ /* 0x0001e8000c101b04 */
[----:B------:R-:W2:Y:S01]  /*0d40*/  @!P1 LDG.E.64 R14, desc[UR4][R14.64] ;  /* 0x000000040e0e9981 */ /* 0x000ea2000c1e1b00 */
[----:B-1----:R-:W-:-:S04]  /*0d50*/  @!P1 IMAD.WIDE R10, R9, 0x8, R4 ;  /* 0x00000008090a9825 */ /* 0x002fc800078e0204 */
[----:B------:R-:W-:Y:S01]  /*0d60*/  VIADD R8, R8, 0x4 ;  /* 0x0000000408087836 */ /* 0x000fe20000000000 */
[--C-:B--2---:R-:W-:Y:S02]  /*0d70*/  @!P1 SHF.R.U64 R24, R14, 0x2, R15.reuse ;  /* 0x000000020e189819 */ /* 0x104fe4000000120f */
[----:B------:R-:W-:-:S05]  /*0d80*/  @!P1 SHF.R.U32.HI R25, RZ, 0x2, R15 ;  /* 0x00000002ff199819 */ /* 0x000fca000001160f */
[----:B------:R0:W-:Y:S02]  /*0d90*/  @!P1 STG.E.64 desc[UR4][R10.64], R24 ;  /* 0x000000180a009986 */ /* 0x0001e4000c101b04 */
.L_x_226:
[----:B------:R-:W-:Y:S05]  /*0da0*/  @!P2 EXIT ;  /* 0x000000000000a94d */ /* 0x000fea0003800000 */
[----:B------:R-:W-:Y:S02]  /*0db0*/  ISETP.NE.AND P0, PT, R18, 0x1, PT ;  /* 0x000000011200780c */ /* 0x000fe40003f05270 */
[----:B------:R-:W-:-:S04]  /*0dc0*/  LOP3.LUT R0, R0, 0x1, RZ, 0xc0, !PT ;  /* 0x0000000100007812 */ /* 0x000fc800078ec0ff */
[----:B------:R-:W-:-:S07]  /*0dd0*/  ISETP.NE.U32.AND P2, PT, R0, 0x1, PT ;  /* 0x000000010000780c */ /* 0x000fce0003f45070 */
[----:B------:R-:W-:Y:S06]  /*0de0*/  @!P0 BRA `(.L_x_227) ;  /* 0x0000000000448947 */ /* 0x000fec0003800000 */
[----:B01234-:R-:W-:-:S05]  /*0df0*/  IMAD R13, R8, 0x80, R7 ;  /* 0x00000080080d7824 */ /* 0x01ffca00078e0207 */
[----:B------:R-:W-:-:S13]  /*0e00*/  ISETP.GE.AND P0, PT, R13, R6, PT ;  /* 0x000000060d00720c */ /* 0x000fda0003f06270 */
[----:B------:R-:W-:-:S06]  /*0e10*/  @!P0 IMAD.WIDE R10, R13, 0x8, R2 ;  /* 0x000000080d0a8825 */ /* 0x000fcc00078e0202 */
[----:B------:R-:W2:Y:S01]  /*0e20*/  @!P0 LDG.E.64 R10, desc[UR4][R10.64] ;  /* 0x000000040a0a8981 */ /* 0x000ea2000c1e1b00 */
[C---:B------:R-:W-:Y:S02]  /*0e30*/  VIADD R9, R13.reuse, 0x80 ;  /* 0x000000800d097836 */ /* 0x040fe40000000000 */
[----:B------:R-:W-:-:S03]  /*0e40*/  @!P0 IMAD.WIDE R12, R13, 0x8, R4 ;  /* 0x000000080d0c8825 */ /* 0x000fc600078e0204 */
[----:B------:R-:W-:-:S13]  /*0e50*/  ISETP.GE.AND P1, PT, R9, R6, PT ;  /* 0x000000060900720c */ /* 0x000fda0003f26270 */
[----:B------:R-:W-:Y:S01]  /*0e60*/  @!P1 IMAD.WIDE R14, R9, 0x8, R2 ;  /* 0x00000008090e9825 */ /* 0x000fe200078e0202 */
[--C-:B--2---:R-:W-:Y:S02]  /*0e70*/  @!P0 SHF.R.U64 R16, R10, 0x2, R11.reuse ;  /* 0x000000020a108819 */ /* 0x104fe4000000120b */
[----:B------:R-:W-:-:S05]  /*0e80*/  @!P0 SHF.R.U32.HI R17, RZ, 0x2, R11 ;  /* 0x00000002ff118819 */ /* 0x000fca000001160b */
[----:B------:R0:W-:Y:S04]  /*0e90*/  @!P0 STG.E.64 desc[UR4][R12.64], R16 ;  /* 0x000000100c008986 */ /* 0x0001e8000c101b04 */
[----:B------:R-:W2:Y:S01]  /*0ea0*/  @!P1 LDG.E.64 R14, desc[UR4][R14.64] ;  /* 0x000000040e0e9981 */ /* 0x000ea2000c1e1b00 */
[----:B------:R-:W-:-:S04]  /*0eb0*/  @!P1 IMAD.WIDE R10, R9, 0x8, R4 ;  /* 0x00000008090a9825 */ /* 0x000fc800078e0204 */
[----:B------:R-:W-:Y:S01]  /*0ec0*/  VIADD R8, R8, 0x2 ;  /* 0x0000000208087836 */ /* 0x000fe20000000000 */
[--C-:B--2---:R-:W-:Y:S02]  /*0ed0*/  @!P1 SHF.R.U64 R18, R14, 0x2, R15.reuse ;  /* 0x000000020e129819 */ /* 0x104fe4000000120f */
[----:B------:R-:W-:-:S05]  /*0ee0*/  @!P1 SHF.R.U32.HI R19, RZ, 0x2, R15 ;  /* 0x00000002ff139819 */ /* 0x000fca000001160f */
[----:B------:R0:W-:Y:S02]  /*0ef0*/  @!P1 STG.E.64 desc[UR4][R10.64], R18 ;  /* 0x000000120a009986 */ /* 0x0001e4000c101b04 */
.L_x_227:
[----:B------:R-:W-:Y:S05]  /*0f00*/  @P2 EXIT ;  /* 0x000000000000294d */ /* 0x000fea0003800000 */
[----:B------:R-:W-:-:S05]  /*0f10*/  IMAD R9, R8, 0x80, R7 ;  /* 0x0000008008097824 */ /* 0x000fca00078e0207 */
[----:B------:R-:W-:-:S13]  /*0f20*/  ISETP.GE.AND P0, PT, R9, R6, PT ;  /* 0x000000060900720c */ /* 0x000fda0003f06270 */
[----:B------:R-:W-:Y:S05]  /*0f30*/  @P0 EXIT ;  /* 0x000000000000094d */ /* 0x000fea0003800000 */
[----:B------:R-:W-:-:S06]  /*0f40*/  IMAD.WIDE R2, R9, 0x8, R2 ;  /* 0x0000000809027825 */ /* 0x000fcc00078e0202 */
[----:B------:R-:W5:Y:S01]  /*0f50*/  LDG.E.64 R2, desc[UR4][R2.64] ;  /* 0x0000000402027981 */ /* 0x000f62000c1e1b00 */
[----:B------:R-:W-:Y:S01]  /*0f60*/  IMAD.WIDE R4, R9, 0x8, R4 ;  /* 0x0000000809047825 */ /* 0x000fe200078e0204 */
[--C-:B-----5:R-:W-:Y:S02]  /*0f70*/  SHF.R.U64 R6, R2, 0x2, R3.reuse ;  /* 0x0000000202067819 */ /* 0x120fe40000001203 */
[----:B------:R-:W-:-:S05]  /*0f80*/  SHF.R.U32.HI R7, RZ, 0x2, R3 ;  /* 0x00000002ff077819 */ /* 0x000fca0000011603 */
[----:B------:R-:W-:Y:S01]  /*0f90*/  STG.E.64 desc[UR4][R4.64], R6 ;  /* 0x0000000604007986 */ /* 0x000fe2000c101b04 */
[----:B------:R-:W-:Y:S05]  /*0fa0*/  EXIT ;  /* 0x000000000000794d */ /* 0x000fea0003800000 */
.L_x_209:
[----:B------:R-:W-:-:S13]  /*0fb0*/  ISETP.GE.AND P0, PT, R0, 0x1, PT ;  /* 0x000000010000780c */ /* 0x000fda0003f06270 */
[----:B------:R-:W-:Y:S05]  /*0fc0*/  @!P0 EXIT ;  /* 0x000000000000894d */ /* 0x000fea0003800000 */
[C---:B------:R-:W-:Y:S01]  /*0fd0*/  ISETP.GE.U32.AND P1, PT, R0.reuse, 0x10, PT ;  /* 0x000000100000780c */ /* 0x040fe20003f26070 */
[----:B------:R-:W-:Y:S01]  /*0fe0*/  IMAD.MOV.U32 R6, RZ, RZ, RZ ;  /* 0x000000ffff067224 */ /* 0x000fe200078e00ff */
[----:B------:R-:W-:-:S04]  /*0ff0*/  LOP3.LUT R22, R0, 0xf, RZ, 0xc0, !PT ;  /* 0x0000000f00167812 */ /* 0x000fc800078ec0ff */
[----:B------:R-:W-:-:S07]  /*1000*/  ISETP.NE.AND P0, PT, R22, RZ, PT ;  /* 0x000000ff1600720c */ /* 0x000fce0003f05270 */
[----:B------:R-:W-:Y:S06]  /*1010*/  @!P1 BRA `(.L_x_228) ;  /* 0x0000000400589947 */ /* 0x000fec0003800000 */
[----:B------:R-:W-:Y:S01]  /*1020*/  IMAD.WIDE.U32 R14, R7, 0x8, RZ ;  /* 0x00000008070e7825 */ /* 0x000fe200078e00ff */
[----:B------:R-:W-:-:S03]  /*1030*/  LOP3.LUT R6, R0, 0x7ffffff0, RZ, 0xc0, !PT ;  /* 0x7ffffff000067812 */ /* 0x000fc600078ec0ff */
[----:B------:R-:W-:Y:S01]  /*1040*/  VIADD R12, R7, 0x480 ;  /* 0x00000480070c7836 */ /* 0x000fe20000000000 */
[----:B------:R-:W-:Y:S01]  /*1050*/  LOP3.LUT R13, R14, 0x2000, RZ, 0xfc, !PT ;  /* 0x000020000e0d7812 */ /* 0x000fe200078efcff */
[----:B------:R-:W-:-:S07]  /*1060*/  IMAD.MOV R14, RZ, RZ, -R6 ;  /* 0x000000ffff0e7224 */ /* 0x000fce00078e0a06 */
.L_x_229:
[----:B0-----:R-:W-:-:S05]  /*1070*/  IADD3 R16, P1, PT, R13, R2, RZ ;  /* 0x000000020d107210 */ /* 0x001fca0007f3e0ff */
[----:B------:R-:W-:-:S05]  /*1080*/  IMAD.X R17, R15, 0x1, R3, P1 ;  /* 0x000000010f117824 */ /* 0x000fca00008e0603 */
[----:B------:R-:W2:Y:S01]  /*1090*/  LDG.E.64 R10, desc[UR4][R16.64+-0x2000] ;  /* 0xffe00004100a7981 */ /* 0x000ea2000c1e1b00 */
[----:B------:R-:W-:-:S05]  /*10a0*/  IADD3 R8, P1, PT, R13, R4, RZ ;  /* 0x000000040d087210 */ /* 0x000fca0007f3e0ff */
[----:B------:R-:W-:Y:S01]  /*10b0*/  IMAD.X R9, R15, 0x1, R5, P1 ;  /* 0x000000010f097824 */ /* 0x000fe200008e0605 */
[--C-:B--2---:R-:W-:Y:S02]  /*10c0*/  SHF.R.U64 R18, R10, 0x2, R11.reuse ;  /* 0x000000020a127819 */ /* 0x104fe4000000120b */
[----:B------:R-:W-:-:S05]  /*10d0*/  SHF.R.U32.HI R19, RZ, 0x2, R11 ;  /* 0x00000002ff137819 */ /* 0x000fca000001160b */
[----:B------:R0:W-:Y:S04]  /*10e0*/  STG.E.64 desc[UR4][R8.64+-0x2000], R18 ;  /* 0xffe0001208007986 */ /* 0x0001e8000c101b04 */
[----:B------:R-:W2:Y:S02]  /*10f0*/  LDG.E.64 R10, desc[UR4][R16.64+-0x1c00] ;  /* 0xffe40004100a7981 */ /* 0x000ea4000c1e1b00 */
[--C-:B--2---:R-:W-:Y:S02]  /*1100*/  SHF.R.U64 R20, R10, 0x2, R11.reuse ;  /* 0x000000020a147819 */ /* 0x104fe4000000120b */
[----:B------:R-:W-:-:S05]  /*1110*/  SHF.R.U32.HI R21, RZ, 0x2, R11 ;  /* 0x00000002ff157819 */ /* 0x000fca000001160b */
[----:B------:R-:W-:Y:S04]  /*1120*/  STG.E.64 desc[UR4][R8.64+-0x1c00], R20 ;  /* 0xffe4001408007986 */ /* 0x000fe8000c101b04 */
[----:B------:R-:W2:Y:S02]  /*1130*/  LDG.E.64 R10, desc[UR4][R16.64+-0x1800] ;  /* 0xffe80004100a7981 */ /* 0x000ea4000c1e1b00 */
[--C-:B--2---:R-:W-:Y:S02]  /*1140*/  SHF.R.U64 R24, R10, 0x2, R11.reuse ;  /* 0x000000020a187819 */ /* 0x104fe4000000120b */
[----:B------:R-:W-:-:S05]  /*1150*/  SHF.R.U32.HI R25, RZ, 0x2, R11 ;  /* 0x00000002ff197819 */ /* 0x000fca000001160b */
[----:B------:R1:W-:Y:S04]  /*1160*/  STG.E.64 desc[UR4][R8.64+-0x1800], R24 ;  /* 0xffe8001808007986 */ /* 0x0003e8000c101b04 */
[----:B------:R-:W2:Y:S02]  /*1170*/  LDG.E.64 R10, desc[UR4][R16.64+-0x1400] ;  /* 0xffec0004100a7981 */ /* 0x000ea4000c1e1b00 */
[--C-:B--2---:R-:W-:Y:S02]  /*1180*/  SHF.R.U64 R26, R10, 0x2, R11.reuse ;  /* 0x000000020a1a7819 */ /* 0x104fe4000000120b */
[----:B------:R-:W-:-:S05]  /*1190*/  SHF.R.U32.HI R27, RZ, 0x2, R11 ;  /* 0x00000002ff1b7819 */ /* 0x000fca000001160b */
[----:B------:R-:W-:Y:S04]  /*11a0*/  STG.E.64 desc[UR4][R8.64+-0x1400], R26 ;  /* 0xffec001a08007986 */ /* 0x000fe8000c101b04 */
[----:B------:R-:W0:Y:S02]  /*11b0*/  LDG.E.64 R10, desc[UR4][R16.64+-0x1000] ;  /* 0xfff00004100a7981 */ /* 0x000e24000c1e1b00 */
[--C-:B0-----:R-:W-:Y:S02]  /*11c0*/  SHF.R.U64 R18, R10, 0x2, R11.reuse ;  /* 0x000000020a127819 */ /* 0x101fe4000000120b */
[----:B------:R-:W-:-:S05]  /*11d0*/  SHF.R.U32.HI R19, RZ, 0x2, R11 ;  /* 0x00000002ff137819 */ /* 0x000fca000001160b */
[----:B------:R0:W-:Y:S04]  /*11e0*/  STG.E.64 desc[UR4][R8.64+-0x1000], R18 ;  /* 0xfff0001208007986 */ /* 0x0001e8000c101b04 */
[----:B------:R-:W2:Y:S02]  /*11f0*/  LDG.E.64 R10, desc[UR4][R16.64+-0xc00] ;  /* 0xfff40004100a7981 */ /* 0x000ea4000c1e1b00 */
[--C-:B--2---:R-:W-:Y:S02]  /*1200*/  SHF.R.U64 R28, R10, 0x2, R11.reuse ;  /* 0x000000020a1c7819 */ /* 0x104fe4000000120b */
[----:B------:R-:W-:-:S05]  /*1210*/  SHF.R.U32.HI R29, RZ, 0x2, R11 ;  /* 0x00000002ff1d7819 */ /* 0x000fca000001160b */
[----:B------:R2:W-:Y:S04]  /*1220*/  STG.E.64 desc[UR4][R8.64+-0xc00], R28 ;  /* 0xfff4001c08007986 */ /* 0x0005e8000c101b04 */
[----:B------:R-:W1:Y:S02]  /*1230*/  LDG.E.64 R10, desc[UR4][R16.64+-0x800] ;  /* 0xfff80004100a7981 */ /* 0x000e64000c1e1b00 */
[--C-:B-1----:R-:W-:Y:S02]  /*1240*/  SHF.R.U64 R24, R10, 0x2, R11.reuse ;  /* 0x000000020a187819 */ /* 0x102fe4000000120b */
[----:B------:R-:W-:-:S05]  /*1250*/  SHF.R.U32.HI R25, RZ, 0x2, R11 ;  /* 0x00000002ff197819 */ /* 0x000fca000001160b */
[----:B------:R-:W-:Y:S04]  /*1260*/  STG.E.64 desc[UR4][R8.64+-0x800], R24 ;  /* 0xfff8001808007986 */ /* 0x000fe8000c101b04 */
[----:B------:R-:W3:Y:S01]  /*1270*/  LDG.E.64 R10, desc[UR4][R16.64+-0x400] ;  /* 0xfffc0004100a7981 */ /* 0x000ee2000c1e1b00 */
[----:B0-----:R-:W-:Y:S02]  /*1280*/  IMAD.MOV.U32 R18, RZ, RZ, 0xc00 ;  /* 0x00000c00ff127424 */ /* 0x001fe400078e00ff */
[----:B------:R-:W-:Y:S01]  /*1290*/  IMAD.MOV.U32 R19, RZ, RZ, 0x0 ;  /* 0x00000000ff137424 */ /* 0x000fe200078e00ff */
[--C-:B---3--:R-:W-:Y:S02]  /*12a0*/  SHF.R.U64 R26, R10, 0x2, R11.reuse ;  /* 0x000000020a1a7819 */ /* 0x108fe4000000120b */
[----:B------:R-:W-:-:S05]  /*12b0*/  SHF.R.U32.HI R27, RZ, 0x2, R11 ;  /* 0x00000002ff1b7819 */ /* 0x000fca000001160b */
[----:B------:R-:W-:Y:S04]  /*12c0*/  STG.E.64 desc[UR4][R8.64+-0x400], R26 ;  /* 0xfffc001a08007986 */ /* 0x000fe8000c101b04 */
[----:B------:R-:W2:Y:S01]  /*12d0*/  LDG.E.64 R20, desc[UR4][R16.64] ;  /* 0x0000000410147981 */ /* 0x000ea2000c1e1b00 */
[----:B------:R-:W-:-:S03]  /*12e0*/  IMAD.WIDE R18, R12, 0x8, R18 ;  /* 0x000000080c127825 */ /* 0x000fc600078e0212 */
[----:B------:R-:W-:-:S05]  /*12f0*/  IADD3 R10, P1, PT, R18, R2, RZ ;  /* 0x00000002120a7210 */ /* 0x000fca0007f3e0ff */
[----:B------:R-:W-:Y:S01]  /*1300*/  IMAD.X R11, R19, 0x1, R3, P1 ;  /* 0x00000001130b7824 */ /* 0x000fe200008e0603 */
[--C-:B--2---:R-:W-:Y:S02]  /*1310*/  SHF.R.U64 R28, R20, 0x2, R21.reuse ;  /* 0x00000002141c7819 */ /* 0x104fe40000001215 */
[----:B------:R-:W-:-:S05]  /*1320*/  SHF.R.U32.HI R29, RZ, 0x2, R21 ;  /* 0x00000002ff1d7819 */ /* 0x000fca0000011615 */
[----:B------:R0:W-:Y:S04]  /*1330*/  STG.E.64 desc[UR4][R8.64], R28 ;  /* 0x0000001c08007986 */ /* 0x0001e8000c101b04 */
        /* <DEDUP_REMOVED lines=9> */
[----:B------:R2:W-:Y:S04]  /*13d0*/  STG.E.64 desc[UR4][R18.64+-0x800], R16 ;  /* 0xfff8001012007986 */ /* 0x0005e8000c101b04 */
[----:B0-----:R-:W3:Y:S02]  /*13e0*/  LDG.E.64 R8, desc[UR4][R10.64+-0x400] ;  /* 0xfffc00040a087981 */ /* 0x001ee4000c1e1b00 */
[--C-:B---3--:R-:W-:Y:S02]  /*13f0*/  SHF.R.U64 R24, R8, 0x2, R9.reuse ;  /* 0x0000000208187819 */ /* 0x108fe40000001209 */
[----:B------:R-:W-:-:S05]  /*1400*/  SHF.R.U32.HI R25, RZ, 0x2, R9 ;  /* 0x00000002ff197819 */ /* 0x000fca0000011609 */
[----:B------:R0:W-:Y:S04]  /*1410*/  STG.E.64 desc[UR4][R18.64+-0x400], R24 ;  /* 0xfffc001812007986 */ /* 0x0001e8000c101b04 */
[----:B------:R-:W3:Y:S02]  /*1420*/  LDG.E.64 R8, desc[UR4][R10.64] ;  /* 0x000000040a087981 */ /* 0x000ee4000c1e1b00 */
[--C-:B---3--:R-:W-:Y:S02]  /*1430*/  SHF.R.U64 R26, R8, 0x2, R9.reuse ;  /* 0x00000002081a7819 */ /* 0x108fe40000001209 */
[----:B------:R-:W-:-:S05]  /*1440*/  SHF.R.U32.HI R27, RZ, 0x2, R9 ;  /* 0x00000002ff1b7819 */ /* 0x000fca0000011609 */
[----:B------:R0:W-:Y:S04]  /*1450*/  STG.E.64 desc[UR4][R18.64], R26 ;  /* 0x0000001a12007986 */ /* 0x0001e8000c101b04 */
[----:B------:R-:W1:Y:S02]  /*1460*/  LDG.E.64 R8, desc[UR4][R10.64+0x400] ;  /* 0x000400040a087981 */ /* 0x000e64000c1e1b00 */
[--C-:B-1----:R-:W-:Y:S02]  /*1470*/  SHF.R.U64 R20, R8, 0x2, R9.reuse ;  /* 0x0000000208147819 */ /* 0x102fe40000001209 */
[----:B------:R-:W-:-:S05]  /*1480*/  SHF.R.U32.HI R21, RZ, 0x2, R9 ;  /* 0x00000002ff157819 */ /* 0x000fca0000011609 */
[----:B------:R0:W-:Y:S04]  /*1490*/  STG.E.64 desc[UR4][R18.64+0x400], R20 ;  /* 0x0004001412007986 */ /* 0x0001e8000c101b04 */
[----:B------:R-:W2:Y:S02]  /*14a0*/  LDG.E.64 R8, desc[UR4][R10.64+0x800] ;  /* 0x000800040a087981 */ /* 0x000ea4000c1e1b00 */
[--C-:B--2---:R-:W-:Y:S02]  /*14b0*/  SHF.R.U64 R16, R8, 0x2, R9.reuse ;  /* 0x0000000208107819 */ /* 0x104fe40000001209 */
[----:B------:R-:W-:-:S05]  /*14c0*/  SHF.R.U32.HI R17, RZ, 0x2, R9 ;  /* 0x00000002ff117819 */ /* 0x000fca0000011609 */
[----:B------:R0:W-:Y:S04]  /*14d0*/  STG.E.64 desc[UR4][R18.64+0x800], R16 ;  /* 0x0008001012007986 */ /* 0x0001e8000c101b04 */
[----:B------:R-:W2:Y:S01]  /*14e0*/  LDG.E.64 R8, desc[UR4][R10.64+0xc00] ;  /* 0x000c00040a087981 */ /* 0x000ea2000c1e1b00 */
[----:B------:R-:W-:Y:S01]  /*14f0*/  VIADD R14, R14, 0x10 ;  /* 0x000000100e0e7836 */ /* 0x000fe20000000000 */
[----:B------:R-:W-:Y:S01]  /*1500*/  IADD3 R13, P2, PT, R13, 0x4000, RZ ;  /* 0x000040000d0d7810 */ /* 0x000fe20007f5e0ff */
[----:B------:R-:W-:-:S03]  /*1510*/  VIADD R12, R12, 0x800 ;  /* 0x000008000c0c7836 */ /* 0x000fc60000000000 */
[----:B------:R-:W-:Y:S01]  /*1520*/  ISETP.NE.AND P1, PT, R14, RZ, PT ;  /* 0x000000ff0e00720c */ /* 0x000fe20003f25270 */
[----:B------:R-:W-:Y:S01]  /*1530*/  IMAD.X R15, RZ, RZ, R15, P2 ;  /* 0x000000ffff0f7224 */ /* 0x000fe200010e060f */
[--C-:B--2---:R-:W-:Y:S02]  /*1540*/  SHF.R.U64 R8, R8, 0x2, R9.reuse ;  /* 0x0000000208087819 */ /* 0x104fe40000001209 */
[----:B------:R-:W-:-:S05]  /*1550*/  SHF.R.U32.HI R9, RZ, 0x2, R9 ;  /* 0x00000002ff097819 */ /* 0x000fca0000011609 */
[----:B------:R0:W-:Y:S04]  /*1560*/  STG.E.64 desc[UR4][R18.64+0xc00], R8 ;  /* 0x000c000812007986 */ /* 0x0001e8000c101b04 */
[----:B------:R-:W-:Y:S05]  /*1570*/  @P1 BRA `(.L_x_229) ;  /* 0xfffffff800bc1947 */ /* 0x000fea000383ffff */
.L_x_228:
[----:B------:R-:W-:Y:S05]  /*1580*/  @!P0 EXIT ;  /* 0x000000000000894d */ /* 0x000fea0003800000 */
[----:B------:R-:W-:Y:S02]  /*1590*/  ISETP.GE.U32.AND P0, PT, R22, 0x8, PT ;  /* 0x000000081600780c */ /* 0x000fe40003f06070 */
[----:B------:R-:W-:-:S04]  /*15a0*/  LOP3.LUT R14, R0, 0x7, RZ, 0xc0, !PT ;  /* 0x00000007000e7812 */ /* 0x000fc800078ec0ff */
[----:B------:R-:W-:-:S07]  /*15b0*/  ISETP.NE.AND P1, PT, R14, RZ, PT ;  /* 0x000000ff0e00720c */ /* 0x000fce0003f25270 */
[----:B------:R-:W-:Y:S06]  /*15c0*/  @!P0 BRA `(.L_x_230) ;  /* 0x0000000000908947 */ /* 0x000fec0003800000 */
[----:B0-----:R-:W-:-:S04]  /*15d0*/  IMAD R9, R6, 0x80, R7 ;  /* 0x0000008006097824 */ /* 0x001fc800078e0207 */
[----:B------:R-:W-:-:S05]  /*15e0*/  IMAD.WIDE R10, R9, 0x8, R2 ;  /* 0x00000008090a7825 */ /* 0x000fca00078e0202 */
[----:B------:R-:W2:Y:S01]  /*15f0*/  LDG.E.64 R12, desc[UR4][R10.64] ;  /* 0x000000040a0c7981 */ /* 0x000ea2000c1e1b00 */
[----:B------:R-:W-:Y:S01]  /*1600*/  IMAD.WIDE R8, R9, 0x8, R4 ;  /* 0x0000000809087825 */ /* 0x000fe200078e0204 */
[--C-:B--2---:R-:W-:Y:S02]  /*1610*/  SHF.R.U64 R16, R12, 0x2, R13.reuse ;  /* 0x000000020c107819 */ /* 0x104fe4000000120d */
[----:B------:R-:W-:-:S05]  /*1620*/  SHF.R.U32.HI R17, RZ, 0x2, R13 ;  /* 0x00000002ff117819 */ /* 0x000fca000001160d */
[----:B------:R0:W-:Y:S04]  /*1630*/  STG.E.64 desc[UR4][R8.64], R16 ;  /* 0x0000001008007986 */ /* 0x0001e8000c101b04 */
[----:B------:R-:W2:Y:S02]  /*1640*/  LDG.E.64 R12, desc[UR4][R10.64+0x400] ;  /* 0x000400040a0c7981 */ /* 0x000ea4000c1e1b00 */
[--C-:B--2---:R-:W-:Y:S02]  /*1650*/  SHF.R.U64 R18, R12, 0x2, R13.reuse ;  /* 0x000000020c127819 */ /* 0x104fe4000000120d */
[----:B------:R-:W-:-:S05]  /*1660*/  SHF.R.U32.HI R19, RZ, 0x2, R13 ;  /* 0x00000002ff137819 */ /* 0x000fca000001160d */
[----:B------:R1:W-:Y:S04]  /*1670*/  STG.E.64 desc[UR4][R8.64+0x400], R18 ;  /* 0x0004001208007986 */ /* 0x0003e8000c101b04 */
[----:B------:R-:W2:Y:S02]  /*1680*/  LDG.E.64 R12, desc[UR4][R10.64+0x800] ;  /* 0x000800040a0c7981 */ /* 0x000ea4000c1e1b00 */
[--C-:B--2---:R-:W-:Y:S02]  /*1690*/  SHF.R.U64 R20, R12, 0x2, R13.reuse ;  /* 0x000000020c147819 */ /* 0x104fe4000000120d */
[----:B------:R-:W-:-:S05]  /*16a0*/  SHF.R.U32.HI R21, RZ, 0x2, R13 ;  /* 0x00000002ff157819 */ /* 0x000fca000001160d */
[----:B------:R2:W-:Y:S04]  /*16b0*/  STG.E.64 desc[UR4][R8.64+0x800], R20 ;  /* 0x0008001408007986 */ /* 0x0005e8000c101b04 */
[----:B------:R-:W3:Y:S02]  /*16c0*/  LDG.E.64 R12, desc[UR4][R10.64+0xc00] ;  /* 0x000c00040a0c7981 */ /* 0x000ee4000c1e1b00 */
[--C-:B---3--:R-:W-:Y:S02]  /*16d0*/  SHF.R.U64 R22, R12, 0x2, R13.reuse ;  /* 0x000000020c167819 */ /* 0x108fe4000000120d */
[----:B------:R-:W-:-:S05]  /*16e0*/  SHF.R.U32.HI R23, RZ, 0x2, R13 ;  /* 0x00000002ff177819 */ /* 0x000fca000001160d */
[----:B------:R3:W-:Y:S04]  /*16f0*/  STG.E.64 desc[UR4][R8.64+0xc00], R22 ;  /* 0x000c001608007986 */ /* 0x0007e8000c101b04 */
[----:B------:R-:W0:Y:S02]  /*1700*/  LDG.E.64 R12, desc[UR4][R10.64+0x1000] ;  /* 0x001000040a0c7981 */ /* 0x000e24000c1e1b00 */
[--C-:B0-----:R-:W-:Y:S02]  /*1710*/  SHF.R.U64 R16, R12, 0x2, R13.reuse ;  /* 0x000000020c107819 */ /* 0x101fe4000000120d */
        /* <DEDUP_REMOVED lines=12> */
[--C-:B--2---:R-:W-:Y:S02]  /*17e0*/  SHF.R.U64 R12, R12, 0x2, R13.reuse ;  /* 0x000000020c0c7819 */ /* 0x104fe4000000120d */
[----:B------:R-:W-:-:S05]  /*17f0*/  SHF.R.U32.HI R13, RZ, 0x2, R13 ;  /* 0x00000002ff0d7819 */ /* 0x000fca000001160d */
[----:B------:R3:W-:Y:S02]  /*1800*/  STG.E.64 desc[UR4][R8.64+0x1c00], R12 ;  /* 0x001c000c08007986 */ /* 0x0007e4000c101b04 */
.L_x_230:
[----:B------:R-:W-:Y:S05]  /*1810*/  @!P1 EXIT ;  /* 0x000000000000994d */ /* 0x000fea0003800000 */
[----:B------:R-:W-:Y:S02]  /*1820*/  ISETP.GE.U32.AND P0, PT, R14, 0x4, PT ;  /* 0x000000040e00780c */ /* 0x000fe40003f06070 */
[----:B------:R-:W-:-:S04]  /*1830*/  LOP3.LUT R0, R0, 0x3, RZ, 0xc0, !PT ;  /* 0x0000000300007812 */ /* 0x000fc800078ec0ff */
[----:B------:R-:W-:-:S07]  /*1840*/  ISETP.NE.AND P1, PT, R0, RZ, PT ;  /* 0x000000ff0000720c */ /* 0x000fce0003f25270 */
[----:B------:R-:W-:Y:S06]  /*1850*/  @!P0 BRA `(.L_x_231) ;  /* 0x0000000000508947 */ /* 0x000fec0003800000 */
[----:B0--3--:R-:W-:-:S04]  /*1860*/  IMAD R19, R6, 0x80, R7 ;  /* 0x0000008006137824 */ /* 0x009fc800078e0207 */
        /* <DEDUP_REMOVED lines=19> */
.L_x_231:
[----:B------:R-:W-:Y:S05]  /*19a0*/  @!P1 EXIT ;  /* 0x000000000000994d */ /* 0x000fea0003800000 */
[----:B-1-3--:R-:W-:Y:S02]  /*19b0*/  IMAD R13, R6, 0x80, R7 ;  /* 0x00000080060d7824 */ /* 0x00afe400078e0207 */
[----:B------:R-:W-:-:S07]  /*19c0*/  IMAD.MOV R0, RZ, RZ, -R0 ;  /* 0x000000ffff007224 */ /* 0x000fce00078e0a00 */
.L_x_232:
[----:B0-----:R-:W-:-:S06]  /*19d0*/  IMAD.WIDE R8, R13, 0x8, R2 ;  /* 0x000000080d087825 */ /* 0x001fcc00078e0202 */
[----:B------:R-:W2:Y:S01]  /*19e0*/  LDG.E.64 R8, desc[UR4][R8.64] ;  /* 0x0000000408087981 */ /* 0x000ea2000c1e1b00 */
[----:B------:R-:W-:Y:S02]  /*19f0*/  VIADD R0, R0, 0x1 ;  /* 0x0000000100007836 */ /* 0x000fe40000000000 */
[----:B------:R-:W-:-:S03]  /*1a00*/  IMAD.WIDE R6, R13, 0x8, R4 ;  /* 0x000000080d067825 */ /* 0x000fc600078e0204 */
[----:B------:R-:W-:Y:S02]  /*1a10*/  ISETP.NE.AND P0, PT, R0, RZ, PT ;  /* 0x000000ff0000720c */ /* 0x000fe40003f05270 */
[--C-:B--2---:R-:W-:Y:S02]  /*1a20*/  SHF.R.U64 R10, R8, 0x2, R9.reuse ;  /* 0x00000002080a7819 */ /* 0x104fe40000001209 */
[----:B------:R-:W-:-:S05]  /*1a30*/  SHF.R.U32.HI R11, RZ, 0x2, R9 ;  /* 0x00000002ff0b7819 */ /* 0x000fca0000011609 */
[----:B------:R0:W-:Y:S04]  /*1a40*/  STG.E.64 desc[UR4][R6.64], R10 ;  /* 0x0000000a06007986 */ /* 0x0001e8000c101b04 */
[----:B------:R-:W-:Y:S05]  /*1a50*/  @!P0 EXIT ;  /* 0x000000000000894d */ /* 0x000fea0003800000 */
[----:B------:R-:W-:Y:S01]  /*1a60*/  VIADD R13, R13, 0x80 ;  /* 0x000000800d0d7836 */ /* 0x000fe20000000000 */
[----:B------:R-:W-:Y:S06]  /*1a70*/  BRA `(.L_x_232) ;  /* 0xfffffffc00d47947 */ /* 0x000fec000383ffff */
.L_x_233:
        /* <DEDUP_REMOVED lines=16> */
.L_x_1175:


//--------------------- .text._ZN3cub18CUB_300001_SM_10006detail9transform16transform_kernelINS2_10policy_hubILb1EN4cuda3std3__45tupleIJPyEEEE10policy1000Ei9first_merS9_JS9_EEEvT0_iT1_T2_DpNS2_10kernel_argIT3_EE --------------------------
	.section	.text._ZN3cub18CUB_300001_SM_10006detail9transform16transform_kernelINS2_10policy_hubILb1EN4cuda3std3__45tupleIJPyEEEE10policy1000Ei9first_merS9_JS9_EEEvT0_iT1_T2_DpNS2_10kernel_argIT3_EE,"ax",@progbits
	.align	128
        .global         _ZN3cub18CUB_300001_SM_10006detail9transform16transform_kernelINS2_10policy_hubILb1EN4cuda3std3__45tupleIJPyEEEE10policy1000Ei9first_merS9_JS9_EEEvT0_iT1_T2_DpNS2_10kernel_argIT3_EE
        .type           _ZN3cub18CUB_300001_SM_10006detail9transform16transform_kernelINS2_10policy_hubILb1EN4cuda3std3__45tupleIJPyEEEE10policy1000Ei9first_merS9_JS9_EEEvT0_iT1_T2_DpNS2_10kernel_argIT3_EE,@function
        .size           _ZN3cub18CUB_300001_SM_10006detail9transform16transform_kernelINS2_10policy_hubILb1EN4cuda3std3__45tupleIJPyEEEE10policy1000Ei9first_merS9_JS9_EEEvT0_iT1_T2_DpNS2_10kernel_argIT3_EE,(.L_x_1176 - _ZN3cub18CUB_300001_SM_10006detail9transform16transform_kernelINS2_10policy_hubILb1EN4cuda3std3__45tupleIJPyEEEE10policy1000Ei9first_merS9_JS9_EEEvT0_iT1_T2_DpNS2_10kernel_argIT3_EE)
        .other          _ZN3cub18CUB_300001_SM_10006detail9transform16transform_kernelINS2_10policy_hubILb1EN4cuda3std3__45tupleIJPyEEEE10policy1000Ei9first_merS9_JS9_EEEvT0_iT1_T2_DpNS2_10kernel_argIT3_EE,@"STO_CUDA_ENTRY STV_DEFAULT"
_ZN3cub18CUB_300001_SM_10006detail9transform16transform_kernelINS2_10policy_hubILb1EN4cuda3std3__45tupleIJPyEEEE10policy1000Ei9first_merS9_JS9_EEEvT0_iT1_T2_DpNS2_10kernel_argIT3_EE:
.text._ZN3cub18CUB_300001_SM_10006detail9transform16transform_kernelINS2_10policy_hubILb1EN4cuda3std3__45tupleIJPyEEEE10policy1000Ei9first_merS9_JS9_EEEvT0_iT1_T2_DpNS2_10kernel_argIT3_EE:
[----:B------:R-:W-:Y:S08]  /*0000*/  LDC R1, c[0x0][0x37c] ;  /* 0x0000df00ff017b82 */ /* 0x000ff00000000800 */
[----:B------:R-:W0:Y:S01]  /*0010*/  LDC.64 R8, c[0x0][0x380] ;  /* 0x0000e000ff087b82 */ /* 0x000e220000000a00 */
[----:B------:R-:W1:Y:S01]  /*0020*/  S2R R0, SR_TID.X ;  /* 0x0000000000007919 */ /* 0x000e620000002100 */
[----:B------:R-:W2:Y:S01]  /*0030*/  LDCU.64 UR6, c[0x0][0x358] ;  /* 0x00006b00ff0677ac */ /* 0x000ea20008000a00 */
[----:B------:R-:W-:Y:S05]  /*0040*/  BSSY.RECONVERGENT B0, `(.L_x_234) ;  /* 0x0000016000007945 */ /* 0x000fea0003800200 */
[----:B------:R-:W3:Y:S08]  /*0050*/  S2UR UR4, SR_CTAID.X ;  /* 0x00000000000479c3 */ /* 0x000ef00000002500 */
[----:B------:R-:W4:Y:S01]  /*0060*/  LDC.64 R4, c[0x0][0x398] ;  /* 0x0000e600ff047b82 */ /* 0x000f220000000a00 */
[----:B0-----:R-:W-:-:S07]  /*0070*/  IMAD.SHL.U32 R7, R9, 0x80, RZ ;  /* 0x0000008009077824 */ /* 0x001fce00078e00ff */
[----:B------:R-:W0:Y:S01]  /*0080*/  LDC.64 R2, c[0x0][0x390] ;  /* 0x0000e400ff027b82 */ /* 0x000e220000000a00 */
[----:B---3--:R-:W-:Y:S02]  /*0090*/  IMAD R13, R7, UR4, RZ ;  /* 0x00000004070d7c24 */ /* 0x008fe4000f8e02ff */
[----:B-1----:R-:W-:Y:S02]  /*00a0*/  IMAD.SHL.U32 R15, R0, 0x80, RZ ;  /* 0x00000080000f7824 */ /* 0x002fe400078e00ff */
[----:B------:R-:W-:-:S05]  /*00b0*/  IMAD.IADD R8, R8, 0x1, -R13 ;  /* 0x0000000108087824 */ /* 0x000fca00078e0a0d */
[CC--:B------:R-:W-:Y:S02]  /*00c0*/  VIMNMX R6, PT, PT, R7.reuse, R8.reuse, PT ;  /* 0x0000000807067248 */ /* 0x0c0fe40003fe0100 */
[----:B------:R-:W-:-:S03]  /*00d0*/  ISETP.GT.AND P0, PT, R7, R8, PT ;  /* 0x000000080700720c */ /* 0x000fc60003f04270 */
[----:B------:R-:W-:-:S05]  /*00e0*/  IMAD.SHL.U32 R12, R6, 0x8, RZ ;  /* 0x00000008060c7824 */ /* 0x000fca00078e00ff */
[----:B------:R-:W-:-:S13]  /*00f0*/  ISETP.GE.AND P1, PT, R15, R12, PT ;  /* 0x0000000c0f00720c */ /* 0x000fda0003f26270 */
[----:B--2-4-:R-:W-:Y:S05]  /*0100*/  @P1 BRA `(.L_x_235) ;  /* 0x0000000000241947 */ /* 0x014fea0003800000 */
[----:B------:R-:W1:Y:S02]  /*0110*/  LDC.64 R10, c[0x0][0x398] ;  /* 0x0000e600ff0a7b82 */ /* 0x000e640000000a00 */
[----:B-1----:R-:W-:-:S04]  /*0120*/  IMAD.WIDE.U32 R10, R0, 0x80, R10 ;  /* 0x00000080000a7825 */ /* 0x002fc800078e000a */
[----:B------:R-:W-:-:S07]  /*0130*/  IMAD.WIDE R10, R13, 0x8, R10 ;  /* 0x000000080d0a7825 */ /* 0x000fce00078e020a */
.L_x_236:
[----:B------:R-:W-:Y:S01]  /*0140*/  VIADD R15, R15, 0x4000 ;  /* 0x000040000f0f7836 */ /* 0x000fe20000000000 */
[----:B------:R1:W-:Y:S04]  /*0150*/  CCTL.E.PF2 [R10] ;  /* 0x000000000a00798f */ /* 0x0003e80000800100 */
[----:B------:R-:W-:Y:S02]  /*0160*/  ISETP.GE.AND P1, PT, R15, R12, PT ;  /* 0x0000000c0f00720c */ /* 0x000fe40003f26270 */
[----:B-1----:R-:W-:-:S05]  /*0170*/  IADD3 R10, P2, PT, R10, 0x4000, RZ ;  /* 0x000040000a0a7810 */ /* 0x002fca0007f5e0ff */
[----:B------:R-:W-:-:S06]  /*0180*/  IMAD.X R11, RZ, RZ, R11, P2 ;  /* 0x000000ffff0b7224 */ /* 0x000fcc00010e060b */
[----:B------:R-:W-:Y:S05]  /*0190*/  @!P1 BRA `(.L_x_236) ;  /* 0xfffffffc00e89947 */ /* 0x000fea000383ffff */
.L_x_235:
[----:B------:R-:W-:Y:S05]  /*01a0*/  BSYNC.RECONVERGENT B0 ;  /* 0x0000000000007941 */ /* 0x000fea0003800200 */
.L_x_234:
[----:B------:R-:W-:-:S04]  /*01b0*/  IMAD.WIDE R4, R13, 0x8, R4 ;  /* 0x000000080d047825 */ /* 0x000fc800078e0204 */
[----:B0-----:R-:W-:Y:S01]  /*01c0*/  IMAD.WIDE R2, R13, 0x8, R2 ;  /* 0x000000080d027825 */ /* 0x001fe200078e0202 */
[----:B------:R-:W-:Y:S06]  /*01d0*/  @P0 BRA `(.L_x_237) ;  /* 0x0000000800b80947 */ /* 0x000fec0003800000 */
        /* <DEDUP_REMOVED lines=12> */
.L_x_239:
        /* <DEDUP_REMOVED lines=81> */
.L_x_238:
[----:B------:R-:W-:Y:S05]  /*07b0*/  @!P0 EXIT ;  /* 0x000000000000894d */ /* 0x000fea0003800000 */
[----:B------:R-:W1:Y:S01]  /*07c0*/  LDCU UR4, c[0x0][0x384] ;  /* 0x00007080ff0477ac */ /* 0x000e620008000800 */
[----:B------:R-:W-:Y:S01]  /*07d0*/  ISETP.GE.U32.AND P0, PT, R20, 0x8, PT ;  /* 0x000000081400780c */ /* 0x000fe20003f06070 */
[----:B-1----:R-:W-:-:S06]  /*07e0*/  ULOP3.LUT UR5, UR4, 0x7, URZ, 0xc0, !UPT ;  /* 0x0000000704057892 */ /* 0x002fcc000f8ec0ff */
[----:B------:R-:W-:-:S06]  /*07f0*/  ISETP.NE.AND P1, PT, RZ, UR5, PT ;  /* 0x00000005ff007c0c */ /* 0x000fcc000bf25270 */
[----:B------:R-:W-:Y:S07]  /*0800*/  @!P0 BRA `(.L_x_240) ;  /* 0x0000000000908947 */ /* 0x000fee0003800000 */
        /* <DEDUP_REMOVED lines=36> */
.L_x_240:
[----:B------:R-:W-:Y:S05]  /*0a50*/  @!P1 EXIT ;  /* 0x000000000000994d */ /* 0x000fea0003800000 */
[----:B------:R-:W-:Y:S02]  /*0a60*/  UISETP.GE.U32.AND UP0, UPT, UR5, 0x4, UPT ;  /* 0x000000040500788c */ /* 0x000fe4000bf06070 */
[----:B------:R-:W-:-:S06]  /*0a70*/  ULOP3.LUT UR4, UR4, 0x3, URZ, 0xc0, !UPT ;  /* 0x0000000304047892 */ /* 0x000fcc000f8ec0ff */
[----:B------:R-:W-:Y:S01]  /*0a80*/  ISETP.NE.AND P0, PT, RZ, UR4, PT ;  /* 0x00000004ff007c0c */ /* 0x000fe2000bf05270 */
[----:B------:R-:W-:-:S12]  /*0a90*/  BRA.U !UP0, `(.L_x_241) ;  /* 0x0000000108507547 */ /* 0x000fd8000b800000 */
        /* <DEDUP_REMOVED lines=20> */
.L_x_241:
[----:B------:R-:W-:Y:S05]  /*0be0*/  @!P0 EXIT ;  /* 0x000000000000894d */ /* 0x000fea0003800000 */
[----:B01-3--:R-:W-:Y:S01]  /*0bf0*/  IMAD R13, R7, 0x80, R0 ;  /* 0x00000080070d7824 */ /* 0x00bfe200078e0200 */
[----:B------:R-:W-:-:S12]  /*0c00*/  UIADD3 UR4, UPT, UPT, -UR4, URZ, URZ ;  /* 0x000000ff04047290 */ /* 0x000fd8000fffe1ff */
.L_x_242:
[----:B------:R-:W-:-:S06]  /*0c10*/  IMAD.WIDE R8, R13, 0x8, R4 ;  /* 0x000000080d087825 */ /* 0x000fcc00078e0204 */
[----:B------:R-:W2:Y:S01]  /*0c20*/  LDG.E.64 R8, desc[UR6][R8.64] ;  /* 0x0000000608087981 */ /* 0x000ea2000c1e1b00 */
[----:B0-----:R-:W-:Y:S01]  /*0c30*/  IMAD.WIDE R6, R13, 0x8, R2 ;  /* 0x000000080d067825 */ /* 0x001fe200078e0202 */
[----:B------:R-:W-:-:S03]  /*0c40*/  UIADD3 UR4, UPT, UPT, UR4, 0x1, URZ ;  /* 0x0000000104047890 */ /* 0x000fc6000fffe0ff */
[----:B------:R-:W-:Y:S01]  /*0c50*/  VIADD R13, R13, 0x80 ;  /* 0x000000800d0d7836 */ /* 0x000fe20000000000 */
[----:B------:R-:W-:Y:S01]  /*0c60*/  UISETP.NE.AND UP0, UPT, UR4, URZ, UPT ;  /* 0x000000ff0400728c */ /* 0x000fe2000bf05270 */
[--C-:B--2---:R-:W-:Y:S02]  /*0c70*/  SHF.R.U64 R10, R8, 0x2, R9.reuse ;  /* 0x00000002080a7819 */ /* 0x104fe40000001209 */
[----:B------:R-:W-:-:S05]  /*0c80*/  SHF.R.U32.HI R11, RZ, 0x2, R9 ;  /* 0x00000002ff0b7819 */ /* 0x000fca0000011609 */
[----:B------:R0:W-:Y:S01]  /*0c90*/  STG.E.64 desc[UR6][R6.64], R10 ;  /* 0x0000000a06007986 */ /* 0x0001e2000c101b06 */
[----:B------:R-:W-:Y:S05]  /*0ca0*/  BRA.U UP0, `(.L_x_242) ;  /* 0xfffffffd00d87547 */ /* 0x000fea000b83ffff */
[----:B------:R-:W-:Y:S05]  /*0cb0*/  EXIT ;  /* 0x000000000000794d */ /* 0x000fea0003800000 */
.L_x_237:
[----:B------:R-:W-:-:S13]  /*0cc0*/  ISETP.GE.AND P0, PT, R9, 0x1, PT ;  /* 0x000000010900780c */ /* 0x000fda0003f06270 */
[----:B------:R-:W-:Y:S05]  /*0cd0*/  @!P0 EXIT ;  /* 0x000000000000894d */ /* 0x000fea0003800000 */
[C---:B------:R-:W-:Y:S01]  /*0ce0*/  ISETP.GE.U32.AND P0, PT, R9.reuse, 0x8, PT ;  /* 0x000000080900780c */ /* 0x040fe20003f06070 */
[----:B------:R-:W-:Y:S01]  /*0cf0*/  IMAD.MOV.U32 R7, RZ, RZ, RZ ;  /* 0x000000ffff077224 */ /* 0x000fe200078e00ff */
[----:B------:R-:W-:-:S11]  /*0d00*/  LOP3.LUT R18, R9, 0x7, RZ, 0xc0, !PT ;  /* 0x0000000709127812 */ /* 0x000fd600078ec0ff */
[----:B------:R-:W-:Y:S05]  /*0d10*/  @!P0 BRA `(.L_x_243) ;  /* 0x0000000000f08947 */ /* 0x000fea0003800000 */
[----:B------:R-:W-:Y:S01]  /*0d20*/  LOP3.LUT R7, R9, 0x7ffffff8, RZ, 0xc0, !PT ;  /* 0x7ffffff809077812 */ /* 0x000fe200078ec0ff */
[----:B------:R-:W-:-:S07]  /*0d30*/  IMAD.MOV.U32 R10, RZ, RZ, RZ ;  /* 0x000000ffff0a7224 */ /* 0x000fce00078e00ff */
.L_x_246:
[----:B------:R-:W-:-:S05]  /*0d40*/  IMAD R11, R10, 0x80, R0 ;  /* 0x000000800a0b7824 */ /* 0x000fca00078e0200 */
[----:B------:R-:W-:-:S13]  /*0d50*/  ISETP.GE.AND P0, PT, R11, R6, PT ;  /* 0x000000060b00720c */ /* 0x000fda0003f06270 */
[----:B0-----:R-:W-:-:S06]  /*0d60*/  @!P0 IMAD.WIDE.U32 R12, R11, 0x8, R4 ;  /* 0x000000080b0c8825 */ /* 0x001fcc00078e0004 */
        /* <DEDUP_REMOVED lines=9> */
[----:B------:R-:W-:Y:S02]  /*0e00*/  VIADD R23, R11, 0x100 ;  /* 0x000001000b177836 */ /* 0x000fe40000000000 */
[----:B------:R-:W-:-:S03]  /*0e10*/  IMAD.WIDE R12, R19, 0x8, R2 ;  /* 0x00000008130c7825 */ /* 0x000fc600078e0202 */
[----:B------:R-:W-:Y:S02]  /*0e20*/  ISETP.GE.AND P0, PT, R23, R6, PT ;  /* 0x000000061700720c */ /* 0x000fe40003f06270 */
[--C-:B--2---:R-:W-:Y:S02]  /*0e30*/  @!P1 SHF.R.U64 R22, R16, 0x2, R17.reuse ;  /* 0x0000000210169819 */ /* 0x104fe40000001211 */
        /* <DEDUP_REMOVED lines=8> */
[----:B0-----:R-:W3:Y:S01]  /*0ec0*/  @!P1 LDG.E.64 R14, desc[UR6][R8.64+0x800] ;  /* 0x00080006080e9981 */ /* 0x001ee2000c1e1b00 */
[----:B------:R-:W-:-:S05]  /*0ed0*/  VIADD R19, R11, 0x200 ;  /* 0x000002000b137836 */ /* 0x000fca0000000000 */
[----:B------:R-:W-:Y:S02]  /*0ee0*/  ISETP.GE.AND P0, PT, R19, R6, PT ;  /* 0x000000061300720c */ /* 0x000fe40003f06270 */
[--C-:B---3--:R-:W-:Y:S02]  /*0ef0*/  @!P1 SHF.R.U64 R20, R14, 0x2, R15.reuse ;  /* 0x000000020e149819 */ /* 0x108fe4000000120f */
        /* <DEDUP_REMOVED lines=8> */
[----:B------:R-:W3:Y:S01]  /*0f80*/  @!P1 LDG.E.64 R14, desc[UR6][R8.64+0x1000] ;  /* 0x00100006080e9981 */ /* 0x000ee2000c1e1b00 */
[----:B--2---:R-:W-:-:S05]  /*0f90*/  VIADD R17, R11, 0x300 ;  /* 0x000003000b117836 */ /* 0x004fca0000000000 */
[----:B------:R-:W-:Y:S02]  /*0fa0*/  ISETP.GE.AND P0, PT, R17, R6, PT ;  /* 0x000000061100720c */ /* 0x000fe40003f06270 */
[--C-:B---3--:R-:W-:Y:S02]  /*0fb0*/  @!P1 SHF.R.U64 R16, R14, 0x2, R15.reuse ;  /* 0x000000020e109819 */ /* 0x108fe4000000120f */
[----:B------:R-:W-:-:S05]  /*0fc0*/  @!P1 SHF.R.U32.HI R17, RZ, 0x2, R15 ;  /* 0x00000002ff119819 */ /* 0x000fca000001160f */
[----:B------:R0:W-:Y:S04]  /*0fd0*/  @!P1 STG.E.64 desc[UR6][R12.64+0x1000], R16 ;  /* 0x001000100c009986 */ /* 0x0001e8000c101b06 */
[----:B------:R-:W2:Y:S01]  /*0fe0*/  @!P0 LDG.E.64 R14, desc[UR6][R8.64+0x1400] ;  /* 0x00140006080e8981 */ /* 0x000ea2000c1e1b00 */
[----:B------:R-:W-:Y:S01]  /*0ff0*/  VIADD R11, R11, 0x380 ;  /* 0x000003800b0b7836 */ /* 0x000fe20000000000 */
[----:B------:R-:W-:Y:S01]  /*1000*/  BSSY.RECONVERGENT B0, `(.L_x_244) ;  /* 0x000000c000007945 */ /* 0x000fe20003800200 */
[----:B------:R-:W-:-:S05]  /*1010*/  VIADD R10, R10, 0x8 ;  /* 0x000000080a0a7836 */ /* 0x000fca0000000000 */
[----:B------:R-:W-:Y:S02]  /*1020*/  ISETP.NE.AND P1, PT, R10, R7, PT ;  /* 0x000000070a00720c */ /* 0x000fe40003f25270 */
[--C-:B--2---:R-:W-:Y:S02]  /*1030*/  @!P0 SHF.R.U64 R14, R14, 0x2, R15.reuse ;  /* 0x000000020e0e8819 */ /* 0x104fe4000000120f */
[----:B------:R-:W-:-:S05]  /*1040*/  @!P0 SHF.R.U32.HI R15, RZ, 0x2, R15 ;  /* 0x00000002ff0f8819 */ /* 0x000fca000001160f */
[----:B------:R0:W-:Y:S01]  /*1050*/  @!P0 STG.E.64 desc[UR6][R12.64+0x1400], R14 ;  /* 0x0014000e0c008986 */ /* 0x0001e2000c101b06 */
[----:B------:R-:W-:-:S13]  /*1060*/  ISETP.GE.AND P0, PT, R11, R6, PT ;  /* 0x000000060b00720c */ /* 0x000fda0003f06270 */
[----:B0-----:R-:W-:Y:S05]  /*1070*/  @P0 BRA `(.L_x_245) ;  /* 0x0000000000100947 */ /* 0x001fea0003800000 */
[----:B------:R-:W2:Y:S02]  /*1080*/  LDG.E.64 R8, desc[UR6][R8.64+0x1800] ;  /* 0x0018000608087981 */ /* 0x000ea4000c1e1b00 */
[--C-:B--2---:R-:W-:Y:S02]  /*1090*/  SHF.R.U64 R14, R8, 0x2, R9.reuse ;  /* 0x00000002080e7819 */ /* 0x104fe40000001209 */
[----:B------:R-:W-:-:S05]  /*10a0*/  SHF.R.U32.HI R15, RZ, 0x2, R9 ;  /* 0x00000002ff0f7819 */ /* 0x000fca0000011609 */
[----:B------:R0:W-:Y:S02]  /*10b0*/  STG.E.64 desc[UR6][R12.64+0x1800], R14 ;  /* 0x0018000e0c007986 */ /* 0x0001e4000c101b06 */
.L_x_245:
[----:B------:R-:W-:Y:S05]  /*10c0*/  BSYNC.RECONVERGENT B0 ;  /* 0x0000000000007941 */ /* 0x000fea0003800200 */
.L_x_244:
[----:B------:R-:W-:Y:S05]  /*10d0*/  @P1 BRA `(.L_x_246) ;  /* 0xfffffffc00181947 */ /* 0x000fea000383ffff */
.L_x_243:
[----:B------:R-:W-:-:S13]  /*10e0*/  ISETP.NE.AND P0, PT, R18, RZ, PT ;  /* 0x000000ff1200720c */ /* 0x000fda0003f05270 */
[----:B------:R-:W-:Y:S05]  /*10f0*/  @!P0 EXIT ;  /* 0x000000000000894d */ /* 0x000fea0003800000 */
[----:B------:R-:W1:Y:S01]  /*1100*/  LDC R8, c[0x0][0x384] ;  /* 0x0000e100ff087b82 */ /* 0x000e620000000800 */
[----:B------:R-:W-:Y:S02]  /*1110*/  ISETP.GE.U32.AND P1, PT, R18, 0x4, PT ;  /* 0x000000041200780c */ /* 0x000fe40003f26070 */
[----:B-1----:R-:W-:-:S04]  /*1120*/  LOP3.LUT R19, R8, 0x3, RZ, 0xc0, !PT ;  /* 0x0000000308137812 */ /* 0x002fc800078ec0ff */
[----:B------:R-:W-:-:S07]  /*1130*/  ISETP.NE.AND P0, PT, R19, RZ, PT ;  /* 0x000000ff1300720c */ /* 0x000fce0003f05270 */
[----:B------:R-:W-:Y:S06]  /*1140*/  @!P1 BRA `(.L_x_247) ;  /* 0x0000000000849947 */ /* 0x000fec0003800000 */
[----:B------:R-:W-:-:S05]  /*1150*/  IMAD R9, R7, 0x80, R0 ;  /* 0x0000008007097824 */ /* 0x000fca00078e0200 */
[----:B------:R-:W-:-:S13]  /*1160*/  ISETP.GE.AND P2, PT, R9, R6, PT ;  /* 0x000000060900720c */ /* 0x000fda0003f46270 */
[----:B------:R-:W-:-:S06]  /*1170*/  @!P2 IMAD.WIDE R10, R9, 0x8, R4 ;  /* 0x00000008090aa825 */ /* 0x000fcc00078e0204 */
[----:B------:R-:W2:Y:S01]  /*1180*/  @!P2 LDG.E.64 R10, desc[UR6][R10.64] ;  /* 0x000000060a0aa981 */ /* 0x000ea2000c1e1b00 */
[C---:B------:R-:W-:Y:S02]  /*1190*/  VIADD R17, R9.reuse, 0x80 ;  /* 0x0000008009117836 */ /* 0x040fe40000000000 */
[----:B0-----:R-:W-:-:S03]  /*11a0*/  @!P2 IMAD.WIDE R12, R9, 0x8, R2 ;  /* 0x00000008090ca825 */ /* 0x001fc600078e0202 */
[----:B------:R-:W-:-:S13]  /*11b0*/  ISETP.GE.AND P1, PT, R17, R6, PT ;  /* 0x000000061100720c */ /* 0x000fda0003f26270 */
[----:B------:R-:W-:Y:S01]  /*11c0*/  @!P1 IMAD.WIDE R14, R17, 0x8, R4 ;  /* 0x00000008110e9825 */ /* 0x000fe200078e0204 */
[--C-:B--2---:R-:W-:Y:S02]  /*11d0*/  @!P2 SHF.R.U64 R20, R10, 0x2, R11.reuse ;  /* 0x000000020a14a819 */ /* 0x104fe4000000120b */
        /* <DEDUP_REMOVED lines=18> */
[----:B------:R-:W3:Y:S01]  /*1300*/  @!P1 LDG.E.64 R14, desc[UR6][R14.64] ;  /* 0x000000060e0e9981 */ /* 0x000ee2000c1e1b00 */
[----:B-1----:R-:W-:-:S04]  /*1310*/  @!P1 IMAD.WIDE R10, R9, 0x8, R2 ;  /* 0x00000008090a9825 */ /* 0x002fc800078e0202 */
[----:B------:R-:W-:Y:S01]  /*1320*/  VIADD R7, R7, 0x4 ;  /* 0x0000000407077836 */ /* 0x000fe20000000000 */
[--C-:B---3--:R-:W-:Y:S02]  /*1330*/  @!P1 SHF.R.U64 R24, R14, 0x2, R15.reuse ;  /* 0x000000020e189819 */ /* 0x108fe4000000120f */
[----:B------:R-:W-:-:S05]  /*1340*/  @!P1 SHF.R.U32.HI R25, RZ, 0x2, R15 ;  /* 0x00000002ff199819 */ /* 0x000fca000001160f */
[----:B------:R2:W-:Y:S02]  /*1350*/  @!P1 STG.E.64 desc[UR6][R10.64], R24 ;  /* 0x000000180a009986 */ /* 0x0005e4000c101b06 */
.L_x_247:
[----:B------:R-:W-:Y:S05]  /*1360*/  @!P0 EXIT ;  /* 0x000000000000894d */ /* 0x000fea0003800000 */
[----:B------:R-:W-:Y:S02]  /*1370*/  ISETP.NE.AND P1, PT, R19, 0x1, PT ;  /* 0x000000011300780c */ /* 0x000fe40003f25270 */
[----:B------:R-:W-:-:S04]  /*1380*/  LOP3.LUT R8, R8, 0x1, RZ, 0xc0, !PT ;  /* 0x0000000108087812 */ /* 0x000fc800078ec0ff */
[----:B------:R-:W-:-:S07]  /*1390*/  ISETP.NE.U32.AND P0, PT, R8, 0x1, PT ;  /* 0x000000010800780c */ /* 0x000fce0003f05070 */
[----:B------:R-:W-:Y:S06]  /*13a0*/  @!P1 BRA `(.L_x_248) ;  /* 0x0000000000449947 */ /* 0x000fec0003800000 */
[----:B--2---:R-:W-:-:S05]  /*13b0*/  IMAD R11, R7, 0x80, R0 ;  /* 0x00000080070b7824 */ /* 0x004fca00078e0200 */
[----:B------:R-:W-:-:S13]  /*13c0*/  ISETP.GE.AND P1, PT, R11, R6, PT ;  /* 0x000000060b00720c */ /* 0x000fda0003f26270 */
[----:B------:R-:W-:-:S06]  /*13d0*/  @!P1 IMAD.WIDE R8, R11, 0x8, R4 ;  /* 0x000000080b089825 */ /* 0x000fcc00078e0204 */
[----:B------:R-:W2:Y:S01]  /*13e0*/  @!P1 LDG.E.64 R8, desc[UR6][R8.64] ;  /* 0x0000000608089981 */ /* 0x000ea2000c1e1b00 */
[C---:B------:R-:W-:Y:S02]  /*13f0*/  VIADD R19, R11.reuse, 0x80 ;  /* 0x000000800b137836 */ /* 0x040fe40000000000 */
[----:B------:R-:W-:-:S03]  /*1400*/  @!P1 IMAD.WIDE R10, R11, 0x8, R2 ;  /* 0x000000080b0a9825 */ /* 0x000fc600078e0202 */
[----:B------:R-:W-:-:S13]  /*1410*/  ISETP.GE.AND P2, PT, R19, R6, PT ;  /* 0x000000061300720c */ /* 0x000fda0003f46270 */
[----:B0-----:R-:W-:Y:S01]  /*1420*/  @!P2 IMAD.WIDE R12, R19, 0x8, R4 ;  /* 0x00000008130ca825 */ /* 0x001fe200078e0204 */
        /* <DEDUP_REMOVED lines=9> */
.L_x_248:
[----:B------:R-:W-:Y:S05]  /*14c0*/  @P0 EXIT ;  /* 0x000000000000094d */ /* 0x000fea0003800000 */
[----:B-1----:R-:W-:-:S05]  /*14d0*/  IMAD R9, R7, 0x80, R0 ;  /* 0x0000008007097824 */ /* 0x002fca00078e0200 */
[----:B------:R-:W-:-:S13]  /*14e0*/  ISETP.GE.AND P0, PT, R9, R6, PT ;  /* 0x000000060900720c */ /* 0x000fda0003f06270 */
[----:B------:R-:W-:Y:S05]  /*14f0*/  @P0 EXIT ;  /* 0x000000000000094d */ /* 0x000fea0003800000 */
[----:B------:R-:W-:-:S06]  /*1500*/  IMAD.WIDE R4, R9, 0x8, R4 ;  /* 0x0000000809047825 */ /* 0x000fcc00078e0204 */
[----:B------:R-:W3:Y:S01]  /*1510*/  LDG.E.64 R4, desc[UR6][R4.64] ;  /* 0x0000000604047981 */ /* 0x000ee2000c1e1b00 */
[----:B------:R-:W-:Y:S01]  /*1520*/  IMAD.WIDE R2, R9, 0x8, R2 ;  /* 0x0000000809027825 */ /* 0x000fe200078e0202 */
[--C-:B---3--:R-:W-:Y:S02]  /*1530*/  SHF.R.U64 R6, R4, 0x2, R5.reuse ;  /* 0x0000000204067819 */ /* 0x108fe40000001205 */
[----:B------:R-:W-:-:S05]  /*1540*/  SHF.R.U32.HI R7, RZ, 0x2, R5 ;  /* 0x00000002ff077819 */ /* 0x000fca0000011605 */
[----:B------:R-:W-:Y:S01]  /*1550*/  STG.E.64 desc[UR6][R2.64], R6 ;  /* 0x0000000602007986 */ /* 0x000fe2000c101b06 */
[----:B------:R-:W-:Y:S05]  /*1560*/  EXIT ;  /* 0x000000000000794d */ /* 0x000fea0003800000 */
.L_x_249:
        /* <DEDUP_REMOVED lines=9> */
.L_x_1176:


//--------------------- .text._ZN3cub18CUB_300001_SM_10006detail9transform16transform_kernelINS2_10policy_hubILb1EN4cuda3std3__45tupleIJPyEEEE10policy1000El8last_merS9_JS9_EEEvT0_iT1_T2_DpNS2_10kernel_argIT3_EE --------------------------
	.section	.text._ZN3cub18CUB_300001_SM_10006detail9transform16transform_kernelINS2_10policy_hubILb1EN4cuda3std3__45tupleIJPyEEEE10policy1000El8last_merS9_JS9_EEEvT0_iT1_T2_DpNS2_10kernel_argIT3_EE,"ax",@progbits
	.align	128
        .global         _ZN3cub18CUB_300001_SM_10006detail9transform16transform_kernelINS2_10policy_hubILb1EN4cuda3std3__45tupleIJPyEEEE10policy1000El8last_merS9_JS9_EEEvT0_iT1_T2_DpNS2_10kernel_argIT3_EE
        .type           _ZN3cub18CUB_300001_SM_10006detail9transform16transform_kernelINS2_10policy_hubILb1EN4cuda3std3__45tupleIJPyEEEE10policy1000El8last_merS9_JS9_EEEvT0_iT1_T2_DpNS2_10kernel_argIT3_EE,@function
        .size           _ZN3cub18CUB_300001_SM_10006detail9transform16transform_kernelINS2_10policy_hubILb1EN4cuda3std3__45tupleIJPyEEEE10policy1000El8last_merS9_JS9_EEEvT0_iT1_T2_DpNS2_10kernel_argIT3_EE,(.L_x_1169 - _ZN3cub18CUB_300001_SM_10006detail9transform16transform_kernelINS2_10policy_hubILb1EN4cuda3std3__45tupleIJPyEEEE10policy1000El8last_merS9_JS9_EEEvT0_iT1_T2_DpNS2_10kernel_argIT3_EE)
        .other          _ZN3cub18CUB_300001_SM_10006detail9transform16transform_kernelINS2_10policy_hubILb1EN4cuda3std3__45tupleIJPyEEEE10policy1000El8last_merS9_JS9_EEEvT0_iT1_T2_DpNS2_10kernel_argIT3_EE,@"STO_CUDA_ENTRY STV_DEFAULT"
_ZN3cub18CUB_300001_SM_10006detail9transform16transform_kernelINS2_10policy_hubILb1EN4cuda3std3__45tupleIJPyEEEE10policy1000El8last_merS9_JS9_EEEvT0_iT1_T2_DpNS2_10kernel_argIT3_EE:
.text._ZN3cub18CUB_300001_SM_10006detail9transform16transform_kernelINS2_10policy_hubILb1EN4cuda3std3__45tupleIJPyEEEE10policy1000El8last_merS9_JS9_EEEvT0_iT1_T2_DpNS2_10kernel_argIT3_EE:
        /* <DEDUP_REMOVED lines=16> */
[----:B------:R-:W-:-:S04]  /*0100*/  SEL R3, R7, R6, P0 ;  /* 0x0000000607037207 */ /* 0x000fc80000000000 */
[----:B------:R-:W-:-:S04]  /*0110*/  SHF.L.U32 R7, R3, 0x3, RZ ;  /* 0x0000000303077819 */ /* 0x000fc800000006ff */
[----:B------:R-:W-:-:S13]  /*0120*/  ISETP.GE.AND P0, PT, R10, R7, PT ;  /* 0x000000070a00720c */ /* 0x000fda0003f06270 */
[----:B------:R-:W-:Y:S05]  /*0130*/  @P0 BRA `(.L_x_251) ;  /* 0x0000000000280947 */ /* 0x000fea0003800000 */
[----:B------:R-:W0:Y:S02]  /*0140*/  LDC.64 R8, c[0x0][0x3a0] ;  /* 0x0000e800ff087b82 */ /* 0x000e240000000a00 */
[----:B0-----:R-:W-:-:S04]  /*0150*/  LEA R8, P0, R4, R8, 0x3 ;  /* 0x0000000804087211 */ /* 0x001fc800078018ff */
[----:B------:R-:W-:-:S03]  /*0160*/  LEA.HI.X R9, R4, R9, R11, 0x3, P0 ;  /* 0x0000000904097211 */ /* 0x000fc600000f1c0b */
[----:B------:R-:W-:-:S07]  /*0170*/  IMAD.WIDE.U32 R8, R0, 0x80, R8 ;  /* 0x0000008000087825 */ /* 0x000fce00078e0008 */
.L_x_252:
[----:B------:R-:W-:Y:S01]  /*0180*/  VIADD R10, R10, 0x4000 ;  /* 0x000040000a0a7836 */ /* 0x000fe20000000000 */
[----:B------:R0:W-:Y:S04]  /*0190*/  CCTL.E.PF2 [R8] ;  /* 0x000000000800798f */ /* 0x0001e80000800100 */
[----:B------:R-:W-:Y:S02]  /*01a0*/  ISETP.GE.AND P0, PT, R10, R7, PT ;  /* 0x000000070a00720c */ /* 0x000fe40003f06270 */
[----:B0-----:R-:W-:-:S05]  /*01b0*/  IADD3 R8, P1, PT, R8, 0x4000, RZ ;  /* 0x0000400008087810 */ /* 0x001fca0007f3e0ff */
[----:B------:R-:W-:-:S06]  /*01c0*/  IMAD.X R9, RZ, RZ, R9, P1 ;  /* 0x000000ffff097224 */ /* 0x000fcc00008e0609 */
[----:B------:R-:W-:Y:S05]  /*01d0*/  @!P0 BRA `(.L_x_252) ;  /* 0xfffffffc00e88947 */ /* 0x000fea000383ffff */
.L_x_251:
[----:B------:R-:W-:Y:S05]  /*01e0*/  BSYNC.RECONVERGENT B0 ;  /* 0x0000000000007941 */ /* 0x000fea0003800200 */
.L_x_250:
[----:B------:R-:W0:Y:S01]  /*01f0*/  LDCU.64 UR10, c[0x0][0x3a0] ;  /* 0x00007400ff0a77ac */ /* 0x000e220008000a00 */
[----:B------:R-:W-:Y:S01]  /*0200*/  ISETP.NE.AND P0, PT, R6, R3, PT ;  /* 0x000000030600720c */ /* 0x000fe20003f05270 */
[C---:B------:R-:W-:Y:S01]  /*0210*/  IMAD.SHL.U32 R16, R4.reuse, 0x8, RZ ;  /* 0x0000000804107824 */ /* 0x040fe200078e00ff */
[----:B------:R-:W-:Y:S01]  /*0220*/  SHF.L.U64.HI R17, R4, 0x3, R11 ;  /* 0x0000000304117819 */ /* 0x000fe2000001020b */
[----:B------:R-:W1:Y:S01]  /*0230*/  LDCU.64 UR6, c[0x0][0x398] ;  /* 0x00007300ff0677ac */ /* 0x000e620008000a00 */
[----:B------:R-:W2:Y:S01]  /*0240*/  LDCU.64 UR8, c[0x0][0x358] ;  /* 0x00006b00ff0877ac */ /* 0x000ea20008000a00 */
[----:B------:R-:W3:Y:S01]  /*0250*/  LDCU.64 UR4, c[0x0][0x390] ;  /* 0x00007200ff0477ac */ /* 0x000ee20008000a00 */
[C---:B0-----:R-:W-:Y:S02]  /*0260*/  IADD3 R14, P1, PT, R16.reuse, UR10, RZ ;  /* 0x0000000a100e7c10 */ /* 0x041fe4000ff3e0ff */
[----:B-1----:R-:W-:Y:S02]  /*0270*/  IADD3 R12, P2, PT, R16, UR6, RZ ;  /* 0x00000006100c7c10 */ /* 0x002fe4000ff5e0ff */
[----:B------:R-:W-:-:S02]  /*0280*/  IADD3.X R15, PT, PT, R17, UR11, RZ, P1, !PT ;  /* 0x0000000b110f7c10 */ /* 0x000fc40008ffe4ff */
[----:B------:R-:W-:Y:S01]  /*0290*/  IADD3.X R13, PT, PT, R17, UR7, RZ, P2, !PT ;  /* 0x00000007110d7c10 */ /* 0x000fe200097fe4ff */
[----:B--23--:R-:W-:Y:S08]  /*02a0*/  @!P0 BRA `(.L_x_253) ;  /* 0x0000002400248947 */ /* 0x00cff00003800000 */
[----:B------:R-:W-:-:S13]  /*02b0*/  ISETP.GE.AND P0, PT, R2, 0x1, PT ;  /* 0x000000010200780c */ /* 0x000fda0003f06270 */
[----:B------:R-:W-:Y:S05]  /*02c0*/  @!P0 EXIT ;  /* 0x000000000000894d */ /* 0x000fea0003800000 */
[C---:B------:R-:W-:Y:S01]  /*02d0*/  ISETP.GE.U32.AND P0, PT, R2.reuse, 0x8, PT ;  /* 0x000000080200780c */ /* 0x040fe20003f06070 */
[----:B------:R-:W-:Y:S01]  /*02e0*/  HFMA2 R5, -RZ, RZ, 0, 0 ;  /* 0x00000000ff057431 */ /* 0x000fe200000001ff */
[----:B------:R-:W-:-:S11]  /*02f0*/  LOP3.LUT R8, R2, 0x7, RZ, 0xc0, !PT ;  /* 0x0000000702087812 */ /* 0x000fd600078ec0ff */
[----:B------:R-:W-:Y:S05]  /*0300*/  @!P0 BRA `(.L_x_254) ;  /* 0x00000010008c8947 */ /* 0x000fea0003800000 */
[----:B------:R-:W-:Y:S01]  /*0310*/  LOP3.LUT R5, R2, 0x7ffffff8, RZ, 0xc0, !PT ;  /* 0x7ffffff802057812 */ /* 0x000fe200078ec0ff */
[----:B------:R-:W-:Y:S01]  /*0320*/  IMAD.MOV.U32 R6, RZ, RZ, RZ ;  /* 0x000000ffff067224 */ /* 0x000fe200078e00ff */
[----:B------:R-:W0:Y:S01]  /*0330*/  LDCU UR6, c[0x0][0x394] ;  /* 0x00007280ff0677ac */ /* 0x000e220008000800 */
[----:B------:R-:W1:Y:S05]  /*0340*/  LDCU UR7, c[0x0][0x390] ;  /* 0x00007200ff0777ac */ /* 0x000e6a0008000800 */
.L_x_295:
[C---:B------:R-:W-:Y:S01]  /*0350*/  IMAD R7, R6.reuse, 0x80, R0 ;  /* 0x0000008006077824 */ /* 0x040fe200078e0200 */
[----:B------:R-:W-:Y:S01]  /*0360*/  BSSY.RECONVERGENT B0, `(.L_x_255) ;  /* 0x0000025000007945 */ /* 0x000fe20003800200 */
[----:B------:R-:W-:-:S03]  /*0370*/  VIADD R6, R6, 0x8 ;  /* 0x0000000806067836 */ /* 0x000fc60000000000 */
[----:B------:R-:W-:Y:S02]  /*0380*/  ISETP.GE.AND P0, PT, R7, R3, PT ;  /* 0x000000030700720c */ /* 0x000fe40003f06270 */
[----:B------:R-:W-:-:S11]  /*0390*/  ISETP.NE.AND P2, PT, R6, R5, PT ;  /* 0x000000050600720c */ /* 0x000fd60003f45270 */
[----:B01234-:R-:W-:Y:S05]  /*03a0*/  @P0 BRA `(.L_x_256) ;  /* 0x0000000000800947 */ /* 0x01ffea0003800000 */
[----:B------:R-:W-:-:S06]  /*03b0*/  IMAD.WIDE.U32 R20, R7, 0x8, R14 ;  /* 0x0000000807147825 */ /* 0x000fcc00078e000e */
[----:B------:R-:W0:Y:S01]  /*03c0*/  LDG.E.64 R20, desc[UR8][R20.64] ;  /* 0x0000000814147981 */ /* 0x000e22000c1e1b00 */
[----:B------:R-:W-:Y:S01]  /*03d0*/  BSSY.RECONVERGENT B1, `(.L_x_257) ;  /* 0x000001b000017945 */ /* 0x000fe20003800200 */
[----:B0-----:R-:W-:-:S04]  /*03e0*/  LOP3.LUT R2, R21, UR6, RZ, 0xfc, !PT ;  /* 0x0000000615027c12 */ /* 0x001fc8000f8efcff */
[----:B------:R-:W-:-:S13]  /*03f0*/  ISETP.NE.U32.AND P0, PT, R2, RZ, PT ;  /* 0x000000ff0200720c */ /* 0x000fda0003f05070 */
[----:B------:R-:W-:Y:S05]  /*0400*/  @P0 BRA `(.L_x_258) ;  /* 0x00000000004c0947 */ /* 0x000fea0003800000 */
[----:B-1----:R-:W0:Y:S01]  /*0410*/  I2F.U32.RP R2, UR7 ;  /* 0x0000000700027d06 */ /* 0x002e220008209000 */
[----:B------:R-:W-:Y:S01]  /*0420*/  ISETP.NE.U32.AND P1, PT, RZ, UR7, PT ;  /* 0x00000007ff007c0c */ /* 0x000fe2000bf25070 */
[----:B------:R-:W-:-:S06]  /*0430*/  IMAD.MOV.U32 R21, RZ, RZ, RZ ;  /* 0x000000ffff157224 */ /* 0x000fcc00078e00ff */
[----:B0-----:R-:W0:Y:S02]  /*0440*/  MUFU.RCP R2, R2 ;  /* 0x0000000200027308 */ /* 0x001e240000001000 */
[----:B0-----:R-:W-:-:S06]  /*0450*/  IADD3 R10, PT, PT, R2, 0xffffffe, RZ ;  /* 0x0ffffffe020a7810 */ /* 0x001fcc0007ffe0ff */
[----:B------:R0:W1:Y:S02]  /*0460*/  F2I.FTZ.U32.TRUNC.NTZ R11, R10 ;  /* 0x0000000a000b7305 */ /* 0x000064000021f000 */
[----:B0-----:R-:W-:Y:S02]  /*0470*/  IMAD.MOV.U32 R10, RZ, RZ, RZ ;  /* 0x000000ffff0a7224 */ /* 0x001fe400078e00ff */
[----:B-1----:R-:W-:-:S04]  /*0480*/  IMAD.MOV R9, RZ, RZ, -R11 ;  /* 0x000000ffff097224 */ /* 0x002fc800078e0a0b */
[----:B------:R-:W-:-:S04]  /*0490*/  IMAD R9, R9, UR7, RZ ;  /* 0x0000000709097c24 */ /* 0x000fc8000f8e02ff */
[----:B------:R-:W-:-:S06]  /*04a0*/  IMAD.HI.U32 R11, R11, R9, R10 ;  /* 0x000000090b0b7227 */ /* 0x000fcc00078e000a */
[----:B------:R-:W-:-:S04]  /*04b0*/  IMAD.HI.U32 R11, R11, R20, RZ ;  /* 0x000000140b0b7227 */ /* 0x000fc800078e00ff */
[----:B------:R-:W-:-:S04]  /*04c0*/  IMAD.MOV R11, RZ, RZ, -R11 ;  /* 0x000000ffff0b7224 */ /* 0x000fc800078e0a0b */
[----:B------:R-:W-:-:S05]  /*04d0*/  IMAD R20, R11, UR7, R20 ;  /* 0x000000070b147c24 */ /* 0x000fca000f8e0214 */
[----:B------:R-:W-:-:S13]  /*04e0*/  ISETP.GE.U32.AND P0, PT, R20, UR7, PT ;  /* 0x0000000714007c0c */ /* 0x000fda000bf06070 */
[----:B------:R-:W-:-:S04]  /*04f0*/  @P0 IADD3 R20, PT, PT, R20, -UR7, RZ ;  /* 0x8000000714140c10 */ /* 0x000fc8000fffe0ff */
[----:B------:R-:W-:-:S13]  /*0500*/  ISETP.GE.U32.AND P0, PT, R20, UR7, PT ;  /* 0x0000000714007c0c */ /* 0x000fda000bf06070 */
[----:B------:R-:W-:Y:S01]  /*0510*/  @P0 VIADD R20, R20, -UR7 ;  /* 0x8000000714140c36 */ /* 0x000fe20008000000 */
[----:B------:R-:W-:Y:S01]  /*0520*/  @!P1 LOP3.LUT R20, RZ, UR7, RZ, 0x33, !PT ;  /* 0x00000007ff149c12 */ /* 0x000fe2000f8e33ff */
[----:B------:R-:W-:Y:S06]  /*0530*/  BRA `(.L_x_259) ;  /* 0x0000000000107947 */ /* 0x000fec0003800000 */
.L_x_258:
[----:B------:R-:W-:Y:S01]  /*0540*/  IMAD.MOV.U32 R2, RZ, RZ, R20 ;  /* 0x000000ffff027224 */ /* 0x000fe200078e0014 */
[----:B------:R-:W-:-:S07]  /*0550*/  MOV R4, 0x570 ;  /* 0x0000057000047802 */ /* 0x000fce0000000f00 */
[----:B-1----:R-:W-:Y:S05]  /*0560*/  CALL.REL.NOINC `($__internal_0_$__cuda_sm20_rem_u64) ;  /* 0x0000004000b47944 */ /* 0x002fea0003c00000 */
[----:B------:R-:W-:-:S07]  /*0570*/  MOV R20, R2 ;  /* 0x0000000200147202 */ /* 0x000fce0000000f00 */
.L_x_259:
[----:B------:R-:W-:Y:S05]  /*0580*/  BSYNC.RECONVERGENT B1 ;  /* 0x0000000000017941 */ /* 0x000fea0003800200 */
.L_x_257:
[----:B------:R-:W-:-:S05]  /*0590*/  IMAD.WIDE.U32 R10, R7, 0x8, R12 ;  /* 0x00000008070a7825 */ /* 0x000fca00078e000c */
[----:B------:R2:W-:Y:S02]  /*05a0*/  STG.E.64 desc[UR8][R10.64], R20 ;  /* 0x000000140a007986 */ /* 0x0005e4000c101b08 */
.L_x_256:
[----:B01----:R-:W-:Y:S05]  /*05b0*/  BSYNC.RECONVERGENT B0 ;  /* 0x0000000000007941 */ /* 0x003fea0003800200 */
.L_x_255:
[----:B--2---:R-:W-:Y:S01]  /*05c0*/  VIADD R11, R7, 0x80 ;  /* 0x00000080070b7836 */ /* 0x004fe20000000000 */
[----:B------:R-:W-:Y:S03]  /*05d0*/  BSSY.RECONVERGENT B0, `(.L_x_260) ;  /* 0x0000023000007945 */ /* 0x000fe60003800200 */
[C---:B------:R-:W-:Y:S01]  /*05e0*/  IMAD.WIDE R16, R11.reuse, 0x8, R14 ;  /* 0x000000080b107825 */ /* 0x040fe200078e020e */
[----:B------:R-:W-:-:S03]  /*05f0*/  ISETP.GE.AND P0, PT, R11, R3, PT ;  /* 0x000000030b00720c */ /* 0x000fc60003f06270 */
[----:B------:R-:W-:-:S10]  /*0600*/  IMAD.WIDE R10, R11, 0x8, R12 ;  /* 0x000000080b0a7825 */ /* 0x000fd400078e020c */
[----:B------:R-:W-:Y:S05]  /*0610*/  @P0 BRA `(.L_x_261) ;  /* 0x0000000000780947 */ /* 0x000fea0003800000 */
[----:B------:R-:W2:Y:S01]  /*0620*/  LDG.E.64 R20, desc[UR8][R16.64] ;  /* 0x0000000810147981 */ /* 0x000ea2000c1e1b00 */
[----:B------:R-:W-:Y:S01]  /*0630*/  BSSY.RECONVERGENT B1, `(.L_x_262) ;  /* 0x000001b000017945 */ /* 0x000fe20003800200 */
[----:B--2---:R-:W-:-:S04]  /*0640*/  LOP3.LUT R2, R21, UR6, RZ, 0xfc, !PT ;  /* 0x0000000615027c12 */ /* 0x004fc8000f8efcff */
[----:B------:R-:W-:-:S13]  /*0650*/  ISETP.NE.U32.AND P0, PT, R2, RZ, PT ;  /* 0x000000ff0200720c */ /* 0x000fda0003f05070 */
[----:B------:R-:W-:Y:S05]  /*0660*/  @P0 BRA `(.L_x_263) ;  /* 0x00000000004c0947 */ /* 0x000fea0003800000 */
[----:B------:R-:W0:Y:S01]  /*0670*/  I2F.U32.RP R4, UR7 ;  /* 0x0000000700047d06 */ /* 0x000e220008209000 */
[----:B------:R-:W-:Y:S02]  /*0680*/  ISETP.NE.U32.AND P1, PT, RZ, UR7, PT ;  /* 0x00000007ff007c0c */ /* 0x000fe4000bf25070 */
[----:B------:R-:W-:-:S05]  /*0690*/  MOV R21, RZ ;  /* 0x000000ff00157202 */ /* 0x000fca0000000f00 */
[----:B0-----:R-:W0:Y:S02]  /*06a0*/  MUFU.RCP R4, R4 ;  /* 0x0000000400047308 */ /* 0x001e240000001000 */
[----:B0-----:R-:W-:-:S06]  /*06b0*/  VIADD R18, R4, 0xffffffe ;  /* 0x0ffffffe04127836 */ /* 0x001fcc0000000000 */
[----:B------:R0:W1:Y:S02]  /*06c0*/  F2I.FTZ.U32.TRUNC.NTZ R19, R18 ;  /* 0x0000001200137305 */ /* 0x000064000021f000 */
[----:B0-----:R-:W-:Y:S02]  /*06d0*/  HFMA2 R18, -RZ, RZ, 0, 0 ;  /* 0x00000000ff127431 */ /* 0x001fe400000001ff */
[----:B-1----:R-:W-:-:S04]  /*06e0*/  IMAD.MOV R9, RZ, RZ, -R19 ;  /* 0x000000ffff097224 */ /* 0x002fc800078e0a13 */
[----:B------:R-:W-:-:S04]  /*06f0*/  IMAD R9, R9, UR7, RZ ;  /* 0x0000000709097c24 */ /* 0x000fc8000f8e02ff */
[----:B------:R-:W-:-:S06]  /*0700*/  IMAD.HI.U32 R9, R19, R9, R18 ;  /* 0x0000000913097227 */ /* 0x000fcc00078e0012 */
[----:B------:R-:W-:-:S04]  /*0710*/  IMAD.HI.U32 R2, R9, R20, RZ ;  /* 0x0000001409027227 */ /* 0x000fc800078e00ff */
[----:B------:R-:W-:-:S04]  /*0720*/  IMAD.MOV R9, RZ, RZ, -R2 ;  /* 0x000000ffff097224 */ /* 0x000fc800078e0a02 */
[----:B------:R-:W-:-:S05]  /*0730*/  IMAD R20, R9, UR7, R20 ;  /* 0x0000000709147c24 */ /* 0x000fca000f8e0214 */
[----:B------:R-:W-:-:S13]  /*0740*/  ISETP.GE.U32.AND P0, PT, R20, UR7, PT ;  /* 0x0000000714007c0c */ /* 0x000fda000bf06070 */
[----:B------:R-:W-:-:S05]  /*0750*/  @P0 VIADD R20, R20, -UR7 ;  /* 0x8000000714140c36 */ /* 0x000fca0008000000 */
[----:B------:R-:W-:-:S13]  /*0760*/  ISETP.GE.U32.AND P0, PT, R20, UR7, PT ;  /* 0x0000000714007c0c */ /* 0x000fda000bf06070 */
[----:B------:R-:W-:Y:S01]  /*0770*/  @P0 VIADD R20, R20, -UR7 ;  /* 0x8000000714140c36 */ /* 0x000fe20008000000 */
[----:B------:R-:W-:Y:S01]  /*0780*/  @!P1 LOP3.LUT R20, RZ, UR7, RZ, 0x33, !PT ;  /* 0x00000007ff149c12 */ /* 0x000fe2000f8e33ff */
[----:B------:R-:W-:Y:S06]  /*0790*/  BRA `(.L_x_264) ;  /* 0x0000000000107947 */ /* 0x000fec0003800000 */
.L_x_263:
[----:B------:R-:W-:Y:S01]  /*07a0*/  IMAD.MOV.U32 R2, RZ, RZ, R20 ;  /* 0x000000ffff027224 */ /* 0x000fe200078e0014 */
[----:B------:R-:W-:-:S07]  /*07b0*/  MOV R4, 0x7d0 ;  /* 0x000007d000047802 */ /* 0x000fce0000000f00 */
[----:B------:R-:W-:Y:S05]  /*07c0*/  CALL.REL.NOINC `($__internal_0_$__cuda_sm20_rem_u64) ;  /* 0x00000040001c7944 */ /* 0x000fea0003c00000 */
[----:B------:R-:W-:-:S07]  /*07d0*/  IMAD.MOV.U32 R20, RZ, RZ, R2 ;  /* 0x000000ffff147224 */ /* 0x000fce00078e0002 */
.L_x_264:
[----:B------:R-:W-:Y:S05]  /*07e0*/  BSYNC.RECONVERGENT B1 ;  /* 0x0000000000017941 */ /* 0x000fea0003800200 */
.L_x_262:
[----:B------:R0:W-:Y:S02]  /*07f0*/  STG.E.64 desc[UR8][R10.64], R20 ;  /* 0x000000140a007986 */ /* 0x0001e4000c101b08 */
.L_x_261:
[----:B------:R-:W-:Y:S05]  /*0800*/  BSYNC.RECONVERGENT B0 ;  /* 0x0000000000007941 */ /* 0x000fea0003800200 */
.L_x_260:
[----:B------:R-:W-:Y:S01]  /*0810*/  VIADD R2, R7, 0x100 ;  /* 0x0000010007027836 */ /* 0x000fe20000000000 */
[----:B------:R-:W-:Y:S04]  /*0820*/  BSSY.RECONVERGENT B0, `(.L_x_265) ;  /* 0x0000021000007945 */ /* 0x000fe80003800200 */
[----:B------:R-:W-:-:S13]  /*0830*/  ISETP.GE.AND P0, PT, R2, R3, PT ;  /* 0x000000030200720c */ /* 0x000fda0003f06270 */
[----:B------:R-:W-:Y:S05]  /*0840*/  @P0 BRA `(.L_x_266) ;  /* 0x0000000000780947 */ /* 0x000fea0003800000 */
[----:B0-----:R-:W2:Y:S01]  /*0850*/  LDG.E.64 R20, desc[UR8][R16.64+0x400] ;  /* 0x0004000810147981 */ /* 0x001ea2000c1e1b00 */
[----:B------:R-:W-:Y:S01]  /*0860*/  BSSY.RECONVERGENT B1, `(.L_x_267) ;  /* 0x000001b000017945 */ /* 0x000fe20003800200 */
[----:B--2---:R-:W-:-:S04]  /*0870*/  LOP3.LUT R2, R21, UR6, RZ, 0xfc, !PT ;  /* 0x0000000615027c12 */ /* 0x004fc8000f8efcff */
[----:B------:R-:W-:-:S13]  /*0880*/  ISETP.NE.U32.AND P0, PT, R2, RZ, PT ;  /* 0x000000ff0200720c */ /* 0x000fda0003f05070 */
[----:B------:R-:W-:Y:S05]  /*0890*/  @P0 BRA `(.L_x_268) ;  /* 0x00000000004c0947 */ /* 0x000fea0003800000 */
[----:B------:R-:W0:Y:S01]  /*08a0*/  I2F.U32.RP R4, UR7 ;  /* 0x0000000700047d06 */ /* 0x000e220008209000 */
        /* <DEDUP_REMOVED lines=18> */
.L_x_268:
[----:B------:R-:W-:Y:S01]  /*09d0*/  IMAD.MOV.U32 R2, RZ, RZ, R20 ;  /* 0x000000ffff027224 */ /* 0x000fe200078e0014 */
[----:B------:R-:W-:-:S07]  /*09e0*/  MOV R4, 0xa00 ;  /* 0x00000a0000047802 */ /* 0x000fce0000000f00 */
[----:B------:R-:W-:Y:S05]  /*09f0*/  CALL.REL.NOINC `($__internal_0_$__cuda_sm20_rem_u64) ;  /* 0x0000003c00907944 */ /* 0x000fea0003c00000 */
[----:B------:R-:W-:-:S07]  /*0a00*/  MOV R20, R2 ;  /* 0x0000000200147202 */ /* 0x000fce0000000f00 */
.L_x_269:
[----:B------:R-:W-:Y:S05]  /*0a10*/  BSYNC.RECONVERGENT B1 ;  /* 0x0000000000017941 */ /* 0x000fea0003800200 */
.L_x_267:
[----:B------:R1:W-:Y:S02]  /*0a20*/  STG.E.64 desc[UR8][R10.64+0x400], R20 ;  /* 0x000400140a007986 */ /* 0x0003e4000c101b08 */
.L_x_266:
[----:B------:R-:W-:Y:S05]  /*0a30*/  BSYNC.RECONVERGENT B0 ;  /* 0x0000000000007941 */ /* 0x000fea0003800200 */
.L_x_265:
[----:B------:R-:W-:Y:S01]  /*0a40*/  VIADD R2, R7, 0x180 ;  /* 0x0000018007027836 */ /* 0x000fe20000000000 */
[----:B------:R-:W-:Y:S04]  /*0a50*/  BSSY.RECONVERGENT B0, `(.L_x_270) ;  /* 0x0000021000007945 */ /* 0x000fe80003800200 */
[----:B------:R-:W-:-:S13]  /*0a60*/  ISETP.GE.AND P0, PT, R2, R3, PT ;  /* 0x000000030200720c */ /* 0x000fda0003f06270 */
[----:B------:R-:W-:Y:S05]  /*0a70*/  @P0 BRA `(.L_x_271) ;  /* 0x0000000000780947 */ /* 0x000fea0003800000 */
[----:B01----:R-:W2:Y:S01]  /*0a80*/  LDG.E.64 R20, desc[UR8][R16.64+0x800] ;  /* 0x0008000810147981 */ /* 0x003ea2000c1e1b00 */
        /* <DEDUP_REMOVED lines=23> */
.L_x_273:
[----:B------:R-:W-:Y:S01]  /*0c00*/  IMAD.MOV.U32 R2, RZ, RZ, R20 ;  /* 0x000000ffff027224 */ /* 0x000fe200078e0014 */
[----:B------:R-:W-:-:S07]  /*0c10*/  MOV R4, 0xc30 ;  /* 0x00000c3000047802 */ /* 0x000fce0000000f00 */
[----:B------:R-:W-:Y:S05]  /*0c20*/  CALL.REL.NOINC `($__internal_0_$__cuda_sm20_rem_u64) ;  /* 0x0000003c00047944 */ /* 0x000fea0003c00000 */
[----:B------:R-:W-:-:S07]  /*0c30*/  IMAD.MOV.U32 R20, RZ, RZ, R2 ;  /* 0x000000ffff147224 */ /* 0x000fce00078e0002 */
.L_x_274:
[----:B------:R-:W-:Y:S05]  /*0c40*/  BSYNC.RECONVERGENT B1 ;  /* 0x0000000000017941 */ /* 0x000fea0003800200 */
.L_x_272:
[----:B------:R2:W-:Y:S02]  /*0c50*/  STG.E.64 desc[UR8][R10.64+0x800], R20 ;  /* 0x000800140a007986 */ /* 0x0005e4000c101b08 */
.L_x_271:
[----:B------:R-:W-:Y:S05]  /*0c60*/  BSYNC.RECONVERGENT B0 ;  /* 0x0000000000007941 */ /* 0x000fea0003800200 */
.L_x_270:
[----:B------:R-:W-:Y:S01]  /*0c70*/  VIADD R2, R7, 0x200 ;  /* 0x0000020007027836 */ /* 0x000fe20000000000 */
[----:B------:R-:W-:Y:S04]  /*0c80*/  BSSY.RECONVERGENT B0, `(.L_x_275) ;  /* 0x0000021000007945 */ /* 0x000fe80003800200 */
[----:B------:R-:W-:-:S13]  /*0c90*/  ISETP.GE.AND P0, PT, R2, R3, PT ;  /* 0x000000030200720c */ /* 0x000fda0003f06270 */
[----:B------:R-:W-:Y:S05]  /*0ca0*/  @P0 BRA `(.L_x_276) ;  /* 0x0000000000780947 */ /* 0x000fea0003800000 */
[----:B012---:R-:W2:Y:S01]  /*0cb0*/  LDG.E.64 R20, desc[UR8][R16.64+0xc00] ;  /* 0x000c000810147981 */ /* 0x007ea2000c1e1b00 */
[----:B------:R-:W-:Y:S01]  /*0cc0*/  BSSY.RECONVERGENT B1, `(.L_x_277) ;  /* 0x000001b000017945 */ /* 0x000fe20003800200 */
[----:B--2---:R-:W-:-:S04]  /*0cd0*/  LOP3.LUT R2, R21, UR6, RZ, 0xfc, !PT ;  /* 0x0000000615027c12 */ /* 0x004fc8000f8efcff */
[----:B------:R-:W-:-:S13]  /*0ce0*/  ISETP.NE.U32.AND P0, PT, R2, RZ, PT ;  /* 0x000000ff0200720c */ /* 0x000fda0003f05070 */
[----:B------:R-:W-:Y:S05]  /*0cf0*/  @P0 BRA `(.L_x_278) ;  /* 0x00000000004c0947 */ /* 0x000fea0003800000 */
[----:B------:R-:W0:Y:S01]  /*0d00*/  I2F.U32.RP R4, UR7 ;  /* 0x0000000700047d06 */ /* 0x000e220008209000 */
[----:B------:R-:W-:Y:S01]  /*0d10*/  ISETP.NE.U32.AND P1, PT, RZ, UR7, PT ;  /* 0x00000007ff007c0c */ /* 0x000fe2000bf25070 */
[----:B------:R-:W-:-:S06]  /*0d20*/  HFMA2 R21, -RZ, RZ, 0, 0 ;  /* 0x00000000ff157431 */ /* 0x000fcc00000001ff */
[----:B0-----:R-:W0:Y:S02]  /*0d30*/  MUFU.RCP R4, R4 ;  /* 0x0000000400047308 */ /* 0x001e240000001000 */
[----:B0-----:R-:W-:-:S06]  /*0d40*/  IADD3 R18, PT, PT, R4, 0xffffffe, RZ ;  /* 0x0ffffffe04127810 */ /* 0x001fcc0007ffe0ff */
[----:B------:R0:W1:Y:S02]  /*0d50*/  F2I.FTZ.U32.TRUNC.NTZ R19, R18 ;  /* 0x0000001200137305 */ /* 0x000064000021f000 */
[----:B0-----:R-:W-:Y:S02]  /*0d60*/  IMAD.MOV.U32 R18, RZ, RZ, RZ ;  /* 0x000000ffff127224 */ /* 0x001fe400078e00ff */
[----:B-1----:R-:W-:-:S04]  /*0d70*/  IMAD.MOV R9, RZ, RZ, -R19 ;  /* 0x000000ffff097224 */ /* 0x002fc800078e0a13 */
[----:B------:R-:W-:-:S04]  /*0d80*/  IMAD R9, R9, UR7, RZ ;  /* 0x0000000709097c24 */ /* 0x000fc8000f8e02ff */
[----:B------:R-:W-:-:S06]  /*0d90*/  IMAD.HI.U32 R9, R19, R9, R18 ;  /* 0x0000000913097227 */ /* 0x000fcc00078e0012 */
[----:B------:R-:W-:-:S05]  /*0da0*/  IMAD.HI.U32 R2, R9, R20, RZ ;  /* 0x0000001409027227 */ /* 0x000fca00078e00ff */
[----:B------:R-:W-:-:S05]  /*0db0*/  IADD3 R9, PT, PT, -R2, RZ, RZ ;  /* 0x000000ff02097210 */ /* 0x000fca0007ffe1ff */
[----:B------:R-:W-:-:S05]  /*0dc0*/  IMAD R20, R9, UR7, R20 ;  /* 0x0000000709147c24 */ /* 0x000fca000f8e0214 */
[----:B------:R-:W-:-:S13]  /*0dd0*/  ISETP.GE.U32.AND P0, PT, R20, UR7, PT ;  /* 0x0000000714007c0c */ /* 0x000fda000bf06070 */
[----:B------:R-:W-:-:S05]  /*0de0*/  @P0 VIADD R20, R20, -UR7 ;  /* 0x8000000714140c36 */ /* 0x000fca0008000000 */
[----:B------:R-:W-:-:S13]  /*0df0*/  ISETP.GE.U32.AND P0, PT, R20, UR7, PT ;  /* 0x0000000714007c0c */ /* 0x000fda000bf06070 */
[----:B------:R-:W-:Y:S01]  /*0e00*/  @P0 VIADD R20, R20, -UR7 ;  /* 0x8000000714140c36 */ /* 0x000fe20008000000 */
[----:B------:R-:W-:Y:S01]  /*0e10*/  @!P1 LOP3.LUT R20, RZ, UR7, RZ, 0x33, !PT ;  /* 0x00000007ff149c12 */ /* 0x000fe2000f8e33ff */
[----:B------:R-:W-:Y:S06]  /*0e20*/  BRA `(.L_x_279) ;  /* 0x0000000000107947 */ /* 0x000fec0003800000 */
.L_x_278:
[----:B------:R-:W-:Y:S01]  /*0e30*/  IMAD.MOV.U32 R2, RZ, RZ, R20 ;  /* 0x000000ffff027224 */ /* 0x000fe200078e0014 */
[----:B------:R-:W-:-:S07]  /*0e40*/  MOV R4, 0xe60 ;  /* 0x00000e6000047802 */ /* 0x000fce0000000f00 */
[----:B------:R-:W-:Y:S05]  /*0e50*/  CALL.REL.NOINC `($__internal_0_$__cuda_sm20_rem_u64) ;  /* 0x0000003800787944 */ /* 0x000fea0003c00000 */
[----:B------:R-:W-:-:S07]  /*0e60*/  IMAD.MOV.U32 R20, RZ, RZ, R2 ;  /* 0x000000ffff147224 */ /* 0x000fce00078e0002 */
.L_x_279:
[----:B------:R-:W-:Y:S05]  /*0e70*/  BSYNC.RECONVERGENT B1 ;  /* 0x0000000000017941 */ /* 0x000fea0003800200 */
.L_x_277:
[----:B------:R3:W-:Y:S02]  /*0e80*/  STG.E.64 desc[UR8][R10.64+0xc00], R20 ;  /* 0x000c00140a007986 */ /* 0x0007e4000c101b08 */
.L_x_276:
[----:B------:R-:W-:Y:S05]  /*0e90*/  BSYNC.RECONVERGENT B0 ;  /* 0x0000000000007941 */ /* 0x000fea0003800200 */
.L_x_275:
[----:B------:R-:W-:Y:S01]  /*0ea0*/  IADD3 R2, PT, PT, R7, 0x280, RZ ;  /* 0x0000028007027810 */ /* 0x000fe20007ffe0ff */
[----:B------:R-:W-:Y:S03]  /*0eb0*/  BSSY.RECONVERGENT B0, `(.L_x_280) ;  /* 0x0000021000007945 */ /* 0x000fe60003800200 */
[----:B------:R-:W-:-:S13]  /*0ec0*/  ISETP.GE.AND P0, PT, R2, R3, PT ;  /* 0x000000030200720c */ /* 0x000fda0003f06270 */
[----:B------:R-:W-:Y:S05]  /*0ed0*/  @P0 BRA `(.L_x_281) ;  /* 0x0000000000780947 */ /* 0x000fea0003800000 */
[----:B0123--:R-:W2:Y:S01]  /*0ee0*/  LDG.E.64 R20, desc[UR8][R16.64+0x1000] ;  /* 0x0010000810147981 */ /* 0x00fea2000c1e1b00 */
        /* <DEDUP_REMOVED lines=8> */
[----:B0-----:R-:W-:-:S06]  /*0f70*/  VIADD R18, R4, 0xffffffe ;  /* 0x0ffffffe04127836 */ /* 0x001fcc0000000000 */
[----:B------:R0:W1:Y:S02]  /*0f80*/  F2I.FTZ.U32.TRUNC.NTZ R19, R18 ;  /* 0x0000001200137305 */ /* 0x000064000021f000 */
[----:B0-----:R-:W-:Y:S01]  /*0f90*/  MOV R18, RZ ;  /* 0x000000ff00127202 */ /* 0x001fe20000000f00 */
        /* <DEDUP_REMOVED lines=9> */
[----:B------:R-:W-:Y:S02]  /*1030*/  @P0 IADD3 R20, PT, PT, R20, -UR7, RZ ;  /* 0x8000000714140c10 */ /* 0x000fe4000fffe0ff */
[----:B------:R-:W-:Y:S01]  /*1040*/  @!P1 LOP3.LUT R20, RZ, UR7, RZ, 0x33, !PT ;  /* 0x00000007ff149c12 */ /* 0x000fe2000f8e33ff */
[----:B------:R-:W-:Y:S06]  /*1050*/  BRA `(.L_x_284) ;  /* 0x0000000000107947 */ /* 0x000fec0003800000 */
.L_x_283:
[----:B------:R-:W-:Y:S01]  /*1060*/  IMAD.MOV.U32 R2, RZ, RZ, R20 ;  /* 0x000000ffff027224 */ /* 0x000fe200078e0014 */
[----:B------:R-:W-:-:S07]  /*1070*/  MOV R4, 0x1090 ;  /* 0x0000109000047802 */ /* 0x000fce0000000f00 */
[----:B------:R-:W-:Y:S05]  /*1080*/  CALL.REL.NOINC `($__internal_0_$__cuda_sm20_rem_u64) ;  /* 0x0000003400ec7944 */ /* 0x000fea0003c00000 */
[----:B------:R-:W-:-:S07]  /*1090*/  MOV R20, R2 ;  /* 0x0000000200147202 */ /* 0x000fce0000000f00 */
.L_x_284:
[----:B------:R-:W-:Y:S05]  /*10a0*/  BSYNC.RECONVERGENT B1 ;  /* 0x0000000000017941 */ /* 0x000fea0003800200 */
.L_x_282:
[----:B------:R4:W-:Y:S02]  /*10b0*/  STG.E.64 desc[UR8][R10.64+0x1000], R20 ;  /* 0x001000140a007986 */ /* 0x0009e4000c101b08 */
.L_x_281:
[----:B------:R-:W-:Y:S05]  /*10c0*/  BSYNC.RECONVERGENT B0 ;  /* 0x0000000000007941 */ /* 0x000fea0003800200 */
.L_x_280:
[----:B------:R-:W-:Y:S01]  /*10d0*/  VIADD R2, R7, 0x300 ;  /* 0x0000030007027836 */ /* 0x000fe20000000000 */
[----:B------:R-:W-:Y:S04]  /*10e0*/  BSSY.RECONVERGENT B0, `(.L_x_285) ;  /* 0x0000021000007945 */ /* 0x000fe80003800200 */
[----:B------:R-:W-:-:S13]  /*10f0*/  ISETP.GE.AND P0, PT, R2, R3, PT ;  /* 0x000000030200720c */ /* 0x000fda0003f06270 */
[----:B------:R-:W-:Y:S05]  /*1100*/  @P0 BRA `(.L_x_286) ;  /* 0x0000000000780947 */ /* 0x000fea0003800000 */
[----:B01234-:R-:W2:Y:S01]  /*1110*/  LDG.E.64 R20, desc[UR8][R16.64+0x1400] ;  /* 0x0014000810147981 */ /* 0x01fea2000c1e1b00 */
        /* <DEDUP_REMOVED lines=10> */
[----:B0-----:R-:W-:Y:S01]  /*11c0*/  IMAD.MOV.U32 R18, RZ, RZ, RZ ;  /* 0x000000ffff127224 */ /* 0x001fe200078e00ff */
[----:B-1----:R-:W-:-:S05]  /*11d0*/  IADD3 R9, PT, PT, RZ, -R19, RZ ;  /* 0x80000013ff097210 */ /* 0x002fca0007ffe0ff */
        /* <DEDUP_REMOVED lines=11> */
.L_x_288:
[----:B------:R-:W-:Y:S02]  /*1290*/  MOV R2, R20 ;  /* 0x0000001400027202 */ /* 0x000fe40000000f00 */
[----:B------:R-:W-:-:S07]  /*12a0*/  MOV R4, 0x12c0 ;  /* 0x000012c000047802 */ /* 0x000fce0000000f00 */
[----:B------:R-:W-:Y:S05]  /*12b0*/  CALL.REL.NOINC `($__internal_0_$__cuda_sm20_rem_u64) ;  /* 0x0000003400607944 */ /* 0x000fea0003c00000 */
[----:B------:R-:W-:-:S07]  /*12c0*/  IMAD.MOV.U32 R20, RZ, RZ, R2 ;  /* 0x000000ffff147224 */ /* 0x000fce00078e0002 */
.L_x_289:
[----:B------:R-:W-:Y:S05]  /*12d0*/  BSYNC.RECONVERGENT B1 ;  /* 0x0000000000017941 */ /* 0x000fea0003800200 */
.L_x_287:
[----:B------:R0:W-:Y:S02]  /*12e0*/  STG.E.64 desc[UR8][R10.64+0x1400], R20 ;  /* 0x001400140a007986 */ /* 0x0001e4000c101b08 */
.L_x_286:
[----:B------:R-:W-:Y:S05]  /*12f0*/  BSYNC.RECONVERGENT B0 ;  /* 0x0000000000007941 */ /* 0x000fea0003800200 */
.L_x_285:
        /* <DEDUP_REMOVED lines=28> */
.L_x_293:
[----:B------:R-:W-:Y:S01]  /*14c0*/  IMAD.MOV.U32 R2, RZ, RZ, R20 ;  /* 0x000000ffff027224 */ /* 0x000fe200078e0014 */
[----:B------:R-:W-:-:S07]  /*14d0*/  MOV R4, 0x14f0 ;  /* 0x000014f000047802 */ /* 0x000fce0000000f00 */
[----:B------:R-:W-:Y:S05]  /*14e0*/  CALL.REL.NOINC `($__internal_0_$__cuda_sm20_rem_u64) ;  /* 0x0000003000d47944 */ /* 0x000fea0003c00000 */
[----:B------:R-:W-:-:S07]  /*14f0*/  IMAD.MOV.U32 R20, RZ, RZ, R2 ;  /* 0x000000ffff147224 */ /* 0x000fce00078e0002 */
.L_x_294:
[----:B------:R-:W-:Y:S05]  /*1500*/  BSYNC.RECONVERGENT B1 ;  /* 0x0000000000017941 */ /* 0x000fea0003800200 */
.L_x_292:
[----:B------:R0:W-:Y:S02]  /*1510*/  STG.E.64 desc[UR8][R10.64+0x1800], R20 ;  /* 0x001800140a007986 */ /* 0x0001e4000c101b08 */
.L_x_291:
[----:B------:R-:W-:Y:S05]  /*1520*/  BSYNC.RECONVERGENT B0 ;  /* 0x0000000000007941 */ /* 0x000fea0003800200 */
.L_x_290:
[----:B------:R-:W-:Y:S05]  /*1530*/  @P2 BRA `(.L_x_295) ;  /* 0xffffffec00842947 */ /* 0x000fea000383ffff */
.L_x_254:
[----:B------:R-:W-:-:S13]  /*1540*/  ISETP.NE.AND P0, PT, R8, RZ, PT ;  /* 0x000000ff0800720c */ /* 0x000fda0003f05270 */
[----:B------:R-:W-:Y:S05]  /*1550*/  @!P0 EXIT ;  /* 0x000000000000894d */ /* 0x000fea0003800000 */
[----:B------:R-:W5:Y:S01]  /*1560*/  LDCU UR6, c[0x0][0x388] ;  /* 0x00007100ff0677ac */ /* 0x000f620008000800 */
[----:B------:R-:W-:Y:S01]  /*1570*/  ISETP.GE.U32.AND P0, PT, R8, 0x4, PT ;  /* 0x000000040800780c */ /* 0x000fe20003f06070 */
[----:B-----5:R-:W-:-:S12]  /*1580*/  ULOP3.LUT UR6, UR6, 0x3, URZ, 0xc0, !UPT ;  /* 0x0000000306067892 */ /* 0x020fd8000f8ec0ff */
[----:B------:R-:W-:Y:S05]  /*1590*/  @!P0 BRA `(.L_x_296) ;  /* 0x0000000800748947 */ /* 0x000fea0003800000 */
[----:B------:R-:W-:Y:S01]  /*15a0*/  LEA R9, R5, R0, 0x7 ;  /* 0x0000000005097211 */ /* 0x000fe200078e38ff */
[----:B------:R-:W-:Y:S03]  /*15b0*/  BSSY.RECONVERGENT B0, `(.L_x_297) ;  /* 0x0000025000007945 */ /* 0x000fe60003800200 */
[----:B------:R-:W-:-:S13]  /*15c0*/  ISETP.GE.AND P0, PT, R9, R3, PT ;  /* 0x000000030900720c */ /* 0x000fda0003f06270 */
[----:B------:R-:W-:Y:S05]  /*15d0*/  @P0 BRA `(.L_x_298) ;  /* 0x0000000000880947 */ /* 0x000fea0003800000 */
[----:B01234-:R-:W-:Y:S01]  /*15e0*/  IMAD.WIDE R20, R9, 0x8, R14 ;  /* 0x0000000809147825 */ /* 0x01ffe200078e020e */
[----:B------:R-:W0:Y:S05]  /*15f0*/  LDCU UR7, c[0x0][0x394] ;  /* 0x00007280ff0777ac */ /* 0x000e2a0008000800 */
[----:B------:R-:W0:Y:S01]  /*1600*/  LDG.E.64 R20, desc[UR8][R20.64] ;  /* 0x0000000814147981 */ /* 0x000e22000c1e1b00 */
[----:B------:R-:W-:Y:S01]  /*1610*/  BSSY.RECONVERGENT B1, `(.L_x_299) ;  /* 0x000001c000017945 */ /* 0x000fe20003800200 */
[----:B0-----:R-:W-:-:S04]  /*1620*/  LOP3.LUT R2, R21, UR7, RZ, 0xfc, !PT ;  /* 0x0000000715027c12 */ /* 0x001fc8000f8efcff */
[----:B------:R-:W-:-:S13]  /*1630*/  ISETP.NE.U32.AND P0, PT, R2, RZ, PT ;  /* 0x000000ff0200720c */ /* 0x000fda0003f05070 */
[----:B------:R-:W-:Y:S05]  /*1640*/  @P0 BRA `(.L_x_300) ;  /* 0x0000000000500947 */ /* 0x000fea0003800000 */
[----:B------:R-:W0:Y:S01]  /*1650*/  LDCU UR7, c[0x0][0x390] ;  /* 0x00007200ff0777ac */ /* 0x000e220008000800 */
[----:B------:R-:W-:Y:S01]  /*1660*/  IMAD.MOV.U32 R21, RZ, RZ, RZ ;  /* 0x000000ffff157224 */ /* 0x000fe200078e00ff */
[----:B0-----:R-:W0:Y:S01]  /*1670*/  I2F.U32.RP R4, UR7 ;  /* 0x0000000700047d06 */ /* 0x001e220008209000 */
[----:B------:R-:W-:-:S07]  /*1680*/  ISETP.NE.U32.AND P1, PT, RZ, UR7, PT ;  /* 0x00000007ff007c0c */ /* 0x000fce000bf25070 */
        /* <DEDUP_REMOVED lines=16> */
.L_x_300:
[----:B------:R-:W-:Y:S01]  /*1790*/  IMAD.MOV.U32 R2, RZ, RZ, R20 ;  /* 0x000000ffff027224 */ /* 0x000fe200078e0014 */
[----:B------:R-:W-:-:S07]  /*17a0*/  MOV R4, 0x17c0 ;  /* 0x000017c000047802 */ /* 0x000fce0000000f00 */
[----:B------:R-:W-:Y:S05]  /*17b0*/  CALL.REL.NOINC `($__internal_0_$__cuda_sm20_rem_u64) ;  /* 0x0000003000207944 */ /* 0x000fea0003c00000 */
[----:B------:R-:W-:-:S07]  /*17c0*/  MOV R20, R2 ;  /* 0x0000000200147202 */ /* 0x000fce0000000f00 */
.L_x_301:
[----:B------:R-:W-:Y:S05]  /*17d0*/  BSYNC.RECONVERGENT B1 ;  /* 0x0000000000017941 */ /* 0x000fea0003800200 */
.L_x_299:
[----:B------:R-:W-:-:S05]  /*17e0*/  IMAD.WIDE R6, R9, 0x8, R12 ;  /* 0x0000000809067825 */ /* 0x000fca00078e020c */
[----:B------:R0:W-:Y:S02]  /*17f0*/  STG.E.64 desc[UR8][R6.64], R20 ;  /* 0x0000001406007986 */ /* 0x0001e4000c101b08 */
.L_x_298:
[----:B------:R-:W-:Y:S05]  /*1800*/  BSYNC.RECONVERGENT B0 ;  /* 0x0000000000007941 */ /* 0x000fea0003800200 */
.L_x_297:
[----:B0-----:R-:W-:Y:S01]  /*1810*/  VIADD R7, R9, 0x80 ;  /* 0x0000008009077836 */ /* 0x001fe20000000000 */
[----:B------:R-:W-:Y:S04]  /*1820*/  BSSY.RECONVERGENT B0, `(.L_x_302) ;  /* 0x0000025000007945 */ /* 0x000fe80003800200 */
[----:B------:R-:W-:-:S13]  /*1830*/  ISETP.GE.AND P0, PT, R7, R3, PT ;  /* 0x000000030700720c */ /* 0x000fda0003f06270 */
[----:B------:R-:W-:Y:S05]  /*1840*/  @P0 BRA `(.L_x_303) ;  /* 0x0000000000880947 */ /* 0x000fea0003800000 */
[----:B-1234-:R-:W-:Y:S01]  /*1850*/  IMAD.WIDE R20, R7, 0x8, R14 ;  /* 0x0000000807147825 */ /* 0x01efe200078e020e */
        /* <DEDUP_REMOVED lines=26> */
.L_x_305:
[----:B------:R-:W-:Y:S02]  /*1a00*/  MOV R2, R20 ;  /* 0x0000001400027202 */ /* 0x000fe40000000f00 */
[----:B------:R-:W-:-:S07]  /*1a10*/  MOV R4, 0x1a30 ;  /* 0x00001a3000047802 */ /* 0x000fce0000000f00 */
[----:B------:R-:W-:Y:S05]  /*1a20*/  CALL.REL.NOINC `($__internal_0_$__cuda_sm20_rem_u64) ;  /* 0x0000002c00847944 */ /* 0x000fea0003c00000 */
[----:B------:R-:W-:-:S07]  /*1a30*/  IMAD.MOV.U32 R20, RZ, RZ, R2 ;  /* 0x000000ffff147224 */ /* 0x000fce00078e0002 */
.L_x_306:
[----:B------:R-:W-:Y:S05]  /*1a40*/  BSYNC.RECONVERGENT B1 ;  /* 0x0000000000017941 */ /* 0x000fea0003800200 */
.L_x_304:
[----:B------:R-:W-:-:S05]  /*1a50*/  IMAD.WIDE R6, R7, 0x8, R12 ;  /* 0x0000000807067825 */ /* 0x000fca00078e020c */
[----:B------:R0:W-:Y:S02]  /*1a60*/  STG.E.64 desc[UR8][R6.64], R20 ;  /* 0x0000001406007986 */ /* 0x0001e4000c101b08 */
.L_x_303:
[----:B------:R-:W-:Y:S05]  /*1a70*/  BSYNC.RECONVERGENT B0 ;  /* 0x0000000000007941 */ /* 0x000fea0003800200 */
.L_x_302:
        /* <DEDUP_REMOVED lines=12> */
[----:B------:R-:W-:Y:S01]  /*1b40*/  HFMA2 R21, -RZ, RZ, 0, 0 ;  /* 0x00000000ff157431 */ /* 0x000fe200000001ff */
[----:B0-----:R-:W0:Y:S01]  /*1b50*/  I2F.U32.RP R4, UR7 ;  /* 0x0000000700047d06 */ /* 0x001e220008209000 */
[----:B------:R-:W-:-:S07]  /*1b60*/  ISETP.NE.U32.AND P1, PT, RZ, UR7, PT ;  /* 0x00000007ff007c0c */ /* 0x000fce000bf25070 */
        /* <DEDUP_REMOVED lines=16> */
.L_x_310:
[----:B------:R-:W-:Y:S01]  /*1c70*/  IMAD.MOV.U32 R2, RZ, RZ, R20 ;  /* 0x000000ffff027224 */ /* 0x000fe200078e0014 */
[----:B------:R-:W-:-:S07]  /*1c80*/  MOV R4, 0x1ca0 ;  /* 0x00001ca000047802 */ /* 0x000fce0000000f00 */
[----:B------:R-:W-:Y:S05]  /*1c90*/  CALL.REL.NOINC `($__internal_0_$__cuda_sm20_rem_u64) ;  /* 0x0000002800e87944 */ /* 0x000fea0003c00000 */
[----:B------:R-:W-:-:S07]  /*1ca0*/  IMAD.MOV.U32 R20, RZ, RZ, R2 ;  /* 0x000000ffff147224 */ /* 0x000fce00078e0002 */
.L_x_311:
[----:B------:R-:W-:Y:S05]  /*1cb0*/  BSYNC.RECONVERGENT B1 ;  /* 0x0000000000017941 */ /* 0x000fea0003800200 */
.L_x_309:
[----:B------:R-:W-:-:S05]  /*1cc0*/  IMAD.WIDE R6, R7, 0x8, R12 ;  /* 0x0000000807067825 */ /* 0x000fca00078e020c */
[----:B------:R0:W-:Y:S02]  /*1cd0*/  STG.E.64 desc[UR8][R6.64], R20 ;  /* 0x0000001406007986 */ /* 0x0001e4000c101b08 */
.L_x_308:
[----:B------:R-:W-:Y:S05]  /*1ce0*/  BSYNC.RECONVERGENT B0 ;  /* 0x0000000000007941 */ /* 0x000fea0003800200 */
.L_x_307:
[----:B------:R-:W-:Y:S01]  /*1cf0*/  IADD3 R9, PT, PT, R9, 0x180, RZ ;  /* 0x0000018009097810 */ /* 0x000fe20007ffe0ff */
        /* <DEDUP_REMOVED lines=30> */
.L_x_315:
[----:B------:R-:W-:Y:S01]  /*1ee0*/  IMAD.MOV.U32 R2, RZ, RZ, R20 ;  /* 0x000000ffff027224 */ /* 0x000fe200078e0014 */
[----:B------:R-:W-:-:S07]  /*1ef0*/  MOV R4, 0x1f10 ;  /* 0x00001f1000047802 */ /* 0x000fce0000000f00 */
[----:B------:R-:W-:Y:S05]  /*1f00*/  CALL.REL.NOINC `($__internal_0_$__cuda_sm20_rem_u64) ;  /* 0x00000028004c7944 */ /* 0x000fea0003c00000 */
[----:B------:R-:W-:-:S07]  /*1f10*/  MOV R20, R2 ;  /* 0x0000000200147202 */ /* 0x000fce0000000f00 */
.L_x_316:
[----:B------:R-:W-:Y:S05]  /*1f20*/  BSYNC.RECONVERGENT B1 ;  /* 0x0000000000017941 */ /* 0x000fea0003800200 */
.L_x_314:
[----:B------:R-:W-:-:S05]  /*1f30*/  IMAD.WIDE R6, R9, 0x8, R12 ;  /* 0x0000000809067825 */ /* 0x000fca00078e020c */
[----:B------:R0:W-:Y:S02]  /*1f40*/  STG.E.64 desc[UR8][R6.64], R20 ;  /* 0x0000001406007986 */ /* 0x0001e4000c101b08 */
.L_x_313:
[----:B------:R-:W-:Y:S05]  /*1f50*/  BSYNC.RECONVERGENT B0 ;  /* 0x0000000000007941 */ /* 0x000fea0003800200 */
.L_x_312:
[----:B------:R-:W-:-:S07]  /*1f60*/  VIADD R5, R5, 0x4 ;  /* 0x0000000405057836 */ /* 0x000fce0000000000 */
.L_x_296:
[----:B------:R-:W-:-:S13]  /*1f70*/  ISETP.NE.AND P0, PT, RZ, UR6, PT ;  /* 0x00000006ff007c0c */ /* 0x000fda000bf05270 */
[----:B------:R-:W-:Y:S05]  /*1f80*/  @!P0 EXIT ;  /* 0x000000000000894d */ /* 0x000fea0003800000 */
[----:B------:R-:W-:-:S09]  /*1f90*/  UISETP.NE.AND UP0, UPT, UR6, 0x1, UPT ;  /* 0x000000010600788c */ /* 0x000fd2000bf05270 */
[----:B------:R-:W-:Y:S05]  /*1fa0*/  BRA.U !UP0, `(.L_x_317) ;  /* 0x00000005083c7547 */ /* 0x000fea000b800000 */
[----:B0-----:R-:W-:Y:S01]  /*1fb0*/  IMAD R7, R5, 0x80, R0 ;  /* 0x0000008005077824 */ /* 0x001fe200078e0200 */
        /* <DEDUP_REMOVED lines=30> */
.L_x_321:
[----:B------:R-:W-:Y:S01]  /*21a0*/  IMAD.MOV.U32 R2, RZ, RZ, R20 ;  /* 0x000000ffff027224 */ /* 0x000fe200078e0014 */
[----:B------:R-:W-:-:S07]  /*21b0*/  MOV R4, 0x21d0 ;  /* 0x000021d000047802 */ /* 0x000fce0000000f00 */
[----:B------:R-:W-:Y:S05]  /*21c0*/  CALL.REL.NOINC `($__internal_0_$__cuda_sm20_rem_u64) ;  /* 0x00000024009c7944 */ /* 0x000fea0003c00000 */
[----:B------:R-:W-:-:S07]  /*21d0*/  IMAD.MOV.U32 R20, RZ, RZ, R2 ;  /* 0x000000ffff147224 */ /* 0x000fce00078e0002 */
.L_x_322:
[----:B------:R-:W-:Y:S05]  /*21e0*/  BSYNC.RECONVERGENT B1 ;  /* 0x0000000000017941 */ /* 0x000fea0003800200 */
.L_x_320:
[----:B------:R-:W-:-:S05]  /*21f0*/  IMAD.WIDE R8, R7, 0x8, R12 ;  /* 0x0000000807087825 */ /* 0x000fca00078e020c */
[----:B------:R0:W-:Y:S02]  /*2200*/  STG.E.64 desc[UR8][R8.64], R20 ;  /* 0x0000001408007986 */ /* 0x0001e4000c101b08 */
.L_x_319:
[----:B------:R-:W-:Y:S05]  /*2210*/  BSYNC.RECONVERGENT B0 ;  /* 0x0000000000007941 */ /* 0x000fea0003800200 */
.L_x_318:
        /* <DEDUP_REMOVED lines=31> */
.L_x_326:
[----:B------:R-:W-:Y:S01]  /*2410*/  IMAD.MOV.U32 R2, RZ, RZ, R20 ;  /* 0x000000ffff027224 */ /* 0x000fe200078e0014 */
[----:B------:R-:W-:-:S07]  /*2420*/  MOV R4, 0x2440 ;  /* 0x0000244000047802 */ /* 0x000fce0000000f00 */
[----:B------:R-:W-:Y:S05]  /*2430*/  CALL.REL.NOINC `($__internal_0_$__cuda_sm20_rem_u64) ;  /* 0x0000002400007944 */ /* 0x000fea0003c00000 */
[----:B------:R-:W-:-:S07]  /*2440*/  MOV R20, R2 ;  /* 0x0000000200147202 */ /* 0x000fce0000000f00 */
.L_x_327:
[----:B------:R-:W-:Y:S05]  /*2450*/  BSYNC.RECONVERGENT B1 ;  /* 0x0000000000017941 */ /* 0x000fea0003800200 */
.L_x_325:
[----:B------:R-:W-:-:S05]  /*2460*/  IMAD.WIDE R6, R7, 0x8, R12 ;  /* 0x0000000807067825 */ /* 0x000fca00078e020c */
[----:B------:R0:W-:Y:S02]  /*2470*/  STG.E.64 desc[UR8][R6.64], R20 ;  /* 0x0000001406007986 */ /* 0x0001e4000c101b08 */
.L_x_324:
[----:B------:R-:W-:Y:S05]  /*2480*/  BSYNC.RECONVERGENT B0 ;  /* 0x0000000000007941 */ /* 0x000fea0003800200 */
.L_x_323:
[----:B------:R-:W-:-:S07]  /*2490*/  VIADD R5, R5, 0x2 ;  /* 0x0000000205057836 */ /* 0x000fce0000000000 */
.L_x_317:
[----:B------:R-:W5:Y:S02]  /*24a0*/  LDC R2, c[0x0][0x388] ;  /* 0x0000e200ff027b82 */ /* 0x000f640000000800 */
[----:B-----5:R-:W-:-:S04]  /*24b0*/  LOP3.LUT R2, R2, 0x1, RZ, 0xc0, !PT ;  /* 0x0000000102027812 */ /* 0x020fc800078ec0ff */
[----:B------:R-:W-:-:S13]  /*24c0*/  ISETP.NE.U32.AND P0, PT, R2, 0x1, PT ;  /* 0x000000010200780c */ /* 0x000fda0003f05070 */
[----:B------:R-:W-:Y:S05]  /*24d0*/  @P0 EXIT ;  /* 0x000000000000094d */ /* 0x000fea0003800000 */
[----:B------:R-:W-:-:S05]  /*24e0*/  IMAD R5, R5, 0x80, R0 ;  /* 0x0000008005057824 */ /* 0x000fca00078e0200 */
[----:B------:R-:W-:-:S13]  /*24f0*/  ISETP.GE.AND P0, PT, R5, R3, PT ;  /* 0x000000030500720c */ /* 0x000fda0003f06270 */
[----:B------:R-:W-:Y:S05]  /*2500*/  @P0 EXIT ;  /* 0x000000000000094d */ /* 0x000fea0003800000 */
[----:B------:R-:W-:Y:S01]  /*2510*/  IMAD.WIDE R2, R5, 0x8, R14 ;  /* 0x0000000805027825 */ /* 0x000fe200078e020e */
[----:B------:R-:W5:Y:S05]  /*2520*/  LDCU UR6, c[0x0][0x394] ;  /* 0x00007280ff0677ac */ /* 0x000f6a0008000800 */
[----:B------:R-:W5:Y:S01]  /*2530*/  LDG.E.64 R2, desc[UR8][R2.64] ;  /* 0x0000000802027981 */ /* 0x000f62000c1e1b00 */
[----:B------:R-:W-:Y:S01]  /*2540*/  BSSY.RECONVERGENT B0, `(.L_x_328) ;  /* 0x000001c000007945 */ /* 0x000fe20003800200 */
[----:B-----5:R-:W-:-:S04]  /*2550*/  LOP3.LUT R0, R3, UR6, RZ, 0xfc, !PT ;  /* 0x0000000603007c12 */ /* 0x020fc8000f8efcff */
[----:B------:R-:W-:-:S13]  /*2560*/  ISETP.NE.U32.AND P0, PT, R0, RZ, PT ;  /* 0x000000ff0000720c */ /* 0x000fda0003f05070 */
[----:B------:R-:W-:Y:S05]  /*2570*/  @P0 BRA `(.L_x_329) ;  /* 0x0000000000500947 */ /* 0x000fea0003800000 */
[----:B------:R-:W5:Y:S02]  /*2580*/  LDCU UR6, c[0x0][0x390] ;  /* 0x00007200ff0677ac */ /* 0x000f640008000800 */
[----:B-----5:R-:W5:Y:S01]  /*2590*/  I2F.U32.RP R4, UR6 ;  /* 0x0000000600047d06 */ /* 0x020f620008209000 */
[----:B------:R-:W-:-:S07]  /*25a0*/  ISETP.NE.U32.AND P1, PT, RZ, UR6, PT ;  /* 0x00000006ff007c0c */ /* 0x000fce000bf25070 */
[----:B-----5:R-:W0:Y:S02]  /*25b0*/  MUFU.RCP R4, R4 ;  /* 0x0000000400047308 */ /* 0x020e240000001000 */
[----:B0-----:R-:W-:-:S06]  /*25c0*/  IADD3 R6, PT, PT, R4, 0xffffffe, RZ ;  /* 0x0ffffffe04067810 */ /* 0x001fcc0007ffe0ff */
[----:B------:R0:W5:Y:S02]  /*25d0*/  F2I.FTZ.U32.TRUNC.NTZ R7, R6 ;  /* 0x0000000600077305 */ /* 0x000164000021f000 */
[----:B0-----:R-:W-:Y:S02]  /*25e0*/  IMAD.MOV.U32 R6, RZ, RZ, RZ ;  /* 0x000000ffff067224 */ /* 0x001fe400078e00ff */
[----:B-----5:R-:W-:-:S04]  /*25f0*/  IMAD.MOV R3, RZ, RZ, -R7 ;  /* 0x000000ffff037224 */ /* 0x020fc800078e0a07 */
[----:B------:R-:W-:-:S04]  /*2600*/  IMAD R3, R3, UR6, RZ ;  /* 0x0000000603037c24 */ /* 0x000fc8000f8e02ff */
[----:B------:R-:W-:-:S06]  /*2610*/  IMAD.HI.U32 R3, R7, R3, R6 ;  /* 0x0000000307037227 */ /* 0x000fcc00078e0006 */
[----:B------:R-:W-:-:S05]  /*2620*/  IMAD.HI.U32 R0, R3, R2, RZ ;  /* 0x0000000203007227 */ /* 0x000fca00078e00ff */
[----:B------:R-:W-:-:S05]  /*2630*/  IADD3 R3, PT, PT, -R0, RZ, RZ ;  /* 0x000000ff00037210 */ /* 0x000fca0007ffe1ff */
[----:B------:R-:W-:Y:S02]  /*2640*/  IMAD R2, R3, UR6, R2 ;  /* 0x0000000603027c24 */ /* 0x000fe4000f8e0202 */
[----:B------:R-:W-:-:S03]  /*2650*/  HFMA2 R3, -RZ, RZ, 0, 0 ;  /* 0x00000000ff037431 */ /* 0x000fc600000001ff */
[----:B------:R-:W-:-:S13]  /*2660*/  ISETP.GE.U32.AND P0, PT, R2, UR6, PT ;  /* 0x0000000602007c0c */ /* 0x000fda000bf06070 */
[----:B------:R-:W-:-:S05]  /*2670*/  @P0 VIADD R2, R2, -UR6 ;  /* 0x8000000602020c36 */ /* 0x000fca0008000000 */
[----:B------:R-:W-:-:S13]  /*2680*/  ISETP.GE.U32.AND P0, PT, R2, UR6, PT ;  /* 0x0000000602007c0c */ /* 0x000fda000bf06070 */
[----:B------:R-:W-:Y:S01]  /*2690*/  @P0 VIADD R2, R2, -UR6 ;  /* 0x8000000602020c36 */ /* 0x000fe20008000000 */
[----:B------:R-:W-:Y:S01]  /*26a0*/  @!P1 LOP3.LUT R2, RZ, UR6, RZ, 0x33, !PT ;  /* 0x00000006ff029c12 */ /* 0x000fe2000f8e33ff */
[----:B------:R-:W-:Y:S06]  /*26b0*/  BRA `(.L_x_330) ;  /* 0x0000000000107947 */ /* 0x000fec0003800000 */
.L_x_329:
[----:B01234-:R-:W-:Y:S01]  /*26c0*/  IMAD.MOV.U32 R21, RZ, RZ, R3 ;  /* 0x000000ffff157224 */ /* 0x01ffe200078e0003 */
[----:B------:R-:W-:-:S07]  /*26d0*/  MOV R4, 0x26f0 ;  /* 0x000026f000047802 */ /* 0x000fce0000000f00 */
[----:B------:R-:W-:Y:S05]  /*26e0*/  CALL.REL.NOINC `($__internal_0_$__cuda_sm20_rem_u64) ;  /* 0x0000002000547944 */ /* 0x000fea0003c00000 */
[----:B------:R-:W-:-:S07]  /*26f0*/  IMAD.MOV.U32 R3, RZ, RZ, R21 ;  /* 0x000000ffff037224 */ /* 0x000fce00078e0015 */
.L_x_330:
[----:B------:R-:W-:Y:S05]  /*2700*/  BSYNC.RECONVERGENT B0 ;  /* 0x0000000000007941 */ /* 0x000fea0003800200 */
.L_x_328:
[----:B------:R-:W-:-:S05]  /*2710*/  IMAD.WIDE R12, R5, 0x8, R12 ;  /* 0x00000008050c7825 */ /* 0x000fca00078e020c */
[----:B------:R-:W-:Y:S01]  /*2720*/  STG.E.64 desc[UR8][R12.64], R2 ;  /* 0x000000020c007986 */ /* 0x000fe2000c101b08 */
[----:B------:R-:W-:Y:S05]  /*2730*/  EXIT ;  /* 0x000000000000794d */ /* 0x000fea0003800000 */
.L_x_253:
[----:B------:R-:W-:-:S13]  /*2740*/  ISETP.GE.AND P0, PT, R2, 0x1, PT ;  /* 0x000000010200780c */ /* 0x000fda0003f06270 */
[----:B------:R-:W-:Y:S05]  /*2750*/  @!P0 EXIT ;  /* 0x000000000000894d */ /* 0x000fea0003800000 */
[C---:B------:R-:W-:Y:S02]  /*2760*/  ISETP.GE.U32.AND P0, PT, R2.reuse, 0x8, PT ;  /* 0x000000080200780c */ /* 0x040fe40003f06070 */
[----:B------:R-:W-:Y:S02]  /*2770*/  LOP3.LUT R3, R2, 0x7, RZ, 0xc0, !PT ;  /* 0x0000000702037812 */ /* 0x000fe400078ec0ff */
[----:B------:R-:W-:-:S09]  /*2780*/  MOV R5, RZ ;  /* 0x000000ff00057202 */ /* 0x000fd20000000f00 */
[----:B------:R-:W-:Y:S05]  /*2790*/  @!P0 BRA `(.L_x_331) ;  /* 0x0000001000408947 */ /* 0x000fea0003800000 */
[----:B------:R-:W-:Y:S01]  /*27a0*/  LOP3.LUT R5, R2, 0x7ffffff8, RZ, 0xc0, !PT ;  /* 0x7ffffff802057812 */ /* 0x000fe200078ec0ff */
[C---:B------:R-:W-:Y:S01]  /*27b0*/  IMAD.WIDE.U32 R6, R0.reuse, 0x8, R16 ;  /* 0x0000000800067825 */ /* 0x040fe200078e0010 */
[----:B------:R-:W0:Y:S03]  /*27c0*/  LDCU UR10, c[0x0][0x394] ;  /* 0x00007280ff0a77ac */ /* 0x000e260008000800 */
[----:B------:R-:W-:Y:S01]  /*27d0*/  VIADD R8, R0, 0x80 ;  /* 0x0000008000087836 */ /* 0x000fe20000000000 */
[----:B------:R-:W1:Y:S01]  /*27e0*/  LDCU UR11, c[0x0][0x390] ;  /* 0x00007200ff0b77ac */ /* 0x000e620008000800 */
[----:B------:R-:W-:Y:S01]  /*27f0*/  IMAD.MOV R9, RZ, RZ, -R5 ;  /* 0x000000ffff097224 */ /* 0x000fe200078e0a05 */
[----:B------:R-:W2:Y:S01]  /*2800*/  LDCU.64 UR6, c[0x0][0x3a0] ;  /* 0x00007400ff0677ac */ /* 0x000ea20008000a00 */
[----:B------:R-:W3:Y:S05]  /*2810*/  LDCU.64 UR12, c[0x0][0x398] ;  /* 0x00007300ff0c77ac */ /* 0x000eea0008000a00 */
.L_x_356:
[----:B--2-4-:R-:W-:-:S04]  /*2820*/  IADD3 R20, P0, PT, R6, UR6, RZ ;  /* 0x0000000606147c10 */ /* 0x014fc8000ff1e0ff */
[----:B------:R-:W-:-:S06]  /*2830*/  IADD3.X R21, PT, PT, R7, UR7, RZ, P0, !PT ;  /* 0x0000000707157c10 */ /* 0x000fcc00087fe4ff */
[----:B------:R-:W0:Y:S01]  /*2840*/  LDG.E.64 R20, desc[UR8][R20.64] ;  /* 0x0000000814147981 */ /* 0x000e22000c1e1b00 */
[----:B------:R-:W-:Y:S01]  /*2850*/  IADD3 R9, PT, PT, R9, 0x8, RZ ;  /* 0x0000000809097810 */ /* 0x000fe20007ffe0ff */
[----:B------:R-:W-:Y:S01]  /*2860*/  IMAD.MOV.U32 R18, RZ, RZ, R16 ;  /* 0x000000ffff127224 */ /* 0x000fe200078e0010 */
[----:B------:R-:W-:Y:S01]  /*2870*/  BSSY.RECONVERGENT B0, `(.L_x_332) ;  /* 0x000001f000007945 */ /* 0x000fe20003800200 */
[----:B------:R-:W-:Y:S01]  /*2880*/  IMAD.MOV.U32 R19, RZ, RZ, R17 ;  /* 0x000000ffff137224 */ /* 0x000fe200078e0011 */
[----:B------:R-:W-:Y:S01]  /*2890*/  ISETP.NE.AND P2, PT, R9, RZ, PT ;  /* 0x000000ff0900720c */ /* 0x000fe20003f45270 */
[----:B------:R-:W-:Y:S01]  /*28a0*/  IMAD.WIDE R18, R8, 0x8, R18 ;  /* 0x0000000808127825 */ /* 0x000fe200078e0212 */
[----:B0-----:R-:W-:-:S04]  /*28b0*/  LOP3.LUT R2, R21, UR10, RZ, 0xfc, !PT ;  /* 0x0000000a15027c12 */ /* 0x001fc8000f8efcff */
[----:B------:R-:W-:-:S13]  /*28c0*/  ISETP.NE.U32.AND P0, PT, R2, RZ, PT ;  /* 0x000000ff0200720c */ /* 0x000fda0003f05070 */
[----:B------:R-:W-:Y:S05]  /*28d0*/  @P0 BRA `(.L_x_333) ;  /* 0x00000000004c0947 */ /* 0x000fea0003800000 */
[----:B-1----:R-:W0:Y:S01]  /*28e0*/  I2F.U32.RP R4, UR11 ;  /* 0x0000000b00047d06 */ /* 0x002e220008209000 */
        /* <DEDUP_REMOVED lines=18> */
.L_x_333:
[----:B------:R-:W-:Y:S01]  /*2a10*/  IMAD.MOV.U32 R2, RZ, RZ, R20 ;  /* 0x000000ffff027224 */ /* 0x000fe200078e0014 */
[----:B------:R-:W-:-:S07]  /*2a20*/  MOV R4, 0x2a40 ;  /* 0x00002a4000047802 */ /* 0x000fce0000000f00 */
[----:B-1-3--:R-:W-:Y:S05]  /*2a30*/  CALL.REL.NOINC `($__internal_0_$__cuda_sm20_rem_u64) ;  /* 0x0000001c00807944 */ /* 0x00afea0003c00000 */
[----:B------:R-:W-:Y:S01]  /*2a40*/  IMAD.MOV.U32 R22, RZ, RZ, R2 ;  /* 0x000000ffff167224 */ /* 0x000fe200078e0002 */
[----:B------:R-:W-:-:S07]  /*2a50*/  MOV R23, R21 ;  /* 0x0000001500177202 */ /* 0x000fce0000000f00 */
.L_x_334:
[----:B---3--:R-:W-:Y:S05]  /*2a60*/  BSYNC.RECONVERGENT B0 ;  /* 0x0000000000007941 */ /* 0x008fea0003800200 */
.L_x_332:
[----:B------:R-:W-:Y:S02]  /*2a70*/  IADD3 R24, P0, PT, R6, UR12, RZ ;  /* 0x0000000c06187c10 */ /* 0x000fe4000ff1e0ff */
[----:B------:R-:W-:Y:S02]  /*2a80*/  IADD3 R10, P1, PT, R18, UR6, RZ ;  /* 0x00000006120a7c10 */ /* 0x000fe4000ff3e0ff */
[----:B------:R-:W-:Y:S02]  /*2a90*/  IADD3.X R25, PT, PT, R7, UR13, RZ, P0, !PT ;  /* 0x0000000d07197c10 */ /* 0x000fe400087fe4ff */
[----:B------:R-:W-:-:S03]  /*2aa0*/  IADD3.X R11, PT, PT, R19, UR7, RZ, P1, !PT ;  /* 0x00000007130b7c10 */ /* 0x000fc60008ffe4ff */
[----:B------:R0:W-:Y:S04]  /*2ab0*/  STG.E.64 desc[UR8][R24.64], R22 ;  /* 0x0000001618007986 */ /* 0x0001e8000c101b08 */
[----:B------:R-:W2:Y:S01]  /*2ac0*/  LDG.E.64 R20, desc[UR8][R10.64] ;  /* 0x000000080a147981 */ /* 0x000ea2000c1e1b00 */
[----:B------:R-:W-:Y:S01]  /*2ad0*/  BSSY.RECONVERGENT B0, `(.L_x_335) ;  /* 0x000001c000007945 */ /* 0x000fe20003800200 */
[----:B--2---:R-:W-:-:S04]  /*2ae0*/  LOP3.LUT R2, R21, UR10, RZ, 0xfc, !PT ;  /* 0x0000000a15027c12 */ /* 0x004fc8000f8efcff */
[----:B------:R-:W-:-:S13]  /*2af0*/  ISETP.NE.U32.AND P0, PT, R2, RZ, PT ;  /* 0x000000ff0200720c */ /* 0x000fda0003f05070 */
[----:B0-----:R-:W-:Y:S05]  /*2b00*/  @P0 BRA `(.L_x_336) ;  /* 0x00000000004c0947 */ /* 0x001fea0003800000 */
[----:B------:R-:W0:Y:S01]  /*2b10*/  I2F.U32.RP R4, UR11 ;  /* 0x0000000b00047d06 */ /* 0x000e220008209000 */
[----:B------:R-:W-:Y:S01]  /*2b20*/  HFMA2 R22, -RZ, RZ, 0, 0 ;  /* 0x00000000ff167431 */ /* 0x000fe200000001ff */
[----:B------:R-:W-:-:S06]  /*2b30*/  ISETP.NE.U32.AND P1, PT, RZ, UR11, PT ;  /* 0x0000000bff007c0c */ /* 0x000fcc000bf25070 */
[----:B0-----:R-:W0:Y:S02]  /*2b40*/  MUFU.RCP R4, R4 ;  /* 0x0000000400047308 */ /* 0x001e240000001000 */
[----:B0-----:R-:W-:-:S06]  /*2b50*/  VIADD R23, R4, 0xffffffe ;  /* 0x0ffffffe04177836 */ /* 0x001fcc0000000000 */
[----:B------:R-:W0:Y:S02]  /*2b60*/  F2I.FTZ.U32.TRUNC.NTZ R23, R23 ;  /* 0x0000001700177305 */ /* 0x000e24000021f000 */
[----:B0-----:R-:W-:-:S04]  /*2b70*/  IMAD.MOV R21, RZ, RZ, -R23 ;  /* 0x000000ffff157224 */ /* 0x001fc800078e0a17 */
[----:B------:R-:W-:-:S04]  /*2b80*/  IMAD R21, R21, UR11, RZ ;  /* 0x0000000b15157c24 */ /* 0x000fc8000f8e02ff */
[----:B------:R-:W-:-:S04]  /*2b90*/  IMAD.HI.U32 R21, R23, R21, R22 ;  /* 0x0000001517157227 */ /* 0x000fc800078e0016 */
[----:B------:R-:W-:Y:S02]  /*2ba0*/  IMAD.MOV.U32 R23, RZ, RZ, RZ ;  /* 0x000000ffff177224 */ /* 0x000fe400078e00ff */
        /* <DEDUP_REMOVED lines=9> */
.L_x_336:
[----:B------:R-:W-:Y:S01]  /*2c40*/  IMAD.MOV.U32 R2, RZ, RZ, R20 ;  /* 0x000000ffff027224 */ /* 0x000fe200078e0014 */
[----:B------:R-:W-:-:S07]  /*2c50*/  MOV R4, 0x2c70 ;  /* 0x00002c7000047802 */ /* 0x000fce0000000f00 */
[----:B------:R-:W-:Y:S05]  /*2c60*/  CALL.REL.NOINC `($__internal_0_$__cuda_sm20_rem_u64) ;  /* 0x0000001800f47944 */ /* 0x000fea0003c00000 */
[----:B------:R-:W-:Y:S01]  /*2c70*/  MOV R22, R2 ;  /* 0x0000000200167202 */ /* 0x000fe20000000f00 */
[----:B------:R-:W-:-:S07]  /*2c80*/  IMAD.MOV.U32 R23, RZ, RZ, R21 ;  /* 0x000000ffff177224 */ /* 0x000fce00078e0015 */
.L_x_337:
[----:B------:R-:W-:Y:S05]  /*2c90*/  BSYNC.RECONVERGENT B0 ;  /* 0x0000000000007941 */ /* 0x000fea0003800200 */
.L_x_335:
[----:B------:R-:W-:-:S04]  /*2ca0*/  IADD3 R18, P0, PT, R18, UR12, RZ ;  /* 0x0000000c12127c10 */ /* 0x000fc8000ff1e0ff */
[----:B------:R-:W-:-:S05]  /*2cb0*/  IADD3.X R19, PT, PT, R19, UR13, RZ, P0, !PT ;  /* 0x0000000d13137c10 */ /* 0x000fca00087fe4ff */
[----:B------:R0:W-:Y:S04]  /*2cc0*/  STG.E.64 desc[UR8][R18.64], R22 ;  /* 0x0000001612007986 */ /* 0x0001e8000c101b08 */
[----:B------:R-:W2:Y:S01]  /*2cd0*/  LDG.E.64 R20, desc[UR8][R10.64+0x400] ;  /* 0x000400080a147981 */ /* 0x000ea2000c1e1b00 */
[----:B------:R-:W-:Y:S01]  /*2ce0*/  BSSY.RECONVERGENT B0, `(.L_x_338) ;  /* 0x000001c000007945 */ /* 0x000fe20003800200 */
[----:B--2---:R-:W-:-:S04]  /*2cf0*/  LOP3.LUT R2, R21, UR10, RZ, 0xfc, !PT ;  /* 0x0000000a15027c12 */ /* 0x004fc8000f8efcff */
[----:B------:R-:W-:-:S13]  /*2d00*/  ISETP.NE.U32.AND P0, PT, R2, RZ, PT ;  /* 0x000000ff0200720c */ /* 0x000fda0003f05070 */
[----:B0-----:R-:W-:Y:S05]  /*2d10*/  @P0 BRA `(.L_x_339) ;  /* 0x00000000004c0947 */ /* 0x001fea0003800000 */
[----:B------:R-:W0:Y:S01]  /*2d20*/  I2F.U32.RP R4, UR11 ;  /* 0x0000000b00047d06 */ /* 0x000e220008209000 */
[----:B------:R-:W-:Y:S01]  /*2d30*/  IMAD.MOV.U32 R22, RZ, RZ, RZ ;  /* 0x000000ffff167224 */ /* 0x000fe200078e00ff */
[----:B------:R-:W-:-:S06]  /*2d40*/  ISETP.NE.U32.AND P1, PT, RZ, UR11, PT ;  /* 0x0000000bff007c0c */ /* 0x000fcc000bf25070 */
[----:B0-----:R-:W0:Y:S02]  /*2d50*/  MUFU.RCP R4, R4 ;  /* 0x0000000400047308 */ /* 0x001e240000001000 */
[----:B0-----:R-:W-:-:S06]  /*2d60*/  VIADD R23, R4, 0xffffffe ;  /* 0x0ffffffe04177836 */ /* 0x001fcc0000000000 */
[----:B------:R-:W0:Y:S02]  /*2d70*/  F2I.FTZ.U32.TRUNC.NTZ R23, R23 ;  /* 0x0000001700177305 */ /* 0x000e24000021f000 */
[----:B0-----:R-:W-:-:S05]  /*2d80*/  IADD3 R21, PT, PT, RZ, -R23, RZ ;  /* 0x80000017ff157210 */ /* 0x001fca0007ffe0ff */
[----:B------:R-:W-:-:S04]  /*2d90*/  IMAD R21, R21, UR11, RZ ;  /* 0x0000000b15157c24 */ /* 0x000fc8000f8e02ff */
[----:B------:R-:W-:-:S04]  /*2da0*/  IMAD.HI.U32 R21, R23, R21, R22 ;  /* 0x0000001517157227 */ /* 0x000fc800078e0016 */
[----:B------:R-:W-:Y:S02]  /*2db0*/  IMAD.MOV.U32 R23, RZ, RZ, RZ ;  /* 0x000000ffff177224 */ /* 0x000fe400078e00ff */
        /* <DEDUP_REMOVED lines=9> */
.L_x_339:
[----:B------:R-:W-:Y:S02]  /*2e50*/  MOV R2, R20 ;  /* 0x0000001400027202 */ /* 0x000fe40000000f00 */
[----:B------:R-:W-:-:S07]  /*2e60*/  MOV R4, 0x2e80 ;  /* 0x00002e8000047802 */ /* 0x000fce0000000f00 */
[----:B------:R-:W-:Y:S05]  /*2e70*/  CALL.REL.NOINC `($__internal_0_$__cuda_sm20_rem_u64) ;  /* 0x0000001800707944 */ /* 0x000fea0003c00000 */
[----:B------:R-:W-:Y:S02]  /*2e80*/  IMAD.MOV.U32 R22, RZ, RZ, R2 ;  /* 0x000000ffff167224 */ /* 0x000fe400078e0002 */
[----:B------:R-:W-:-:S07]  /*2e90*/  IMAD.MOV.U32 R23, RZ, RZ, R21 ;  /* 0x000000ffff177224 */ /* 0x000fce00078e0015 */
.L_x_340:
[----:B------:R-:W-:Y:S05]  /*2ea0*/  BSYNC.RECONVERGENT B0 ;  /* 0x0000000000007941 */ /* 0x000fea0003800200 */
.L_x_338:
        /* <DEDUP_REMOVED lines=10> */
[----:B0-----:R-:W-:-:S06]  /*2f50*/  IADD3 R23, PT, PT, R4, 0xffffffe, RZ ;  /* 0x0ffffffe04177810 */ /* 0x001fcc0007ffe0ff */
[----:B------:R-:W0:Y:S02]  /*2f60*/  F2I.FTZ.U32.TRUNC.NTZ R23, R23 ;  /* 0x0000001700177305 */ /* 0x000e24000021f000 */
[----:B0-----:R-:W-:-:S04]  /*2f70*/  IMAD.MOV R21, RZ, RZ, -R23 ;  /* 0x000000ffff157224 */ /* 0x001fc800078e0a17 */
[----:B------:R-:W-:-:S04]  /*2f80*/  IMAD R21, R21, UR11, RZ ;  /* 0x0000000b15157c24 */ /* 0x000fc8000f8e02ff */
[----:B------:R-:W-:-:S04]  /*2f90*/  IMAD.HI.U32 R21, R23, R21, R22 ;  /* 0x0000001517157227 */ /* 0x000fc800078e0016 */
[----:B------:R-:W-:Y:S02]  /*2fa0*/  HFMA2 R23, -RZ, RZ, 0, 0 ;  /* 0x00000000ff177431 */ /* 0x000fe400000001ff */
        /* <DEDUP_REMOVED lines=9> */
.L_x_342:
[----:B------:R-:W-:Y:S01]  /*3040*/  IMAD.MOV.U32 R2, RZ, RZ, R20 ;  /* 0x000000ffff027224 */ /* 0x000fe200078e0014 */
[----:B------:R-:W-:-:S07]  /*3050*/  MOV R4, 0x3070 ;  /* 0x0000307000047802 */ /* 0x000fce0000000f00 */
[----:B------:R-:W-:Y:S05]  /*3060*/  CALL.REL.NOINC `($__internal_0_$__cuda_sm20_rem_u64) ;  /* 0x0000001400f47944 */ /* 0x000fea0003c00000 */
[----:B------:R-:W-:Y:S01]  /*3070*/  IMAD.MOV.U32 R22, RZ, RZ, R2 ;  /* 0x000000ffff167224 */ /* 0x000fe200078e0002 */
[----:B------:R-:W-:-:S07]  /*3080*/  MOV R23, R21 ;  /* 0x0000001500177202 */ /* 0x000fce0000000f00 */
.L_x_343:
[----:B------:R-:W-:Y:S05]  /*3090*/  BSYNC.RECONVERGENT B0 ;  /* 0x0000000000007941 */ /* 0x000fea0003800200 */
.L_x_341:
        /* <DEDUP_REMOVED lines=25> */
.L_x_345:
[----:B------:R-:W-:Y:S01]  /*3230*/  IMAD.MOV.U32 R2, RZ, RZ, R20 ;  /* 0x000000ffff027224 */ /* 0x000fe200078e0014 */
[----:B------:R-:W-:-:S07]  /*3240*/  MOV R4, 0x3260 ;  /* 0x0000326000047802 */ /* 0x000fce0000000f00 */
[----:B------:R-:W-:Y:S05]  /*3250*/  CALL.REL.NOINC `($__internal_0_$__cuda_sm20_rem_u64) ;  /* 0x0000001400787944 */ /* 0x000fea0003c00000 */
[----:B------:R-:W-:Y:S01]  /*3260*/  MOV R22, R2 ;  /* 0x0000000200167202 */ /* 0x000fe20000000f00 */
[----:B------:R-:W-:-:S07]  /*3270*/  IMAD.MOV.U32 R23, RZ, RZ, R21 ;  /* 0x000000ffff177224 */ /* 0x000fce00078e0015 */
.L_x_346:
[----:B------:R-:W-:Y:S05]  /*3280*/  BSYNC.RECONVERGENT B0 ;  /* 0x0000000000007941 */ /* 0x000fea0003800200 */
.L_x_344:
        /* <DEDUP_REMOVED lines=25> */
.L_x_348:
[----:B------:R-:W-:Y:S02]  /*3420*/  MOV R2, R20 ;  /* 0x0000001400027202 */ /* 0x000fe40000000f00 */
[----:B------:R-:W-:-:S07]  /*3430*/  MOV R4, 0x3450 ;  /* 0x0000345000047802 */ /* 0x000fce0000000f00 */
[----:B------:R-:W-:Y:S05]  /*3440*/  CALL.REL.NOINC `($__internal_0_$__cuda_sm20_rem_u64) ;  /* 0x0000001000fc7944 */ /* 0x000fea0003c00000 */
[----:B------:R-:W-:Y:S02]  /*3450*/  IMAD.MOV.U32 R22, RZ, RZ, R2 ;  /* 0x000000ffff167224 */ /* 0x000fe400078e0002 */
[----:B------:R-:W-:-:S07]  /*3460*/  IMAD.MOV.U32 R23, RZ, RZ, R21 ;  /* 0x000000ffff177224 */ /* 0x000fce00078e0015 */
.L_x_349:
[----:B------:R-:W-:Y:S05]  /*3470*/  BSYNC.RECONVERGENT B0 ;  /* 0x0000000000007941 */ /* 0x000fea0003800200 */
.L_x_347:
        /* <DEDUP_REMOVED lines=25> */
.L_x_351:
[----:B------:R-:W-:Y:S01]  /*3610*/  IMAD.MOV.U32 R2, RZ, RZ, R20 ;  /* 0x000000ffff027224 */ /* 0x000fe200078e0014 */
[----:B------:R-:W-:-:S07]  /*3620*/  MOV R4, 0x3640 ;  /* 0x0000364000047802 */ /* 0x000fce0000000f00 */
[----:B------:R-:W-:Y:S05]  /*3630*/  CALL.REL.NOINC `($__internal_0_$__cuda_sm20_rem_u64) ;  /* 0x0000001000807944 */ /* 0x000fea0003c00000 */
[----:B------:R-:W-:Y:S01]  /*3640*/  IMAD.MOV.U32 R22, RZ, RZ, R2 ;  /* 0x000000ffff167224 */ /* 0x000fe200078e0002 */
[----:B------:R-:W-:-:S07]  /*3650*/  MOV R23, R21 ;  /* 0x0000001500177202 */ /* 0x000fce0000000f00 */
.L_x_352:
[----:B------:R-:W-:Y:S05]  /*3660*/  BSYNC.RECONVERGENT B0 ;  /* 0x0000000000007941 */ /* 0x000fea0003800200 */
.L_x_350:
[----:B------:R0:W-:Y:S04]  /*3670*/  STG.E.64 desc[UR8][R18.64+0x1400], R22 ;  /* 0x0014001612007986 */ /* 0x0001e8000c101b08 */
[----:B------:R-:W2:Y:S01]  /*3680*/  LDG.E.64 R20, desc[UR8][R10.64+0x1800] ;  /* 0x001800080a147981 */ /* 0x000ea2000c1e1b00 */
[----:B------:R-:W-:Y:S01]  /*3690*/  BSSY.RECONVERGENT B0, `(.L_x_353) ;  /* 0x000001b000007945 */ /* 0x000fe20003800200 */
[----:B--2---:R-:W-:-:S04]  /*36a0*/  LOP3.LUT R2, R21, UR10, RZ, 0xfc, !PT ;  /* 0x0000000a15027c12 */ /* 0x004fc8000f8efcff */
[----:B------:R-:W-:-:S13]  /*36b0*/  ISETP.NE.U32.AND P0, PT, R2, RZ, PT ;  /* 0x000000ff0200720c */ /* 0x000fda0003f05070 */
[----:B0-----:R-:W-:Y:S05]  /*36c0*/  @P0 BRA `(.L_x_354) ;  /* 0x00000000004c0947 */ /* 0x001fea0003800000 */
[----:B------:R-:W0:Y:S01]  /*36d0*/  I2F.U32.RP R4, UR11 ;  /* 0x0000000b00047d06 */ /* 0x000e220008209000 */
[----:B------:R-:W-:-:S07]  /*36e0*/  ISETP.NE.U32.AND P1, PT, RZ, UR11, PT ;  /* 0x0000000bff007c0c */ /* 0x000fce000bf25070 */
        /* <DEDUP_REMOVED lines=8> */
[----:B------:R-:W-:Y:S02]  /*3770*/  IMAD.MOV R11, RZ, RZ, -R2 ;  /* 0x000000ffff0b7224 */ /* 0x000fe400078e0a02 */
[----:B------:R-:W-:Y:S02]  /*3780*/  IMAD.MOV.U32 R21, RZ, RZ, RZ ;  /* 0x000000ffff157224 */ /* 0x000fe400078e00ff */
[----:B------:R-:W-:-:S05]  /*3790*/  IMAD R20, R11, UR11, R20 ;  /* 0x0000000b0b147c24 */ /* 0x000fca000f8e0214 */
[----:B------:R-:W-:-:S13]  /*37a0*/  ISETP.GE.U32.AND P0, PT, R20, UR11, PT ;  /* 0x0000000b14007c0c */ /* 0x000fda000bf06070 */
[----:B------:R-:W-:-:S05]  /*37b0*/  @P0 VIADD R20, R20, -UR11 ;  /* 0x8000000b14140c36 */ /* 0x000fca0008000000 */
[----:B------:R-:W-:-:S13]  /*37c0*/  ISETP.GE.U32.AND P0, PT, R20, UR11, PT ;  /* 0x0000000b14007c0c */ /* 0x000fda000bf06070 */
[----:B------:R-:W-:Y:S02]  /*37d0*/  @P0 IADD3 R20, PT, PT, R20, -UR11, RZ ;  /* 0x8000000b14140c10 */ /* 0x000fe4000fffe0ff */
[----:B------:R-:W-:Y:S01]  /*37e0*/  @!P1 LOP3.LUT R20, RZ, UR11, RZ, 0x33, !PT ;  /* 0x0000000bff149c12 */ /* 0x000fe2000f8e33ff */
[----:B------:R-:W-:Y:S06]  /*37f0*/  BRA `(.L_x_355) ;  /* 0x0000000000107947 */ /* 0x000fec0003800000 */
.L_x_354:
[----:B------:R-:W-:Y:S01]  /*3800*/  IMAD.MOV.U32 R2, RZ, RZ, R20 ;  /* 0x000000ffff027224 */ /* 0x000fe200078e0014 */
[----:B------:R-:W-:-:S07]  /*3810*/  MOV R4, 0x3830 ;  /* 0x0000383000047802 */ /* 0x000fce0000000f00 */
[----:B------:R-:W-:Y:S05]  /*3820*/  CALL.REL.NOINC `($__internal_0_$__cuda_sm20_rem_u64) ;  /* 0x0000001000047944 */ /* 0x000fea0003c00000 */
[----:B------:R-:W-:-:S07]  /*3830*/  MOV R20, R2 ;  /* 0x0000000200147202 */ /* 0x000fce0000000f00 */
.L_x_355:
[----:B------:R-:W-:Y:S05]  /*3840*/  BSYNC.RECONVERGENT B0 ;  /* 0x0000000000007941 */ /* 0x000fea0003800200 */
.L_x_353:
[----:B------:R4:W-:Y:S01]  /*3850*/  STG.E.64 desc[UR8][R18.64+0x1800], R20 ;  /* 0x0018001412007986 */ /* 0x0009e2000c101b08 */
[----:B------:R-:W-:Y:S01]  /*3860*/  IADD3 R6, P0, PT, R6, 0x2000, RZ ;  /* 0x0000200006067810 */ /* 0x000fe20007f1e0ff */
[----:B------:R-:W-:-:S04]  /*3870*/  VIADD R8, R8, 0x400 ;  /* 0x0000040008087836 */ /* 0x000fc80000000000 */
[----:B------:R-:W-:Y:S01]  /*3880*/  IMAD.X R7, RZ, RZ, R7, P0 ;  /* 0x000000ffff077224 */ /* 0x000fe200000e0607 */
[----:B------:R-:W-:Y:S07]  /*3890*/  @P2 BRA `(.L_x_356) ;  /* 0xffffffec00e02947 */ /* 0x000fee000383ffff */
.L_x_331:
[----:B------:R-:W-:-:S13]  /*38a0*/  ISETP.NE.AND P0, PT, R3, RZ, PT ;  /* 0x000000ff0300720c */ /* 0x000fda0003f05270 */
[----:B------:R-:W-:Y:S05]  /*38b0*/  @!P0 EXIT ;  /* 0x000000000000894d */ /* 0x000fea0003800000 */
[----:B------:R-:W0:Y:S01]  /*38c0*/  LDCU UR6, c[0x0][0x388] ;  /* 0x00007100ff0677ac */ /* 0x000e220008000800 */
[----:B------:R-:W-:Y:S01]  /*38d0*/  ISETP.GE.U32.AND P0, PT, R3, 0x4, PT ;  /* 0x000000040300780c */ /* 0x000fe20003f06070 */
[----:B0-----:R-:W-:-:S12]  /*38e0*/  ULOP3.LUT UR6, UR6, 0x3, URZ, 0xc0, !UPT ;  /* 0x0000000306067892 */ /* 0x001fd8000f8ec0ff */
[----:B------:R-:W-:Y:S05]  /*38f0*/  @!P0 BRA `(.L_x_357) ;  /* 0x0000000800108947 */ /* 0x000fea0003800000 */
[----:B------:R-:W-:Y:S01]  /*3900*/  LEA R3, R5, R0, 0x7 ;  /* 0x0000000005037211 */ /* 0x000fe200078e38ff */
[----:B------:R-:W0:Y:S04]  /*3910*/  LDCU UR7, c[0x0][0x394] ;  /* 0x00007280ff0777ac */ /* 0x000e280008000800 */
[----:B------:R-:W-:-:S05]  /*3920*/  IMAD.WIDE R6, R3, 0x8, R14 ;  /* 0x0000000803067825 */ /* 0x000fca00078e020e */
[----:B----4-:R-:W0:Y:S01]  /*3930*/  LDG.E.64 R20, desc[UR8][R6.64] ;  /* 0x0000000806147981 */ /* 0x010e22000c1e1b00 */
        /* <DEDUP_REMOVED lines=24> */
.L_x_359:
[----:B------:R-:W-:Y:S01]  /*3ac0*/  IMAD.MOV.U32 R2, RZ, RZ, R20 ;  /* 0x000000ffff027224 */ /* 0x000fe200078e0014 */
[----:B------:R-:W-:-:S07]  /*3ad0*/  MOV R4, 0x3af0 ;  /* 0x00003af000047802 */ /* 0x000fce0000000f00 */
[----:B------:R-:W-:Y:S05]  /*3ae0*/  CALL.REL.NOINC `($__internal_0_$__cuda_sm20_rem_u64) ;  /* 0x0000000c00547944 */ /* 0x000fea0003c00000 */
[----:B------:R-:W-:-:S07]  /*3af0*/  MOV R20, R2 ;  /* 0x0000000200147202 */ /* 0x000fce0000000f00 */
.L_x_360:
[----:B------:R-:W-:Y:S05]  /*3b00*/  BSYNC.RECONVERGENT B0 ;  /* 0x0000000000007941 */ /* 0x000fea0003800200 */
.L_x_358:
[----:B------:R-:W-:Y:S01]  /*3b10*/  IMAD.WIDE R8, R3, 0x8, R12 ;  /* 0x0000000803087825 */ /* 0x000fe200078e020c */
[----:B------:R-:W0:Y:S04]  /*3b20*/  LDCU UR7, c[0x0][0x394] ;  /* 0x00007280ff0777ac */ /* 0x000e280008000800 */
[----:B------:R1:W-:Y:S04]  /*3b30*/  STG.E.64 desc[UR8][R8.64], R20 ;  /* 0x0000001408007986 */ /* 0x0003e8000c101b08 */
[----:B------:R-:W0:Y:S01]  /*3b40*/  LDG.E.64 R2, desc[UR8][R6.64+0x400] ;  /* 0x0004000806027981 */ /* 0x000e22000c1e1b00 */
[----:B------:R-:W-:Y:S01]  /*3b50*/  BSSY.RECONVERGENT B0, `(.L_x_361) ;  /* 0x000001c000007945 */ /* 0x000fe20003800200 */
[----:B0-----:R-:W-:-:S04]  /*3b60*/  LOP3.LUT R4, R3, UR7, RZ, 0xfc, !PT ;  /* 0x0000000703047c12 */ /* 0x001fc8000f8efcff */
[----:B------:R-:W-:-:S13]  /*3b70*/  ISETP.NE.U32.AND P0, PT, R4, RZ, PT ;  /* 0x000000ff0400720c */ /* 0x000fda0003f05070 */
[----:B-1----:R-:W-:Y:S05]  /*3b80*/  @P0 BRA `(.L_x_362) ;  /* 0x0000000000500947 */ /* 0x002fea0003800000 */
        /* <DEDUP_REMOVED lines=20> */
.L_x_362:
[----:B------:R-:W-:Y:S01]  /*3cd0*/  IMAD.MOV.U32 R21, RZ, RZ, R3 ;  /* 0x000000ffff157224 */ /* 0x000fe200078e0003 */
[----:B------:R-:W-:-:S07]  /*3ce0*/  MOV R4, 0x3d00 ;  /* 0x00003d0000047802 */ /* 0x000fce0000000f00 */
[----:B------:R-:W-:Y:S05]  /*3cf0*/  CALL.REL.NOINC `($__internal_0_$__cuda_sm20_rem_u64) ;  /* 0x0000000800d07944 */ /* 0x000fea0003c00000 */
[----:B------:R-:W-:-:S07]  /*3d00*/  MOV R20, R2 ;  /* 0x0000000200147202 */ /* 0x000fce0000000f00 */
.L_x_363:
[----:B------:R-:W-:Y:S05]  /*3d10*/  BSYNC.RECONVERGENT B0 ;  /* 0x0000000000007941 */ /* 0x000fea0003800200 */
.L_x_361:
[----:B------:R0:W-:Y:S01]  /*3d20*/  STG.E.64 desc[UR8][R8.64+0x400], R20 ;  /* 0x0004001408007986 */ /* 0x0001e2000c101b08 */
[----:B------:R-:W1:Y:S03]  /*3d30*/  LDCU UR7, c[0x0][0x394] ;  /* 0x00007280ff0777ac */ /* 0x000e660008000800 */
[----:B------:R-:W1:Y:S01]  /*3d40*/  LDG.E.64 R2, desc[UR8][R6.64+0x800] ;  /* 0x0008000806027981 */ /* 0x000e62000c1e1b00 */
[----:B------:R-:W-:Y:S01]  /*3d50*/  BSSY.RECONVERGENT B0, `(.L_x_364) ;  /* 0x000001c000007945 */ /* 0x000fe20003800200 */
[----:B-1----:R-:W-:-:S04]  /*3d60*/  LOP3.LUT R4, R3, UR7, RZ, 0xfc, !PT ;  /* 0x0000000703047c12 */ /* 0x002fc8000f8efcff */
[----:B------:R-:W-:-:S13]  /*3d70*/  ISETP.NE.U32.AND P0, PT, R4, RZ, PT ;  /* 0x000000ff0400720c */ /* 0x000fda0003f05070 */
[----:B0-----:R-:W-:Y:S05]  /*3d80*/  @P0 BRA `(.L_x_365) ;  /* 0x0000000000500947 */ /* 0x001fea0003800000 */
        /* <DEDUP_REMOVED lines=20> */
.L_x_365:
[----:B------:R-:W-:Y:S01]  /*3ed0*/  IMAD.MOV.U32 R21, RZ, RZ, R3 ;  /* 0x000000ffff157224 */ /* 0x000fe200078e0003 */
[----:B------:R-:W-:-:S07]  /*3ee0*/  MOV R4, 0x3f00 ;  /* 0x00003f0000047802 */ /* 0x000fce0000000f00 */
[----:B------:R-:W-:Y:S05]  /*3ef0*/  CALL.REL.NOINC `($__internal_0_$__cuda_sm20_rem_u64) ;  /* 0x0000000800507944 */ /* 0x000fea0003c00000 */
[----:B------:R-:W-:-:S07]  /*3f00*/  MOV R20, R2 ;  /* 0x0000000200147202 */ /* 0x000fce0000000f00 */
.L_x_366:
[----:B------:R-:W-:Y:S05]  /*3f10*/  BSYNC.RECONVERGENT B0 ;  /* 0x0000000000007941 */ /* 0x000fea0003800200 */
.L_x_364:
[----:B------:R0:W-:Y:S01]  /*3f20*/  STG.E.64 desc[UR8][R8.64+0x800], R20 ;  /* 0x0008001408007986 */ /* 0x0001e2000c101b08 */
[----:B------:R-:W1:Y:S03]  /*3f30*/  LDCU UR7, c[0x0][0x394] ;  /* 0x00007280ff0777ac */ /* 0x000e660008000800 */
[----:B------:R-:W1:Y:S01]  /*3f40*/  LDG.E.64 R2, desc[UR8][R6.64+0xc00] ;  /* 0x000c000806027981 */ /* 0x000e62000c1e1b00 */
[----:B------:R-:W-:Y:S01]  /*3f50*/  BSSY.RECONVERGENT B0, `(.L_x_367) ;  /* 0x000001c000007945 */ /* 0x000fe20003800200 */
[----:B-1----:R-:W-:-:S04]  /*3f60*/  LOP3.LUT R4, R3, UR7, RZ, 0xfc, !PT ;  /* 0x0000000703047c12 */ /* 0x002fc8000f8efcff */
[----:B------:R-:W-:-:S13]  /*3f70*/  ISETP.NE.U32.AND P0, PT, R4, RZ, PT ;  /* 0x000000ff0400720c */ /* 0x000fda0003f05070 */
[----:B0-----:R-:W-:Y:S05]  /*3f80*/  @P0 BRA `(.L_x_368) ;  /* 0x0000000000500947 */ /* 0x001fea0003800000 */
[----:B------:R-:W0:Y:S02]  /*3f90*/  LDCU UR7, c[0x0][0x390] ;  /* 0x00007200ff0777ac */ /* 0x000e240008000800 */
        /* <DEDUP_REMOVED lines=11> */
[----:B------:R-:W-:Y:S02]  /*4050*/  IMAD R2, R3, UR7, R2 ;  /* 0x0000000703027c24 */ /* 0x000fe4000f8e0202 */
[----:B------:R-:W-:-:S03]  /*4060*/  IMAD.MOV.U32 R3, RZ, RZ, RZ ;  /* 0x000000ffff037224 */ /* 0x000fc600078e00ff */
[----:B------:R-:W-:-:S13]  /*4070*/  ISETP.GE.U32.AND P0, PT, R2, UR7, PT ;  /* 0x0000000702007c0c */ /* 0x000fda000bf06070 */
[----:B------:R-:W-:-:S05]  /*4080*/  @P0 VIADD R2, R2, -UR7 ;  /* 0x8000000702020c36 */ /* 0x000fca0008000000 */
[----:B------:R-:W-:-:S13]  /*4090*/  ISETP.GE.U32.AND P0, PT, R2, UR7, PT ;  /* 0x0000000702007c0c */ /* 0x000fda000bf06070 */
[----:B------:R-:W-:Y:S02]  /*40a0*/  @P0 IADD3 R2, PT, PT, R2, -UR7, RZ ;  /* 0x8000000702020c10 */ /* 0x000fe4000fffe0ff */
[----:B------:R-:W-:Y:S01]  /*40b0*/  @!P1 LOP3.LUT R2, RZ, UR7, RZ, 0x33, !PT ;  /* 0x00000007ff029c12 */ /* 0x000fe2000f8e33ff */
[----:B------:R-:W-:Y:S06]  /*40c0*/  BRA `(.L_x_369) ;  /* 0x0000000000107947 */ /* 0x000fec0003800000 */
.L_x_368:
[----:B------:R-:W-:Y:S01]  /*40d0*/  IMAD.MOV.U32 R21, RZ, RZ, R3 ;  /* 0x000000ffff157224 */ /* 0x000fe200078e0003 */
[----:B------:R-:W-:-:S07]  /*40e0*/  MOV R4, 0x4100 ;  /* 0x0000410000047802 */ /* 0x000fce0000000f00 */
[----:B------:R-:W-:Y:S05]  /*40f0*/  CALL.REL.NOINC `($__internal_0_$__cuda_sm20_rem_u64) ;  /* 0x0000000400d07944 */ /* 0x000fea0003c00000 */
[----:B------:R-:W-:-:S07]  /*4100*/  MOV R3, R21 ;  /* 0x0000001500037202 */ /* 0x000fce0000000f00 */
.L_x_369:
[----:B------:R-:W-:Y:S05]  /*4110*/  BSYNC.RECONVERGENT B0 ;  /* 0x0000000000007941 */ /* 0x000fea0003800200 */
.L_x_367:
[----:B------:R0:W-:Y:S01]  /*4120*/  STG.E.64 desc[UR8][R8.64+0xc00], R2 ;  /* 0x000c000208007986 */ /* 0x0001e2000c101b08 */
[----:B------:R-:W-:-:S07]  /*4130*/  VIADD R5, R5, 0x4 ;  /* 0x0000000405057836 */ /* 0x000fce0000000000 */
.L_x_357:
[----:B------:R-:W-:-:S13]  /*4140*/  ISETP.NE.AND P0, PT, RZ, UR6, PT ;  /* 0x00000006ff007c0c */ /* 0x000fda000bf05270 */
[----:B------:R-:W-:Y:S05]  /*4150*/  @!P0 EXIT ;  /* 0x000000000000894d */ /* 0x000fea0003800000 */
[----:B------:R-:W-:-:S09]  /*4160*/  UISETP.NE.AND UP0, UPT, UR6, 0x1, UPT ;  /* 0x000000010600788c */ /* 0x000fd2000bf05270 */
[----:B------:R-:W-:Y:S05]  /*4170*/  BRA.U !UP0, `(.L_x_370) ;  /* 0x0000000508107547 */ /* 0x000fea000b800000 */
[----:B0-----:R-:W-:Y:S01]  /*4180*/  IMAD R3, R5, 0x80, R0 ;  /* 0x0000008005037824 */ /* 0x001fe200078e0200 */
[----:B------:R-:W0:Y:S03]  /*4190*/  LDCU UR6, c[0x0][0x394] ;  /* 0x00007280ff0677ac */ /* 0x000e260008000800 */
[----:B------:R-:W-:-:S05]  /*41a0*/  IMAD.WIDE R6, R3, 0x8, R14 ;  /* 0x0000000803067825 */ /* 0x000fca00078e020e */
[----:B----4-:R-:W0:Y:S01]  /*41b0*/  LDG.E.64 R20, desc[UR8][R6.64] ;  /* 0x0000000806147981 */ /* 0x010e22000c1e1b00 */
        /* <DEDUP_REMOVED lines=24> */
.L_x_372:
[----:B------:R-:W-:Y:S01]  /*4340*/  IMAD.MOV.U32 R2, RZ, RZ, R20 ;  /* 0x000000ffff027224 */ /* 0x000fe200078e0014 */
[----:B------:R-:W-:-:S07]  /*4350*/  MOV R4, 0x4370 ;  /* 0x0000437000047802 */ /* 0x000fce0000000f00 */
[----:B------:R-:W-:Y:S05]  /*4360*/  CALL.REL.NOINC `($__internal_0_$__cuda_sm20_rem_u64) ;  /* 0x0000000400347944 */ /* 0x000fea0003c00000 */
[----:B------:R-:W-:-:S07]  /*4370*/  IMAD.MOV.U32 R20, RZ, RZ, R2 ;  /* 0x000000ffff147224 */ /* 0x000fce00078e0002 */
.L_x_373:
[----:B------:R-:W-:Y:S05]  /*4380*/  BSYNC.RECONVERGENT B0 ;  /* 0x0000000000007941 */ /* 0x000fea0003800200 */
.L_x_371:
        /* <DEDUP_REMOVED lines=8> */
[----:B------:R-:W0:Y:S02]  /*4410*/  LDCU UR6, c[0x0][0x390] ;  /* 0x00007200ff0677ac */ /* 0x000e240008000800 */
        /* <DEDUP_REMOVED lines=11> */
[----:B------:R-:W-:Y:S01]  /*44d0*/  IMAD R2, R3, UR6, R2 ;  /* 0x0000000603027c24 */ /* 0x000fe2000f8e0202 */
[----:B------:R-:W-:-:S04]  /*44e0*/  MOV R3, RZ ;  /* 0x000000ff00037202 */ /* 0x000fc80000000f00 */
[----:B------:R-:W-:-:S13]  /*44f0*/  ISETP.GE.U32.AND P0, PT, R2, UR6, PT ;  /* 0x0000000602007c0c */ /* 0x000fda000bf06070 */
[----:B------:R-:W-:-:S05]  /*4500*/  @P0 VIADD R2, R2, -UR6 ;  /* 0x8000000602020c36 */ /* 0x000fca0008000000 */
[----:B------:R-:W-:-:S13]  /*4510*/  ISETP.GE.U32.AND P0, PT, R2, UR6, PT ;  /* 0x0000000602007c0c */ /* 0x000fda000bf06070 */
[----:B------:R-:W-:Y:S01]  /*4520*/  @P0 VIADD R2, R2, -UR6 ;  /* 0x8000000602020c36 */ /* 0x000fe20008000000 */
[----:B------:R-:W-:Y:S01]  /*4530*/  @!P1 LOP3.LUT R2, RZ, UR6, RZ, 0x33, !PT ;  /* 0x00000006ff029c12 */ /* 0x000fe2000f8e33ff */
[----:B------:R-:W-:Y:S06]  /*4540*/  BRA `(.L_x_376) ;  /* 0x0000000000107947 */ /* 0x000fec0003800000 */
.L_x_375:
[----:B------:R-:W-:Y:S01]  /*4550*/  IMAD.MOV.U32 R21, RZ, RZ, R3 ;  /* 0x000000ffff157224 */ /* 0x000fe200078e0003 */
[----:B------:R-:W-:-:S07]  /*4560*/  MOV R4, 0x4580 ;  /* 0x0000458000047802 */ /* 0x000fce0000000f00 */
[----:B------:R-:W-:Y:S05]  /*4570*/  CALL.REL.NOINC `($__internal_0_$__cuda_sm20_rem_u64) ;  /* 0x0000000000b07944 */ /* 0x000fea0003c00000 */
[----:B------:R-:W-:-:S07]  /*4580*/  IMAD.MOV.U32 R3, RZ, RZ, R21 ;  /* 0x000000ffff037224 */ /* 0x000fce00078e0015 */
.L_x_376:
[----:B------:R-:W-:Y:S05]  /*4590*/  BSYNC.RECONVERGENT B0 ;  /* 0x0000000000007941 */ /* 0x000fea0003800200 */
.L_x_374:
[----:B------:R1:W-:Y:S01]  /*45a0*/  STG.E.64 desc[UR8][R8.64+0x400], R2 ;  /* 0x0004000208007986 */ /* 0x0003e2000c101b08 */
[----:B------:R-:W-:-:S07]  /*45b0*/  IADD3 R5, PT, PT, R5, 0x2, RZ ;  /* 0x0000000205057810 */ /* 0x000fce0007ffe0ff */
.L_x_370:
[----:B01----:R-:W0:Y:S02]  /*45c0*/  LDC R2, c[0x0][0x388] ;  /* 0x0000e200ff027b82 */ /* 0x003e240000000800 */
[----:B0-----:R-:W-:-:S04]  /*45d0*/  LOP3.LUT R2, R2, 0x1, RZ, 0xc0, !PT ;  /* 0x0000000102027812 */ /* 0x001fc800078ec0ff */
[----:B------:R-:W-:-:S13]  /*45e0*/  ISETP.NE.U32.AND P0, PT, R2, 0x1, PT ;  /* 0x000000010200780c */ /* 0x000fda0003f05070 */
[----:B------:R-:W-:Y:S05]  /*45f0*/  @P0 EXIT ;  /* 0x000000000000094d */ /* 0x000fea0003800000 */
[----:B------:R-:W-:Y:S01]  /*4600*/  IMAD R5, R5, 0x80, R0 ;  /* 0x0000008005057824 */ /* 0x000fe200078e0200 */
[----:B------:R-:W0:Y:S03]  /*4610*/  LDCU UR6, c[0x0][0x394] ;  /* 0x00007280ff0677ac */ /* 0x000e260008000800 */
[----:B------:R-:W-:-:S06]  /*4620*/  IMAD.WIDE R2, R5, 0x8, R14 ;  /* 0x0000000805027825 */ /* 0x000fcc00078e020e */
[----:B------:R-:W0:Y:S01]  /*4630*/  LDG.E.64 R2, desc[UR8][R2.64] ;  /* 0x0000000802027981 */ /* 0x000e22000c1e1b00 */
[----:B------:R-:W-:Y:S01]  /*4640*/  BSSY.RECONVERGENT B0, `(.L_x_377) ;  /* 0x000001c000007945 */ /* 0x000fe20003800200 */
[----:B0-----:R-:W-:-:S04]  /*4650*/  LOP3.LUT R0, R3, UR6, RZ, 0xfc, !PT ;  /* 0x0000000603007c12 */ /* 0x001fc8000f8efcff */
[----:B------:R-:W-:-:S13]  /*4660*/  ISETP.NE.U32.AND P0, PT, R0, RZ, PT ;  /* 0x000000ff0000720c */ /* 0x000fda0003f05070 */
[----:B------:R-:W-:Y:S05]  /*4670*/  @P0 BRA `(.L_x_378) ;  /* 0x0000000000500947 */ /* 0x000fea0003800000 */
[----:B------:R-:W0:Y:S02]  /*4680*/  LDCU UR6, c[0x0][0x390] ;  /* 0x00007200ff0677ac */ /* 0x000e240008000800 */
        /* <DEDUP_REMOVED lines=11> */
[----:B------:R-:W-:Y:S02]  /*4740*/  IMAD R2, R3, UR6, R2 ;  /* 0x0000000603027c24 */ /* 0x000fe4000f8e0202 */
[----:B------:R-:W-:-:S03]  /*4750*/  IMAD.MOV.U32 R3, RZ, RZ, RZ ;  /* 0x000000ffff037224 */ /* 0x000fc600078e00ff */
[----:B------:R-:W-:-:S13]  /*4760*/  ISETP.GE.U32.AND P0, PT, R2, UR6, PT ;  /* 0x0000000602007c0c */ /* 0x000fda000bf06070 */
[----:B------:R-:W-:-:S04]  /*4770*/  @P0 IADD3 R2, PT, PT, R2, -UR6, RZ ;  /* 0x8000000602020c10 */ /* 0x000fc8000fffe0ff */
[----:B------:R-:W-:-:S13]  /*4780*/  ISETP.GE.U32.AND P0, PT, R2, UR6, PT ;  /* 0x0000000602007c0c */ /* 0x000fda000bf06070 */
[----:B------:R-:W-:Y:S01]  /*4790*/  @P0 VIADD R2, R2, -UR6 ;  /* 0x8000000602020c36 */ /* 0x000fe20008000000 */
[----:B------:R-:W-:Y:S01]  /*47a0*/  @!P1 LOP3.LUT R2, RZ, UR6, RZ, 0x33, !PT ;  /* 0x00000006ff029c12 */ /* 0x000fe2000f8e33ff */
[----:B------:R-:W-:Y:S06]  /*47b0*/  BRA `(.L_x_379) ;  /* 0x0000000000107947 */ /* 0x000fec0003800000 */
.L_x_378:
[----:B----4-:R-:W-:Y:S02]  /*47c0*/  MOV R21, R3 ;  /* 0x0000000300157202 */ /* 0x010fe40000000f00 */
[----:B------:R-:W-:-:S07]  /*47d0*/  MOV R4, 0x47f0 ;  /* 0x000047f000047802 */ /* 0x000fce0000000f00 */
[----:B------:R-:W-:Y:S05]  /*47e0*/  CALL.REL.NOINC `($__internal_0_$__cuda_sm20_rem_u64) ;  /* 0x0000000000147944 */ /* 0x000fea0003c00000 */
[----:B------:R-:W-:-:S07]  /*47f0*/  IMAD.MOV.U32 R3, RZ, RZ, R21 ;  /* 0x000000ffff037224 */ /* 0x000fce00078e0015 */
.L_x_379:
[----:B------:R-:W-:Y:S05]  /*4800*/  BSYNC.RECONVERGENT B0 ;  /* 0x0000000000007941 */ /* 0x000fea0003800200 */
.L_x_377:
[----:B------:R-:W-:-:S05]  /*4810*/  IMAD.WIDE R12, R5, 0x8, R12 ;  /* 0x00000008050c7825 */ /* 0x000fca00078e020c */
[----:B------:R-:W-:Y:S01]  /*4820*/  STG.E.64 desc[UR8][R12.64], R2 ;  /* 0x000000020c007986 */ /* 0x000fe2000c101b08 */
[----:B------:R-:W-:Y:S05]  /*4830*/  EXIT ;  /* 0x000000000000794d */ /* 0x000fea0003800000 */
        .weak           $__internal_0_$__cuda_sm20_rem_u64
        .type           $__internal_0_$__cuda_sm20_rem_u64,@function
        .size           $__internal_0_$__cuda_sm20_rem_u64,(.L_x_1169 - $__internal_0_$__cuda_sm20_rem_u64)
$__internal_0_$__cuda_sm20_rem_u64:
[----:B------:R-:W0:Y:S08]  /*4840*/  I2F.U64.RP R23, UR4 ;  /* 0x0000000400177d12 */ /* 0x000e300008309000 */
[----:B0-----:R-:W0:Y:S02]  /*4850*/  MUFU.RCP R24, R23 ;  /* 0x0000001700187308 */ /* 0x001e240000001000 */
[----:B0-----:R-:W-:-:S06]  /*4860*/  VIADD R24, R24, 0x1ffffffe ;  /* 0x1ffffffe18187836 */ /* 0x001fcc0000000000 */
[----:B------:R-:W0:Y:S02]  /*4870*/  F2I.U64.TRUNC R24, R24 ;  /* 0x0000001800187311 */ /* 0x000e24000020d800 */
[----:B0-----:R-:W-:-:S04]  /*4880*/  IMAD.WIDE.U32 R26, R24, UR4, RZ ;  /* 0x00000004181a7c25 */ /* 0x001fc8000f8e00ff */
[C---:B------:R-:W-:Y:S01]  /*4890*/  IMAD R22, R24.reuse, UR5, R27 ;  /* 0x0000000518167c24 */ /* 0x040fe2000f8e021b */
[----:B------:R-:W-:Y:S01]  /*48a0*/  IADD3 R20, P0, PT, RZ, -R26, RZ ;  /* 0x8000001aff147210 */ /* 0x000fe20007f1e0ff */
[----:B------:R-:W-:Y:S02]  /*48b0*/  IMAD.MOV.U32 R27, RZ, RZ, R24 ;  /* 0x000000ffff1b7224 */ /* 0x000fe400078e0018 */
[----:B------:R-:W-:Y:S02]  /*48c0*/  IMAD R22, R25, UR4, R22 ;  /* 0x0000000419167c24 */ /* 0x000fe4000f8e0216 */
[----:B------:R-:W-:-:S03]  /*48d0*/  IMAD.HI.U32 R26, R24, R20, RZ ;  /* 0x00000014181a7227 */ /* 0x000fc600078e00ff */
[----:B------:R-:W-:-:S05]  /*48e0*/  IADD3.X R22, PT, PT, RZ, ~R22, RZ, P0, !PT ;  /* 0x80000016ff167210 */ /* 0x000fca00007fe4ff */
[----:B------:R-:W-:-:S04]  /*48f0*/  IMAD.WIDE.U32 R26, P0, R24, R22, R26 ;  /* 0x00000016181a7225 */ /* 0x000fc8000780001a */
[C---:B------:R-:W-:Y:S02]  /*4900*/  IMAD R23, R25.reuse, R22, RZ ;  /* 0x0000001619177224 */ /* 0x040fe400078e02ff */
[----:B------:R-:W-:-:S04]  /*4910*/  IMAD.HI.U32 R20, P1, R25, R20, R26 ;  /* 0x0000001419147227 */ /* 0x000fc8000782001a */
[----:B------:R-:W-:Y:S01]  /*4920*/  IMAD.HI.U32 R22, R25, R22, RZ ;  /* 0x0000001619167227 */ /* 0x000fe200078e00ff */
[----:B------:R-:W-:-:S03]  /*4930*/  IADD3 R27, P3, PT, R23, R20, RZ ;  /* 0x00000014171b7210 */ /* 0x000fc60007f7e0ff */
[----:B------:R-:W-:Y:S02]  /*4940*/  IMAD.X R20, R22, 0x1, R25, P0 ;  /* 0x0000000116147824 */ /* 0x000fe400000e0619 */
[----:B------:R-:W-:-:S03]  /*4950*/  IMAD.WIDE.U32 R22, R27, UR4, RZ ;  /* 0x000000041b167c25 */ /* 0x000fc6000f8e00ff */
[----:B------:R-:W-:Y:S01]  /*4960*/  IADD3.X R20, PT, PT, RZ, RZ, R20, P3, P1 ;  /* 0x000000ffff147210 */ /* 0x000fe20001fe2414 */
[----:B------:R-:W-:Y:S01]  /*4970*/  IMAD R23, R27, UR5, R23 ;  /* 0x000000051b177c24 */ /* 0x000fe2000f8e0217 */
[----:B------:R-:W-:-:S03]  /*4980*/  IADD3 R25, P0, PT, RZ, -R22, RZ ;  /* 0x80000016ff197210 */ /* 0x000fc60007f1e0ff */
[----:B------:R-:W-:Y:S02]  /*4990*/  IMAD R23, R20, UR4, R23 ;  /* 0x0000000414177c24 */ /* 0x000fe4000f8e0217 */
[----:B------:R-:W-:-:S03]  /*49a0*/  IMAD.HI.U32 R26, R27, R25, RZ ;  /* 0x000000191b1a7227 */ /* 0x000fc600078e00ff */
[----:B------:R-:W-:-:S05]  /*49b0*/  IADD3.X R23, PT, PT, RZ, ~R23, RZ, P0, !PT ;  /* 0x80000017ff177210 */ /* 0x000fca00007fe4ff */
[----:B------:R-:W-:-:S04]  /*49c0*/  IMAD.WIDE.U32 R26, P0, R27, R23, R26 ;  /* 0x000000171b1a7225 */ /* 0x000fc8000780001a */
[----:B------:R-:W-:-:S04]  /*49d0*/  IMAD.HI.U32 R22, P1, R20, R25, R26 ;  /* 0x0000001914167227 */ /* 0x000fc8000782001a */
[CC--:B------:R-:W-:Y:S02]  /*49e0*/  IMAD R25, R20.reuse, R23.reuse, RZ ;  /* 0x0000001714197224 */ /* 0x0c0fe400078e02ff */
[----:B------:R-:W-:-:S03]  /*49f0*/  IMAD.HI.U32 R23, R20, R23, RZ ;  /* 0x0000001714177227 */ /* 0x000fc600078e00ff */
[----:B------:R-:W-:Y:S01]  /*4a00*/  IADD3 R22, P3, PT, R25, R22, RZ ;  /* 0x0000001619167210 */ /* 0x000fe20007f7e0ff */
[----:B------:R-:W-:Y:S02]  /*4a10*/  IMAD.X R20, R23, 0x1, R20, P0 ;  /* 0x0000000117147824 */ /* 0x000fe400000e0614 */
[----:B------:R-:W-:Y:S02]  /*4a20*/  IMAD.MOV.U32 R25, RZ, RZ, RZ ;  /* 0x000000ffff197224 */ /* 0x000fe400078e00ff */
[----:B------:R-:W-:Y:S01]  /*4a30*/  IMAD.HI.U32 R24, R22, R2, RZ ;  /* 0x0000000216187227 */ /* 0x000fe200078e00ff */
[----:B------:R-:W-:-:S03]  /*4a40*/  IADD3.X R20, PT, PT, RZ, RZ, R20, P3, P1 ;  /* 0x000000ffff147210 */ /* 0x000fc60001fe2414 */
[----:B------:R-:W-:-:S04]  /*4a50*/  IMAD.WIDE.U32 R24, R22, R21, R24 ;  /* 0x0000001516187225 */ /* 0x000fc800078e0018 */
[C---:B------:R-:W-:Y:S02]  /*4a60*/  IMAD R22, R20.reuse, R21, RZ ;  /* 0x0000001514167224 */ /* 0x040fe400078e02ff */
[----:B------:R-:W-:-:S04]  /*4a70*/  IMAD.HI.U32 R23, P0, R20, R2, R24 ;  /* 0x0000000214177227 */ /* 0x000fc80007800018 */
[----:B------:R-:W-:Y:S01]  /*4a80*/  IMAD.HI.U32 R20, R20, R21, RZ ;  /* 0x0000001514147227 */ /* 0x000fe200078e00ff */
[----:B------:R-:W-:-:S04]  /*4a90*/  IADD3 R22, P1, PT, R22, R23, RZ ;  /* 0x0000001716167210 */ /* 0x000fc80007f3e0ff */
[----:B------:R-:W-:Y:S01]  /*4aa0*/  IADD3.X R20, PT, PT, R20, RZ, RZ, P0, !PT ;  /* 0x000000ff14147210 */ /* 0x000fe200007fe4ff */
[----:B------:R-:W-:-:S04]  /*4ab0*/  IMAD.WIDE.U32 R24, R22, UR4, RZ ;  /* 0x0000000416187c25 */ /* 0x000fc8000f8e00ff */
[----:B------:R-:W-:Y:S01]  /*4ac0*/  IMAD.X R20, RZ, RZ, R20, P1 ;  /* 0x000000ffff147224 */ /* 0x000fe200008e0614 */
[----:B------:R-:W-:Y:S01]  /*4ad0*/  IADD3 R2, P1, PT, -R24, R2, RZ ;  /* 0x0000000218027210 */ /* 0x000fe20007f3e1ff */
[----:B------:R-:W-:Y:S01]  /*4ae0*/  IMAD R23, R22, UR5, R25 ;  /* 0x0000000516177c24 */ /* 0x000fe2000f8e0219 */
[----:B------:R-:W-:Y:S02]  /*4af0*/  MOV R22, R4 ;  /* 0x0000000400167202 */ /* 0x000fe40000000f00 */
[----:B------:R-:W-:Y:S01]  /*4b00*/  ISETP.GE.U32.AND P0, PT, R2, UR4, PT ;  /* 0x0000000402007c0c */ /* 0x000fe2000bf06070 */
[----:B------:R-:W-:-:S04]  /*4b10*/  IMAD R20, R20, UR4, R23 ;  /* 0x0000000414147c24 */ /* 0x000fc8000f8e0217 */
[----:B------:R-:W-:Y:S01]  /*4b20*/  IMAD.X R21, R21, 0x1, ~R20, P1 ;  /* 0x0000000115157824 */ /* 0x000fe200008e0e14 */
[----:B------:R-:W-:-:S04]  /*4b30*/  IADD3 R23, P1, PT, R2, -UR4, RZ ;  /* 0x8000000402177c10 */ /* 0x000fc8000ff3e0ff */
[C---:B------:R-:W-:Y:S02]  /*4b40*/  ISETP.GE.U32.AND.EX P0, PT, R21.reuse, UR5, PT, P0 ;  /* 0x0000000515007c0c */ /* 0x040fe4000bf06100 */
[----:B------:R-:W-:Y:S02]  /*4b50*/  IADD3.X R20, PT, PT, R21, ~UR5, RZ, P1, !PT ;  /* 0x8000000515147c10 */ /* 0x000fe40008ffe4ff */
[----:B------:R-:W-:Y:S02]  /*4b60*/  SEL R23, R23, R2, P0 ;  /* 0x0000000217177207 */ /* 0x000fe40000000000 */
[----:B------:R-:W-:Y:S02]  /*4b70*/  SEL R20, R20, R21, P0 ;  /* 0x0000001514147207 */ /* 0x000fe40000000000 */
[C---:B------:R-:W-:Y:S02]  /*4b80*/  ISETP.GE.U32.AND P0, PT, R23.reuse, UR4, PT ;  /* 0x0000000417007c0c */ /* 0x040fe4000bf06070 */
[----:B------:R-:W-:-:S02]  /*4b90*/  IADD3 R2, P3, PT, R23, -UR4, RZ ;  /* 0x8000000417027c10 */ /* 0x000fc4000ff7e0ff */
[C---:B------:R-:W-:Y:S02]  /*4ba0*/  ISETP.GE.U32.AND.EX P0, PT, R20.reuse, UR5, PT, P0 ;  /* 0x0000000514007c0c */ /* 0x040fe4000bf06100 */
[----:B------:R-:W-:Y:S02]  /*4bb0*/  ISETP.NE.U32.AND P1, PT, RZ, UR4, PT ;  /* 0x00000004ff007c0c */ /* 0x000fe4000bf25070 */
[----:B------:R-:W-:Y:S02]  /*4bc0*/  IADD3.X R21, PT, PT, R20, ~UR5, RZ, P3, !PT ;  /* 0x8000000514157c10 */ /* 0x000fe40009ffe4ff */
[----:B------:R-:W-:Y:S01]  /*4bd0*/  SEL R2, R2, R23, P0 ;  /* 0x0000001702027207 */ /* 0x000fe20000000000 */
[----:B------:R-:W-:Y:S01]  /*4be0*/  IMAD.MOV.U32 R23, RZ, RZ, 0x0 ;  /* 0x00000000ff177424 */ /* 0x000fe200078e00ff */
[----:B------:R-:W-:Y:S02]  /*4bf0*/  ISETP.NE.AND.EX P1, PT, RZ, UR5, PT, P1 ;  /* 0x00000005ff007c0c */ /* 0x000fe4000bf25310 */
[----:B------:R-:W-:-:S02]  /*4c00*/  SEL R21, R21, R20, P0 ;  /* 0x0000001415157207 */ /* 0x000fc40000000000 */
[----:B------:R-:W-:Y:S02]  /*4c10*/  SEL R2, R2, 0xffffffff, P1 ;  /* 0xffffffff02027807 */ /* 0x000fe40000800000 */
[----:B------:R-:W-:Y:S01]  /*4c20*/  SEL R21, R21, 0xffffffff, P1 ;  /* 0xffffffff15157807 */ /* 0x000fe20000800000 */
[----:B------:R-:W-:Y:S06]  /*4c30*/  RET.REL.NODEC R22 `(_ZN3cub18CUB_300001_SM_10006detail9transform16transform_kernelINS2_10policy_hubILb1EN4cuda3std3__45tupleIJPyEEEE10policy1000El8last_merS9_JS9_EEEvT0_iT1_T2_DpNS2_10kernel_argIT3_EE) ;  /* 0xffffffb016f07950 */ /* 0x000fec0003c3ffff */
.L_x_380:
        /* <DEDUP_REMOVED lines=12> */
.L_x_1169:


//--------------------- .text._ZN3cub18CUB_300001_SM_10006detail9transform16transform_kernelINS2_10policy_hubILb1EN4cuda3std3__45tupleIJPyEEEE10policy1000Ei8last_merS9_JS9_EEEvT0_iT1_T2_DpNS2_10kernel_argIT3_EE --------------------------
	.section	.text._ZN3cub18CUB_300001_SM_10006detail9transform16transform_kernelINS2_10policy_hubILb1EN4cuda3std3__45tupleIJPyEEEE10policy1000Ei8last_merS9_JS9_EEEvT0_iT1_T2_DpNS2_10kernel_argIT3_EE,"ax",@progbits
	.align	128
        .global         _ZN3cub18CUB_300001_SM_10006detail9transform16transform_kernelINS2_10policy_hubILb1EN4cuda3std3__45tupleIJPyEEEE10policy1000Ei8last_merS9_JS9_EEEvT0_iT1_T2_DpNS2_10kernel_argIT3_EE
        .type           _ZN3cub18CUB_300001_SM_10006detail9transform16transform_kernelINS2_10policy_hubILb1EN4cuda3std3__45tupleIJPyEEEE10policy1000Ei8last_merS9_JS9_EEEvT0_iT1_T2_DpNS2_10kernel_argIT3_EE,@function
        .size           _ZN3cub18CUB_300001_SM_10006detail9transform16transform_kernelINS2_10policy_hubILb1EN4cuda3std3__45tupleIJPyEEEE10policy1000Ei8last_merS9_JS9_EEEvT0_iT1_T2_DpNS2_10kernel_argIT3_EE,(.L_x_1170 - _ZN3cub18CUB_300001_SM_10006detail9transform16transform_kernelINS2_10policy_hubILb1EN4cuda3std3__45tupleIJPyEEEE10policy1000Ei8last_merS9_JS9_EEEvT0_iT1_T2_DpNS2_10kernel_argIT3_EE)
        .other          _ZN3cub18CUB_300001_SM_10006detail9transform16transform_kernelINS2_10policy_hubILb1EN4cuda3std3__45tupleIJPyEEEE10policy1000Ei8last_merS9_JS9_EEEvT0_iT1_T2_DpNS2_10kernel_argIT3_EE,@"STO_CUDA_ENTRY STV_DEFAULT"
_ZN3cub18CUB_300001_SM_10006detail9transform16transform_kernelINS2_10policy_hubILb1EN4cuda3std3__45tupleIJPyEEEE10policy1000Ei8last_merS9_JS9_EEEvT0_iT1_T2_DpNS2_10kernel_argIT3_EE:
.text._ZN3cub18CUB_300001_SM_10006detail9transform16transform_kernelINS2_10policy_hubILb1EN4cuda3std3__45tupleIJPyEEEE10policy1000Ei8last_merS9_JS9_EEEvT0_iT1_T2_DpNS2_10kernel_argIT3_EE:
[----:B------:R-:W-:Y:S08]  /*0000*/  LDC R1, c[0x0][0x37c] ;  /* 0x0000df00ff017b82 */ /* 0x000ff00000000800 */
[----:B------:R-:W0:Y:S01]  /*0010*/  LDC.64 R4, c[0x0][0x380] ;  /* 0x0000e000ff047b82 */ /* 0x000e220000000a00 */
[----:B------:R-:W1:Y:S01]  /*0020*/  S2R R0, SR_TID.X ;  /* 0x0000000000007919 */ /* 0x000e620000002100 */
[----:B------:R-:W-:Y:S06]  /*0030*/  BSSY.RECONVERGENT B0, `(.L_x_381) ;  /* 0x0000013000007945 */ /* 0x000fec0003800200 */
[----:B------:R-:W2:Y:S01]  /*0040*/  S2UR UR4, SR_CTAID.X ;  /* 0x00000000000479c3 */ /* 0x000ea20000002500 */
[----:B0-----:R-:W-:-:S04]  /*0050*/  IMAD.SHL.U32 R3, R5, 0x80, RZ ;  /* 0x0000008005037824 */ /* 0x001fc800078e00ff */
[----:B--2---:R-:W-:Y:S02]  /*0060*/  IMAD R19, R3, UR4, RZ ;  /* 0x0000000403137c24 */ /* 0x004fe4000f8e02ff */
[----:B-1----:R-:W-:Y:S02]  /*0070*/  IMAD.SHL.U32 R9, R0, 0x80, RZ ;  /* 0x0000008000097824 */ /* 0x002fe400078e00ff */
[----:B------:R-:W-:-:S05]  /*0080*/  IMAD.IADD R4, R4, 0x1, -R19 ;  /* 0x0000000104047824 */ /* 0x000fca00078e0a13 */
[----:B------:R-:W-:-:S04]  /*0090*/  VIMNMX R2, PT, PT, R3, R4, PT ;  /* 0x0000000403027248 */ /* 0x000fc80003fe0100 */
[----:B------:R-:W-:-:S04]  /*00a0*/  SHF.L.U32 R8, R2, 0x3, RZ ;  /* 0x0000000302087819 */ /* 0x000fc800000006ff */
[----:B------:R-:W-:-:S13]  /*00b0*/  ISETP.GE.AND P0, PT, R9, R8, PT ;  /* 0x000000080900720c */ /* 0x000fda0003f06270 */
[----:B------:R-:W-:Y:S05]  /*00c0*/  @P0 BRA `(.L_x_382) ;  /* 0x0000000000240947 */ /* 0x000fea0003800000 */
[----:B------:R-:W0:Y:S02]  /*00d0*/  LDC.64 R6, c[0x0][0x398] ;  /* 0x0000e600ff067b82 */ /* 0x000e240000000a00 */
[----:B0-----:R-:W-:-:S04]  /*00e0*/  IMAD.WIDE.U32 R6, R0, 0x80, R6 ;  /* 0x0000008000067825 */ /* 0x001fc800078e0006 */
[----:B------:R-:W-:-:S07]  /*00f0*/  IMAD.WIDE R6, R19, 0x8, R6 ;  /* 0x0000000813067825 */ /* 0x000fce00078e0206 */
.L_x_383:
[----:B------:R-:W-:Y:S01]  /*0100*/  VIADD R9, R9, 0x4000 ;  /* 0x0000400009097836 */ /* 0x000fe20000000000 */
[----:B------:R0:W-:Y:S04]  /*0110*/  CCTL.E.PF2 [R6] ;  /* 0x000000000600798f */ /* 0x0001e80000800100 */
[----:B------:R-:W-:Y:S02]  /*0120*/  ISETP.GE.AND P0, PT, R9, R8, PT ;  /* 0x000000080900720c */ /* 0x000fe40003f06270 */
[----:B0-----:R-:W-:-:S05]  /*0130*/  IADD3 R6, P1, PT, R6, 0x4000, RZ ;  /* 0x0000400006067810 */ /* 0x001fca0007f3e0ff */
[----:B------:R-:W-:-:S06]  /*0140*/  IMAD.X R7, RZ, RZ, R7, P1 ;  /* 0x000000ffff077224 */ /* 0x000fcc00008e0607 */
[----:B------:R-:W-:Y:S05]  /*0150*/  @!P0 BRA `(.L_x_383) ;  /* 0xfffffffc00e88947 */ /* 0x000fea000383ffff */
.L_x_382:
[----:B------:R-:W-:Y:S05]  /*0160*/  BSYNC.RECONVERGENT B0 ;  /* 0x0000000000007941 */ /* 0x000fea0003800200 */
.L_x_381:
[----:B------:R-:W0:Y:S01]  /*0170*/  LDCU.128 UR12, c[0x0][0x390] ;  /* 0x00007200ff0c77ac */ /* 0x000e220008000c00 */
[----:B------:R-:W-:Y:S01]  /*0180*/  ISETP.GT.AND P0, PT, R3, R4, PT ;  /* 0x000000040300720c */ /* 0x000fe20003f04270 */
[----:B------:R-:W-:Y:S01]  /*0190*/  IMAD.WIDE R18, R19, 0x8, RZ ;  /* 0x0000000813127825 */ /* 0x000fe200078e02ff */
[----:B------:R-:W1:Y:S01]  /*01a0*/  LDCU.64 UR8, c[0x0][0x358] ;  /* 0x00006b00ff0877ac */ /* 0x000e620008000a00 */
[----:B------:R-:W2:Y:S01]  /*01b0*/  LDCU.64 UR4, c[0x0][0x388] ;  /* 0x00007100ff0477ac */ /* 0x000ea20008000a00 */
[C---:B0-----:R-:W-:Y:S02]  /*01c0*/  IADD3 R16, P1, PT, R18.reuse, UR14, RZ ;  /* 0x0000000e12107c10 */ /* 0x041fe4000ff3e0ff */
[----:B------:R-:W-:Y:S02]  /*01d0*/  IADD3 R14, P2, PT, R18, UR12, RZ ;  /* 0x0000000c120e7c10 */ /* 0x000fe4000ff5e0ff */
[C---:B------:R-:W-:Y:S02]  /*01e0*/  IADD3.X R17, PT, PT, R19.reuse, UR15, RZ, P1, !PT ;  /* 0x0000000f13117c10 */ /* 0x040fe40008ffe4ff */
[----:B------:R-:W-:-:S03]  /*01f0*/  IADD3.X R15, PT, PT, R19, UR13, RZ, P2, !PT ;  /* 0x0000000d130f7c10 */ /* 0x000fc600097fe4ff */
[----:B-12---:R-:W-:Y:S06]  /*0200*/  @P0 BRA `(.L_x_384) ;  /* 0x0000001c00b00947 */ /* 0x006fec0003800000 */
[----:B------:R-:W-:-:S13]  /*0210*/  ISETP.GE.AND P0, PT, R5, 0x1, PT ;  /* 0x000000010500780c */ /* 0x000fda0003f06270 */
[----:B------:R-:W-:Y:S05]  /*0220*/  @!P0 EXIT ;  /* 0x000000000000894d */ /* 0x000fea0003800000 */
[C---:B------:R-:W-:Y:S01]  /*0230*/  ISETP.GE.U32.AND P0, PT, R5.reuse, 0x8, PT ;  /* 0x000000080500780c */ /* 0x040fe20003f06070 */
[----:B------:R-:W-:Y:S01]  /*0240*/  IMAD.MOV.U32 R3, RZ, RZ, RZ ;  /* 0x000000ffff037224 */ /* 0x000fe200078e00ff */
[----:B------:R-:W-:-:S11]  /*0250*/  LOP3.LUT R2, R5, 0x7, RZ, 0xc0, !PT ;  /* 0x0000000705027812 */ /* 0x000fd600078ec0ff */
[----:B------:R-:W-:Y:S05]  /*0260*/  @!P0 BRA `(.L_x_385) ;  /* 0x0000000c00e88947 */ /* 0x000fea0003800000 */
[C---:B------:R-:W-:Y:S01]  /*0270*/  IMAD.WIDE.U32 R6, R0.reuse, 0x8, R18 ;  /* 0x0000000800067825 */ /* 0x040fe200078e0012 */
[----:B------:R-:W-:Y:S01]  /*0280*/  LOP3.LUT R3, R5, 0x7ffffff8, RZ, 0xc0, !PT ;  /* 0x7ffffff805037812 */ /* 0x000fe200078ec0ff */
[----:B------:R-:W0:Y:S02]  /*0290*/  LDCU UR6, c[0x0][0x38c] ;  /* 0x00007180ff0677ac */ /* 0x000e240008000800 */
[----:B------:R-:W-:Y:S01]  /*02a0*/  IMAD.MOV.U32 R5, RZ, RZ, R7 ;  /* 0x000000ffff057224 */ /* 0x000fe200078e0007 */
[----:B------:R-:W-:Y:S01]  /*02b0*/  MOV R4, R6 ;  /* 0x0000000600047202 */ /* 0x000fe20000000f00 */
[----:B------:R-:W-:Y:S01]  /*02c0*/  VIADD R6, R0, 0x80 ;  /* 0x0000008000067836 */ /* 0x000fe20000000000 */
[----:B------:R-:W1:Y:S01]  /*02d0*/  LDCU UR7, c[0x0][0x388] ;  /* 0x00007100ff0777ac */ /* 0x000e620008000800 */
[----:B------:R-:W-:Y:S01]  /*02e0*/  IMAD.MOV R7, RZ, RZ, -R3 ;  /* 0x000000ffff077224 */ /* 0x000fe200078e0a03 */
[----:B------:R-:W2:Y:S01]  /*02f0*/  LDCU.64 UR10, c[0x0][0x398] ;  /* 0x00007300ff0a77ac */ /* 0x000ea20008000a00 */
[----:B------:R-:W3:Y:S01]  /*0300*/  LDCU.64 UR16, c[0x0][0x390] ;  /* 0x00007200ff1077ac */ /* 0x000ee20008000a00 */
[----:B------:R-:W4:Y:S04]  /*0310*/  LDCU.128 UR12, c[0x0][0x390] ;  /* 0x00007200ff0c77ac */ /* 0x000f280008000c00 */
.L_x_410:
[----:B0-2---:R-:W-:-:S04]  /*0320*/  IADD3 R8, P0, PT, R4, UR10, RZ ;  /* 0x0000000a04087c10 */ /* 0x005fc8000ff1e0ff */
[----:B------:R-:W-:-:S06]  /*0330*/  IADD3.X R9, PT, PT, R5, UR11, RZ, P0, !PT ;  /* 0x0000000b05097c10 */ /* 0x000fcc00087fe4ff */
[----:B------:R-:W0:Y:S01]  /*0340*/  LDG.E.64 R8, desc[UR8][R8.64] ;  /* 0x0000000808087981 */ /* 0x000e22000c1e1b00 */
[----:B------:R-:W-:Y:S01]  /*0350*/  IADD3 R7, PT, PT, R7, 0x8, RZ ;  /* 0x0000000807077810 */ /* 0x000fe20007ffe0ff */
[----:B------:R-:W-:Y:S01]  /*0360*/  BSSY.RECONVERGENT B0, `(.L_x_386) ;  /* 0x000001b000007945 */ /* 0x000fe20003800200 */
[----:B------:R-:W-:Y:S02]  /*0370*/  IMAD.WIDE R20, R6, 0x8, R18 ;  /* 0x0000000806147825 */ /* 0x000fe400078e0212 */
[----:B------:R-:W-:Y:S02]  /*0380*/  ISETP.NE.AND P2, PT, R7, RZ, PT ;  /* 0x000000ff0700720c */ /* 0x000fe40003f45270 */
[----:B0-----:R-:W-:-:S04]  /*0390*/  LOP3.LUT R10, R9, UR6, RZ, 0xfc, !PT ;  /* 0x00000006090a7c12 */ /* 0x001fc8000f8efcff */
[----:B------:R-:W-:-:S13]  /*03a0*/  ISETP.NE.U32.AND P0, PT, R10, RZ, PT ;  /* 0x000000ff0a00720c */ /* 0x000fda0003f05070 */
[----:B------:R-:W-:Y:S05]  /*03b0*/  @P0 BRA `(.L_x_387) ;  /* 0x00000000004c0947 */ /* 0x000fea0003800000 */
[----:B-1----:R-:W0:Y:S01]  /*03c0*/  I2F.U32.RP R9, UR7 ;  /* 0x0000000700097d06 */ /* 0x002e220008209000 */
[----:B------:R-:W-:-:S07]  /*03d0*/  ISETP.NE.U32.AND P1, PT, RZ, UR7, PT ;  /* 0x00000007ff007c0c */ /* 0x000fce000bf25070 */
[----:B0-----:R-:W0:Y:S02]  /*03e0*/  MUFU.RCP R9, R9 ;  /* 0x0000000900097308 */ /* 0x001e240000001000 */
[----:B0-----:R-:W-:Y:S02]  /*03f0*/  VIADD R10, R9, 0xffffffe ;  /* 0x0ffffffe090a7836 */ /* 0x001fe40000000000 */
[----:B------:R-:W-:-:S04]  /*0400*/  IMAD.MOV.U32 R9, RZ, RZ, RZ ;  /* 0x000000ffff097224 */ /* 0x000fc800078e00ff */
        /* <DEDUP_REMOVED lines=14> */
.L_x_387:
[----:B------:R-:W-:-:S07]  /*04f0*/  MOV R10, 0x510 ;  /* 0x00000510000a7802 */ /* 0x000fce0000000f00 */
[----:B-1-34-:R-:W-:Y:S05]  /*0500*/  CALL.REL.NOINC `($__internal_1_$__cuda_sm20_rem_u64) ;  /* 0x0000003c009c7944 */ /* 0x01afea0003c00000 */
.L_x_388:
[----:B---34-:R-:W-:Y:S05]  /*0510*/  BSYNC.RECONVERGENT B0 ;  /* 0x0000000000007941 */ /* 0x018fea0003800200 */
.L_x_386:
[----:B------:R-:W-:Y:S02]  /*0520*/  IADD3 R10, P0, PT, R4, UR12, RZ ;  /* 0x0000000c040a7c10 */ /* 0x000fe4000ff1e0ff */
[----:B------:R-:W-:Y:S02]  /*0530*/  IADD3 R12, P1, PT, R20, UR14, RZ ;  /* 0x0000000e140c7c10 */ /* 0x000fe4000ff3e0ff */
[----:B------:R-:W-:Y:S02]  /*0540*/  IADD3.X R11, PT, PT, R5, UR13, RZ, P0, !PT ;  /* 0x0000000d050b7c10 */ /* 0x000fe400087fe4ff */
[----:B------:R-:W-:-:S03]  /*0550*/  IADD3.X R13, PT, PT, R21, UR15, RZ, P1, !PT ;  /* 0x0000000f150d7c10 */ /* 0x000fc60008ffe4ff */
[----:B------:R0:W-:Y:S04]  /*0560*/  STG.E.64 desc[UR8][R10.64], R8 ;  /* 0x000000080a007986 */ /* 0x0001e8000c101b08 */
[----:B0-----:R-:W2:Y:S01]  /*0570*/  LDG.E.64 R8, desc[UR8][R12.64] ;  /* 0x000000080c087981 */ /* 0x001ea2000c1e1b00 */
[----:B------:R-:W-:Y:S01]  /*0580*/  BSSY.RECONVERGENT B0, `(.L_x_389) ;  /* 0x0000019000007945 */ /* 0x000fe20003800200 */
[----:B--2---:R-:W-:-:S04]  /*0590*/  LOP3.LUT R22, R9, UR6, RZ, 0xfc, !PT ;  /* 0x0000000609167c12 */ /* 0x004fc8000f8efcff */
[----:B------:R-:W-:-:S13]  /*05a0*/  ISETP.NE.U32.AND P0, PT, R22, RZ, PT ;  /* 0x000000ff1600720c */ /* 0x000fda0003f05070 */
[----:B------:R-:W-:Y:S05]  /*05b0*/  @P0 BRA `(.L_x_390) ;  /* 0x00000000004c0947 */ /* 0x000fea0003800000 */
[----:B------:R-:W0:Y:S01]  /*05c0*/  I2F.U32.RP R22, UR7 ;  /* 0x0000000700167d06 */ /* 0x000e220008209000 */
        /* <DEDUP_REMOVED lines=18> */
.L_x_390:
[----:B------:R-:W-:-:S07]  /*06f0*/  MOV R10, 0x710 ;  /* 0x00000710000a7802 */ /* 0x000fce0000000f00 */
[----:B------:R-:W-:Y:S05]  /*0700*/  CALL.REL.NOINC `($__internal_1_$__cuda_sm20_rem_u64) ;  /* 0x0000003c001c7944 */ /* 0x000fea0003c00000 */
.L_x_391:
[----:B------:R-:W-:Y:S05]  /*0710*/  BSYNC.RECONVERGENT B0 ;  /* 0x0000000000007941 */ /* 0x000fea0003800200 */
.L_x_389:
[----:B------:R-:W-:-:S04]  /*0720*/  IADD3 R20, P0, PT, R20, UR16, RZ ;  /* 0x0000001014147c10 */ /* 0x000fc8000ff1e0ff */
[----:B------:R-:W-:-:S05]  /*0730*/  IADD3.X R21, PT, PT, R21, UR17, RZ, P0, !PT ;  /* 0x0000001115157c10 */ /* 0x000fca00087fe4ff */
        /* <DEDUP_REMOVED lines=25> */
.L_x_393:
[----:B------:R-:W-:-:S07]  /*08d0*/  MOV R10, 0x8f0 ;  /* 0x000008f0000a7802 */ /* 0x000fce0000000f00 */
[----:B------:R-:W-:Y:S05]  /*08e0*/  CALL.REL.NOINC `($__internal_1_$__cuda_sm20_rem_u64) ;  /* 0x0000003800a47944 */ /* 0x000fea0003c00000 */
.L_x_394:
[----:B------:R-:W-:Y:S05]  /*08f0*/  BSYNC.RECONVERGENT B0 ;  /* 0x0000000000007941 */ /* 0x000fea0003800200 */
.L_x_392:
        /* <DEDUP_REMOVED lines=25> */
.L_x_396:
[----:B------:R-:W-:-:S07]  /*0a90*/  MOV R10, 0xab0 ;  /* 0x00000ab0000a7802 */ /* 0x000fce0000000f00 */
[----:B------:R-:W-:Y:S05]  /*0aa0*/  CALL.REL.NOINC `($__internal_1_$__cuda_sm20_rem_u64) ;  /* 0x0000003800347944 */ /* 0x000fea0003c00000 */
.L_x_397:
[----:B------:R-:W-:Y:S05]  /*0ab0*/  BSYNC.RECONVERGENT B0 ;  /* 0x0000000000007941 */ /* 0x000fea0003800200 */
.L_x_395:
        /* <DEDUP_REMOVED lines=11> */
[----:B0-----:R-:W-:Y:S02]  /*0b70*/  IMAD.MOV.U32 R10, RZ, RZ, RZ ;  /* 0x000000ffff0a7224 */ /* 0x001fe400078e00ff */
[----:B-1----:R-:W-:-:S04]  /*0b80*/  IMAD.MOV R9, RZ, RZ, -R11 ;  /* 0x000000ffff097224 */ /* 0x002fc800078e0a0b */
[----:B------:R-:W-:-:S04]  /*0b90*/  IMAD R9, R9, UR7, RZ ;  /* 0x0000000709097c24 */ /* 0x000fc8000f8e02ff */
[----:B------:R-:W-:-:S06]  /*0ba0*/  IMAD.HI.U32 R9, R11, R9, R10 ;  /* 0x000000090b097227 */ /* 0x000fcc00078e000a */
[----:B------:R-:W-:-:S05]  /*0bb0*/  IMAD.HI.U32 R9, R9, R8, RZ ;  /* 0x0000000809097227 */ /* 0x000fca00078e00ff */
[----:B------:R-:W-:-:S05]  /*0bc0*/  IADD3 R9, PT, PT, -R9, RZ, RZ ;  /* 0x000000ff09097210 */ /* 0x000fca0007ffe1ff */
[----:B------:R-:W-:Y:S02]  /*0bd0*/  IMAD R8, R9, UR7, R8 ;  /* 0x0000000709087c24 */ /* 0x000fe4000f8e0208 */
[----:B------:R-:W-:-:S03]  /*0be0*/  IMAD.MOV.U32 R9, RZ, RZ, RZ ;  /* 0x000000ffff097224 */ /* 0x000fc600078e00ff */
[----:B------:R-:W-:-:S13]  /*0bf0*/  ISETP.GE.U32.AND P0, PT, R8, UR7, PT ;  /* 0x0000000708007c0c */ /* 0x000fda000bf06070 */
[----:B------:R-:W-:-:S05]  /*0c00*/  @P0 VIADD R8, R8, -UR7 ;  /* 0x8000000708080c36 */ /* 0x000fca0008000000 */
[----:B------:R-:W-:-:S13]  /*0c10*/  ISETP.GE.U32.AND P0, PT, R8, UR7, PT ;  /* 0x0000000708007c0c */ /* 0x000fda000bf06070 */
[----:B------:R-:W-:Y:S01]  /*0c20*/  @P0 VIADD R8, R8, -UR7 ;  /* 0x8000000708080c36 */ /* 0x000fe20008000000 */
[----:B------:R-:W-:Y:S01]  /*0c30*/  @!P1 LOP3.LUT R8, RZ, UR7, RZ, 0x33, !PT ;  /* 0x00000007ff089c12 */ /* 0x000fe2000f8e33ff */
[----:B------:R-:W-:Y:S06]  /*0c40*/  BRA `(.L_x_400) ;  /* 0x0000000000087947 */ /* 0x000fec0003800000 */
.L_x_399:
[----:B------:R-:W-:-:S07]  /*0c50*/  MOV R10, 0xc70 ;  /* 0x00000c70000a7802 */ /* 0x000fce0000000f00 */
[----:B------:R-:W-:Y:S05]  /*0c60*/  CALL.REL.NOINC `($__internal_1_$__cuda_sm20_rem_u64) ;  /* 0x0000003400c47944 */ /* 0x000fea0003c00000 */
.L_x_400:
[----:B------:R-:W-:Y:S05]  /*0c70*/  BSYNC.RECONVERGENT B0 ;  /* 0x0000000000007941 */ /* 0x000fea0003800200 */
.L_x_398:
        /* <DEDUP_REMOVED lines=25> */
.L_x_402:
[----:B------:R-:W-:-:S07]  /*0e10*/  MOV R10, 0xe30 ;  /* 0x00000e30000a7802 */ /* 0x000fce0000000f00 */
[----:B------:R-:W-:Y:S05]  /*0e20*/  CALL.REL.NOINC `($__internal_1_$__cuda_sm20_rem_u64) ;  /* 0x0000003400547944 */ /* 0x000fea0003c00000 */
.L_x_403:
[----:B------:R-:W-:Y:S05]  /*0e30*/  BSYNC.RECONVERGENT B0 ;  /* 0x0000000000007941 */ /* 0x000fea0003800200 */
.L_x_401:
        /* <DEDUP_REMOVED lines=25> */
.L_x_405:
[----:B------:R-:W-:-:S07]  /*0fd0*/  MOV R10, 0xff0 ;  /* 0x00000ff0000a7802 */ /* 0x000fce0000000f00 */
[----:B------:R-:W-:Y:S05]  /*0fe0*/  CALL.REL.NOINC `($__internal_1_$__cuda_sm20_rem_u64) ;  /* 0x0000003000e47944 */ /* 0x000fea0003c00000 */
.L_x_406:
[----:B------:R-:W-:Y:S05]  /*0ff0*/  BSYNC.RECONVERGENT B0 ;  /* 0x0000000000007941 */ /* 0x000fea0003800200 */
.L_x_404:
        /* <DEDUP_REMOVED lines=25> */
.L_x_408:
[----:B------:R-:W-:-:S07]  /*1190*/  MOV R10, 0x11b0 ;  /* 0x000011b0000a7802 */ /* 0x000fce0000000f00 */
[----:B------:R-:W-:Y:S05]  /*11a0*/  CALL.REL.NOINC `($__internal_1_$__cuda_sm20_rem_u64) ;  /* 0x0000003000747944 */ /* 0x000fea0003c00000 */
.L_x_409:
[----:B------:R-:W-:Y:S05]  /*11b0*/  BSYNC.RECONVERGENT B0 ;  /* 0x0000000000007941 */ /* 0x000fea0003800200 */
.L_x_407:
[----:B------:R0:W-:Y:S01]  /*11c0*/  STG.E.64 desc[UR8][R20.64+0x1800], R8 ;  /* 0x0018000814007986 */ /* 0x0001e2000c101b08 */
[----:B------:R-:W-:Y:S01]  /*11d0*/  IADD3 R4, P0, PT, R4, 0x2000, RZ ;  /* 0x0000200004047810 */ /* 0x000fe20007f1e0ff */
[----:B------:R-:W-:-:S04]  /*11e0*/  VIADD R6, R6, 0x400 ;  /* 0x0000040006067836 */ /* 0x000fc80000000000 */
[----:B------:R-:W-:Y:S01]  /*11f0*/  IMAD.X R5, RZ, RZ, R5, P0 ;  /* 0x000000ffff057224 */ /* 0x000fe200000e0605 */
[----:B------:R-:W-:Y:S07]  /*1200*/  @P2 BRA `(.L_x_410) ;  /* 0xfffffff000442947 */ /* 0x000fee000383ffff */
.L_x_385:
[----:B------:R-:W-:-:S13]  /*1210*/  ISETP.NE.AND P0, PT, R2, RZ, PT ;  /* 0x000000ff0200720c */ /* 0x000fda0003f05270 */
[----:B------:R-:W-:Y:S05]  /*1220*/  @!P0 EXIT ;  /* 0x000000000000894d */ /* 0x000fea0003800000 */
[----:B------:R-:W1:Y:S01]  /*1230*/  LDCU UR6, c[0x0][0x384] ;  /* 0x00007080ff0677ac */ /* 0x000e620008000800 */
[----:B------:R-:W-:Y:S01]  /*1240*/  ISETP.GE.U32.AND P0, PT, R2, 0x4, PT ;  /* 0x000000040200780c */ /* 0x000fe20003f06070 */
[----:B-1----:R-:W-:-:S12]  /*1250*/  ULOP3.LUT UR6, UR6, 0x3, URZ, 0xc0, !UPT ;  /* 0x0000000306067892 */ /* 0x002fd8000f8ec0ff */
[----:B------:R-:W-:Y:S05]  /*1260*/  @!P0 BRA `(.L_x_411) ;  /* 0x0000000400f08947 */ /* 0x000fea0003800000 */
[----:B------:R-:W-:Y:S01]  /*1270*/  IMAD R5, R3, 0x80, R0 ;  /* 0x0000008003057824 */ /* 0x000fe200078e0200 */
[----:B------:R-:W1:Y:S03]  /*1280*/  LDCU UR7, c[0x0][0x38c] ;  /* 0x00007180ff0777ac */ /* 0x000e660008000800 */
[----:B------:R-:W-:-:S05]  /*1290*/  IMAD.WIDE R6, R5, 0x8, R16 ;  /* 0x0000000805067825 */ /* 0x000fca00078e0210 */
[----:B0-----:R-:W1:Y:S01]  /*12a0*/  LDG.E.64 R8, desc[UR8][R6.64] ;  /* 0x0000000806087981 */ /* 0x001e62000c1e1b00 */
[----:B------:R-:W-:Y:S01]  /*12b0*/  BSSY.RECONVERGENT B0, `(.L_x_412) ;  /* 0x000001a000007945 */ /* 0x000fe20003800200 */
[----:B-1----:R-:W-:-:S04]  /*12c0*/  LOP3.LUT R2, R9, UR7, RZ, 0xfc, !PT ;  /* 0x0000000709027c12 */ /* 0x002fc8000f8efcff */
[----:B------:R-:W-:-:S13]  /*12d0*/  ISETP.NE.U32.AND P0, PT, R2, RZ, PT ;  /* 0x000000ff0200720c */ /* 0x000fda0003f05070 */
[----:B------:R-:W-:Y:S05]  /*12e0*/  @P0 BRA `(.L_x_413) ;  /* 0x0000000000500947 */ /* 0x000fea0003800000 */
        /* <DEDUP_REMOVED lines=20> */
.L_x_413:
[----:B------:R-:W-:-:S07]  /*1430*/  MOV R10, 0x1450 ;  /* 0x00001450000a7802 */ /* 0x000fce0000000f00 */
[----:B------:R-:W-:Y:S05]  /*1440*/  CALL.REL.NOINC `($__internal_1_$__cuda_sm20_rem_u64) ;  /* 0x0000002c00cc7944 */ /* 0x000fea0003c00000 */
.L_x_414:
[----:B------:R-:W-:Y:S05]  /*1450*/  BSYNC.RECONVERGENT B0 ;  /* 0x0000000000007941 */ /* 0x000fea0003800200 */
.L_x_412:
[----:B------:R-:W-:Y:S01]  /*1460*/  IMAD.WIDE R4, R5, 0x8, R14 ;  /* 0x0000000805047825 */ /* 0x000fe200078e020e */
[----:B------:R-:W0:Y:S04]  /*1470*/  LDCU UR7, c[0x0][0x38c] ;  /* 0x00007180ff0777ac */ /* 0x000e280008000800 */
[----:B------:R1:W-:Y:S04]  /*1480*/  STG.E.64 desc[UR8][R4.64], R8 ;  /* 0x0000000804007986 */ /* 0x0003e8000c101b08 */
[----:B-1----:R-:W0:Y:S01]  /*1490*/  LDG.E.64 R8, desc[UR8][R6.64+0x400] ;  /* 0x0004000806087981 */ /* 0x002e22000c1e1b00 */
        /* <DEDUP_REMOVED lines=24> */
.L_x_416:
[----:B------:R-:W-:-:S07]  /*1620*/  MOV R10, 0x1640 ;  /* 0x00001640000a7802 */ /* 0x000fce0000000f00 */
[----:B------:R-:W-:Y:S05]  /*1630*/  CALL.REL.NOINC `($__internal_1_$__cuda_sm20_rem_u64) ;  /* 0x0000002c00507944 */ /* 0x000fea0003c00000 */
.L_x_417:
[----:B------:R-:W-:Y:S05]  /*1640*/  BSYNC.RECONVERGENT B0 ;  /* 0x0000000000007941 */ /* 0x000fea0003800200 */
.L_x_415:
[----:B------:R0:W-:Y:S01]  /*1650*/  STG.E.64 desc[UR8][R4.64+0x400], R8 ;  /* 0x0004000804007986 */ /* 0x0001e2000c101b08 */
[----:B------:R-:W1:Y:S03]  /*1660*/  LDCU UR7, c[0x0][0x38c] ;  /* 0x00007180ff0777ac */ /* 0x000e660008000800 */
        /* <DEDUP_REMOVED lines=25> */
.L_x_419:
[----:B------:R-:W-:-:S07]  /*1800*/  MOV R10, 0x1820 ;  /* 0x00001820000a7802 */ /* 0x000fce0000000f00 */
[----:B------:R-:W-:Y:S05]  /*1810*/  CALL.REL.NOINC `($__internal_1_$__cuda_sm20_rem_u64) ;  /* 0x0000002800d87944 */ /* 0x000fea0003c00000 */
.L_x_420:
[----:B------:R-:W-:Y:S05]  /*1820*/  BSYNC.RECONVERGENT B0 ;  /* 0x0000000000007941 */ /* 0x000fea0003800200 */
.L_x_418:
        /* <DEDUP_REMOVED lines=27> */
.L_x_422:
[----:B------:R-:W-:-:S07]  /*19e0*/  MOV R10, 0x1a00 ;  /* 0x00001a00000a7802 */ /* 0x000fce0000000f00 */
[----:B------:R-:W-:Y:S05]  /*19f0*/  CALL.REL.NOINC `($__internal_1_$__cuda_sm20_rem_u64) ;  /* 0x0000002800607944 */ /* 0x000fea0003c00000 */
.L_x_423:
[----:B------:R-:W-:Y:S05]  /*1a00*/  BSYNC.RECONVERGENT B0 ;  /* 0x0000000000007941 */ /* 0x000fea0003800200 */
.L_x_421:
[----:B------:R1:W-:Y:S01]  /*1a10*/  STG.E.64 desc[UR8][R4.64+0xc00], R8 ;  /* 0x000c000804007986 */ /* 0x0003e2000c101b08 */
[----:B------:R-:W-:-:S07]  /*1a20*/  IADD3 R3, PT, PT, R3, 0x4, RZ ;  /* 0x0000000403037810 */ /* 0x000fce0007ffe0ff */
.L_x_411:
[----:B------:R-:W-:-:S13]  /*1a30*/  ISETP.NE.AND P0, PT, RZ, UR6, PT ;  /* 0x00000006ff007c0c */ /* 0x000fda000bf05270 */
[----:B------:R-:W-:Y:S05]  /*1a40*/  @!P0 EXIT ;  /* 0x000000000000894d */ /* 0x000fea0003800000 */
[----:B------:R-:W-:-:S09]  /*1a50*/  UISETP.NE.AND UP0, UPT, UR6, 0x1, UPT ;  /* 0x000000010600788c */ /* 0x000fd2000bf05270 */
[----:B------:R-:W-:Y:S05]  /*1a60*/  BRA.U !UP0, `(.L_x_424) ;  /* 0x0000000508007547 */ /* 0x000fea000b800000 */
[----:B-1----:R-:W-:Y:S01]  /*1a70*/  IMAD R5, R3, 0x80, R0 ;  /* 0x0000008003057824 */ /* 0x002fe200078e0200 */
        /* <DEDUP_REMOVED lines=27> */
.L_x_426:
[----:B------:R-:W-:-:S07]  /*1c30*/  MOV R10, 0x1c50 ;  /* 0x00001c50000a7802 */ /* 0x000fce0000000f00 */
[----:B------:R-:W-:Y:S05]  /*1c40*/  CALL.REL.NOINC `($__internal_1_$__cuda_sm20_rem_u64) ;  /* 0x0000002400cc7944 */ /* 0x000fea0003c00000 */
.L_x_427:
[----:B------:R-:W-:Y:S05]  /*1c50*/  BSYNC.RECONVERGENT B0 ;  /* 0x0000000000007941 */ /* 0x000fea0003800200 */
.L_x_425:
        /* <DEDUP_REMOVED lines=28> */
.L_x_429:
[----:B------:R-:W-:-:S07]  /*1e20*/  MOV R10, 0x1e40 ;  /* 0x00001e40000a7802 */ /* 0x000fce0000000f00 */
[----:B------:R-:W-:Y:S05]  /*1e30*/  CALL.REL.NOINC `($__internal_1_$__cuda_sm20_rem_u64) ;  /* 0x0000002400507944 */ /* 0x000fea0003c00000 */
.L_x_430:
[----:B------:R-:W-:Y:S05]  /*1e40*/  BSYNC.RECONVERGENT B0 ;  /* 0x0000000000007941 */ /* 0x000fea0003800200 */
.L_x_428:
[----:B------:R2:W-:Y:S01]  /*1e50*/  STG.E.64 desc[UR8][R4.64+0x400], R8 ;  /* 0x0004000804007986 */ /* 0x0005e2000c101b08 */
[----:B------:R-:W-:-:S07]  /*1e60*/  IADD3 R3, PT, PT, R3, 0x2, RZ ;  /* 0x0000000203037810 */ /* 0x000fce0007ffe0ff */
.L_x_424:
[----:B------:R-:W3:Y:S02]  /*1e70*/  LDC R2, c[0x0][0x384] ;  /* 0x0000e100ff027b82 */ /* 0x000ee40000000800 */
[----:B---3--:R-:W-:-:S04]  /*1e80*/  LOP3.LUT R2, R2, 0x1, RZ, 0xc0, !PT ;  /* 0x0000000102027812 */ /* 0x008fc800078ec0ff */
[----:B------:R-:W-:-:S13]  /*1e90*/  ISETP.NE.U32.AND P0, PT, R2, 0x1, PT ;  /* 0x000000010200780c */ /* 0x000fda0003f05070 */
[----:B------:R-:W-:Y:S05]  /*1ea0*/  @P0 EXIT ;  /* 0x000000000000094d */ /* 0x000fea0003800000 */
[----:B------:R-:W-:Y:S01]  /*1eb0*/  IMAD R3, R3, 0x80, R0 ;  /* 0x0000008003037824 */ /* 0x000fe200078e0200 */
[----:B------:R-:W3:Y:S03]  /*1ec0*/  LDCU UR6, c[0x0][0x38c] ;  /* 0x00007180ff0677ac */ /* 0x000ee60008000800 */
[----:B012---:R-:W-:-:S06]  /*1ed0*/  IMAD.WIDE R8, R3, 0x8, R16 ;  /* 0x0000000803087825 */ /* 0x007fcc00078e0210 */
[----:B------:R-:W3:Y:S01]  /*1ee0*/  LDG.E.64 R8, desc[UR8][R8.64] ;  /* 0x0000000808087981 */ /* 0x000ee2000c1e1b00 */
[----:B------:R-:W-:Y:S01]  /*1ef0*/  BSSY.RECONVERGENT B0, `(.L_x_431) ;  /* 0x000001a000007945 */ /* 0x000fe20003800200 */
[----:B---3--:R-:W-:-:S04]  /*1f00*/  LOP3.LUT R0, R9, UR6, RZ, 0xfc, !PT ;  /* 0x0000000609007c12 */ /* 0x008fc8000f8efcff */
[----:B------:R-:W-:-:S13]  /*1f10*/  ISETP.NE.U32.AND P0, PT, R0, RZ, PT ;  /* 0x000000ff0000720c */ /* 0x000fda0003f05070 */
[----:B------:R-:W-:Y:S05]  /*1f20*/  @P0 BRA `(.L_x_432) ;  /* 0x0000000000500947 */ /* 0x000fea0003800000 */
[----:B------:R-:W0:Y:S01]  /*1f30*/  LDCU UR6, c[0x0][0x388] ;  /* 0x00007100ff0677ac */ /* 0x000e220008000800 */
[----:B------:R-:W-:Y:S01]  /*1f40*/  MOV R9, RZ ;  /* 0x000000ff00097202 */ /* 0x000fe20000000f00 */
        /* <DEDUP_REMOVED lines=18> */
.L_x_432:
[----:B------:R-:W-:-:S07]  /*2070*/  MOV R10, 0x2090 ;  /* 0x00002090000a7802 */ /* 0x000fce0000000f00 */
[----:B------:R-:W-:Y:S05]  /*2080*/  CALL.REL.NOINC `($__internal_1_$__cuda_sm20_rem_u64) ;  /* 0x0000002000bc7944 */ /* 0x000fea0003c00000 */
.L_x_433:
[----:B------:R-:W-:Y:S05]  /*2090*/  BSYNC.RECONVERGENT B0 ;  /* 0x0000000000007941 */ /* 0x000fea0003800200 */
.L_x_431:
[----:B------:R-:W-:-:S05]  /*20a0*/  IMAD.WIDE R14, R3, 0x8, R14 ;  /* 0x00000008030e7825 */ /* 0x000fca00078e020e */
[----:B------:R-:W-:Y:S01]  /*20b0*/  STG.E.64 desc[UR8][R14.64], R8 ;  /* 0x000000080e007986 */ /* 0x000fe2000c101b08 */
[----:B------:R-:W-:Y:S05]  /*20c0*/  EXIT ;  /* 0x000000000000794d */ /* 0x000fea0003800000 */
.L_x_384:
[----:B------:R-:W-:-:S13]  /*20d0*/  ISETP.GE.AND P0, PT, R5, 0x1, PT ;  /* 0x000000010500780c */ /* 0x000fda0003f06270 */
[----:B------:R-:W-:Y:S05]  /*20e0*/  @!P0 EXIT ;  /* 0x000000000000894d */ /* 0x000fea0003800000 */
[C---:B------:R-:W-:Y:S01]  /*20f0*/  ISETP.GE.U32.AND P0, PT, R5.reuse, 0x8, PT ;  /* 0x000000080500780c */ /* 0x040fe20003f06070 */
[----:B------:R-:W-:Y:S01]  /*2100*/  IMAD.MOV.U32 R13, RZ, RZ, RZ ;  /* 0x000000ffff0d7224 */ /* 0x000fe200078e00ff */
[----:B------:R-:W-:-:S11]  /*2110*/  LOP3.LUT R3, R5, 0x7, RZ, 0xc0, !PT ;  /* 0x0000000705037812 */ /* 0x000fd600078ec0ff */
[----:B------:R-:W-:Y:S05]  /*2120*/  @!P0 BRA `(.L_x_434) ;  /* 0x00000010004c8947 */ /* 0x000fea0003800000 */
[----:B------:R-:W-:Y:S01]  /*2130*/  LOP3.LUT R13, R5, 0x7ffffff8, RZ, 0xc0, !PT ;  /* 0x7ffffff8050d7812 */ /* 0x000fe200078ec0ff */
[----:B------:R-:W-:Y:S01]  /*2140*/  IMAD.MOV.U32 R5, RZ, RZ, RZ ;  /* 0x000000ffff057224 */ /* 0x000fe200078e00ff */
[----:B------:R-:W0:Y:S01]  /*2150*/  LDCU UR6, c[0x0][0x38c] ;  /* 0x00007180ff0677ac */ /* 0x000e220008000800 */
[----:B------:R-:W1:Y:S05]  /*2160*/  LDCU UR7, c[0x0][0x388] ;  /* 0x00007100ff0777ac */ /* 0x000e6a0008000800 */
.L_x_475:
[C---:B------:R-:W-:Y:S01]  /*2170*/  IMAD R7, R5.reuse, 0x80, R0 ;  /* 0x0000008005077824 */ /* 0x040fe200078e0200 */
[----:B------:R-:W-:Y:S01]  /*2180*/  IADD3 R5, PT, PT, R5, 0x8, RZ ;  /* 0x0000000805057810 */ /* 0x000fe20007ffe0ff */
[----:B------:R-:W-:Y:S03]  /*2190*/  BSSY.RECONVERGENT B0, `(.L_x_435) ;  /* 0x0000022000007945 */ /* 0x000fe60003800200 */
[----:B------:R-:W-:Y:S02]  /*21a0*/  ISETP.GE.AND P0, PT, R7, R2, PT ;  /* 0x000000020700720c */ /* 0x000fe40003f06270 */
[----:B------:R-:W-:-:S11]  /*21b0*/  ISETP.NE.AND P2, PT, R5, R13, PT ;  /* 0x0000000d0500720c */ /* 0x000fd60003f45270 */
[----:B01----:R-:W-:Y:S05]  /*21c0*/  @P0 BRA `(.L_x_436) ;  /* 0x0000000000780947 */ /* 0x003fea0003800000 */
[----:B------:R-:W-:-:S06]  /*21d0*/  IMAD.WIDE.U32 R8, R7, 0x8, R16 ;  /* 0x0000000807087825 */ /* 0x000fcc00078e0010 */
[----:B------:R-:W0:Y:S01]  /*21e0*/  LDG.E.64 R8, desc[UR8][R8.64] ;  /* 0x0000000808087981 */ /* 0x000e22000c1e1b00 */
[----:B------:R-:W-:Y:S01]  /*21f0*/  BSSY.RECONVERGENT B1, `(.L_x_437) ;  /* 0x0000019000017945 */ /* 0x000fe20003800200 */
[----:B0-----:R-:W-:-:S04]  /*2200*/  LOP3.LUT R4, R9, UR6, RZ, 0xfc, !PT ;  /* 0x0000000609047c12 */ /* 0x001fc8000f8efcff */
[----:B------:R-:W-:-:S13]  /*2210*/  ISETP.NE.U32.AND P0, PT, R4, RZ, PT ;  /* 0x000000ff0400720c */ /* 0x000fda0003f05070 */
[----:B------:R-:W-:Y:S05]  /*2220*/  @P0 BRA `(.L_x_438) ;  /* 0x00000000004c0947 */ /* 0x000fea0003800000 */
[----:B-1----:R-:W0:Y:S01]  /*2230*/  I2F.U32.RP R6, UR7 ;  /* 0x0000000700067d06 */ /* 0x002e220008209000 */
        /* <DEDUP_REMOVED lines=18> */
.L_x_438:
[----:B------:R-:W-:-:S07]  /*2360*/  MOV R10, 0x2380 ;  /* 0x00002380000a7802 */ /* 0x000fce0000000f00 */
[----:B-1----:R-:W-:Y:S05]  /*2370*/  CALL.REL.NOINC `($__internal_1_$__cuda_sm20_rem_u64) ;  /* 0x0000002000007944 */ /* 0x002fea0003c00000 */
.L_x_439:
[----:B------:R-:W-:Y:S05]  /*2380*/  BSYNC.RECONVERGENT B1 ;  /* 0x0000000000017941 */ /* 0x000fea0003800200 */
.L_x_437:
[----:B------:R-:W-:-:S05]  /*2390*/  IMAD.WIDE.U32 R10, R7, 0x8, R14 ;  /* 0x00000008070a7825 */ /* 0x000fca00078e000e */
[----:B------:R2:W-:Y:S02]  /*23a0*/  STG.E.64 desc[UR8][R10.64], R8 ;  /* 0x000000080a007986 */ /* 0x0005e4000c101b08 */
.L_x_436:
[----:B01----:R-:W-:Y:S05]  /*23b0*/  BSYNC.RECONVERGENT B0 ;  /* 0x0000000000007941 */ /* 0x003fea0003800200 */
.L_x_435:
[----:B------:R-:W-:Y:S01]  /*23c0*/  IADD3 R19, PT, PT, R7, 0x80, RZ ;  /* 0x0000008007137810 */ /* 0x000fe20007ffe0ff */
[----:B------:R-:W-:Y:S03]  /*23d0*/  BSSY.RECONVERGENT B0, `(.L_x_440) ;  /* 0x0000021000007945 */ /* 0x000fe60003800200 */
[C---:B------:R-:W-:Y:S01]  /*23e0*/  ISETP.GE.AND P0, PT, R19.reuse, R2, PT ;  /* 0x000000021300720c */ /* 0x040fe20003f06270 */
[----:B------:R-:W-:-:S04]  /*23f0*/  IMAD.WIDE R20, R19, 0x8, R16 ;  /* 0x0000000813147825 */ /* 0x000fc800078e0210 */
[----:B------:R-:W-:-:S08]  /*2400*/  IMAD.WIDE R18, R19, 0x8, R14 ;  /* 0x0000000813127825 */ /* 0x000fd000078e020e */
[----:B------:R-:W-:Y:S05]  /*2410*/  @P0 BRA `(.L_x_441) ;  /* 0x0000000000700947 */ /* 0x000fea0003800000 */
[----:B--2---:R-:W2:Y:S01]  /*2420*/  LDG.E.64 R8, desc[UR8][R20.64] ;  /* 0x0000000814087981 */ /* 0x004ea2000c1e1b00 */
        /* <DEDUP_REMOVED lines=23> */
.L_x_443:
[----:B------:R-:W-:-:S07]  /*25a0*/  MOV R10, 0x25c0 ;  /* 0x000025c0000a7802 */ /* 0x000fce0000000f00 */
[----:B------:R-:W-:Y:S05]  /*25b0*/  CALL.REL.NOINC `($__internal_1_$__cuda_sm20_rem_u64) ;  /* 0x0000001c00707944 */ /* 0x000fea0003c00000 */
.L_x_444:
[----:B------:R-:W-:Y:S05]  /*25c0*/  BSYNC.RECONVERGENT B1 ;  /* 0x0000000000017941 */ /* 0x000fea0003800200 */
.L_x_442:
[----:B------:R0:W-:Y:S02]  /*25d0*/  STG.E.64 desc[UR8][R18.64], R8 ;  /* 0x0000000812007986 */ /* 0x0001e4000c101b08 */
.L_x_441:
[----:B------:R-:W-:Y:S05]  /*25e0*/  BSYNC.RECONVERGENT B0 ;  /* 0x0000000000007941 */ /* 0x000fea0003800200 */
.L_x_440:
[----:B0-2---:R-:W-:Y:S01]  /*25f0*/  VIADD R9, R7, 0x100 ;  /* 0x0000010007097836 */ /* 0x005fe20000000000 */
[----:B------:R-:W-:Y:S04]  /*2600*/  BSSY.RECONVERGENT B0, `(.L_x_445) ;  /* 0x000001f000007945 */ /* 0x000fe80003800200 */
[----:B------:R-:W-:-:S13]  /*2610*/  ISETP.GE.AND P0, PT, R9, R2, PT ;  /* 0x000000020900720c */ /* 0x000fda0003f06270 */
[----:B------:R-:W-:Y:S05]  /*2620*/  @P0 BRA `(.L_x_446) ;  /* 0x0000000000700947 */ /* 0x000fea0003800000 */
[----:B------:R-:W2:Y:S01]  /*2630*/  LDG.E.64 R8, desc[UR8][R20.64+0x400] ;  /* 0x0004000814087981 */ /* 0x000ea2000c1e1b00 */
        /* <DEDUP_REMOVED lines=23> */
.L_x_448:
[----:B------:R-:W-:-:S07]  /*27b0*/  MOV R10, 0x27d0 ;  /* 0x000027d0000a7802 */ /* 0x000fce0000000f00 */
[----:B------:R-:W-:Y:S05]  /*27c0*/  CALL.REL.NOINC `($__internal_1_$__cuda_sm20_rem_u64) ;  /* 0x0000001800ec7944 */ /* 0x000fea0003c00000 */
.L_x_449:
[----:B------:R-:W-:Y:S05]  /*27d0*/  BSYNC.RECONVERGENT B1 ;  /* 0x0000000000017941 */ /* 0x000fea0003800200 */
.L_x_447:
[----:B------:R0:W-:Y:S02]  /*27e0*/  STG.E.64 desc[UR8][R18.64+0x400], R8 ;  /* 0x0004000812007986 */ /* 0x0001e4000c101b08 */
.L_x_446:
[----:B------:R-:W-:Y:S05]  /*27f0*/  BSYNC.RECONVERGENT B0 ;  /* 0x0000000000007941 */ /* 0x000fea0003800200 */
.L_x_445:
[----:B0-----:R-:W-:Y:S01]  /*2800*/  VIADD R9, R7, 0x180 ;  /* 0x0000018007097836 */ /* 0x001fe20000000000 */
        /* <DEDUP_REMOVED lines=27> */
.L_x_453:
[----:B------:R-:W-:-:S07]  /*29c0*/  MOV R10, 0x29e0 ;  /* 0x000029e0000a7802 */ /* 0x000fce0000000f00 */
[----:B------:R-:W-:Y:S05]  /*29d0*/  CALL.REL.NOINC `($__internal_1_$__cuda_sm20_rem_u64) ;  /* 0x0000001800687944 */ /* 0x000fea0003c00000 */
.L_x_454:
[----:B------:R-:W-:Y:S05]  /*29e0*/  BSYNC.RECONVERGENT B1 ;  /* 0x0000000000017941 */ /* 0x000fea0003800200 */
.L_x_452:
[----:B------:R0:W-:Y:S02]  /*29f0*/  STG.E.64 desc[UR8][R18.64+0x800], R8 ;  /* 0x0008000812007986 */ /* 0x0001e4000c101b08 */
.L_x_451:
[----:B------:R-:W-:Y:S05]  /*2a00*/  BSYNC.RECONVERGENT B0 ;  /* 0x0000000000007941 */ /* 0x000fea0003800200 */
.L_x_450:
[----:B0-----:R-:W-:Y:S01]  /*2a10*/  IADD3 R9, PT, PT, R7, 0x200, RZ ;  /* 0x0000020007097810 */ /* 0x001fe20007ffe0ff */
[----:B------:R-:W-:Y:S03]  /*2a20*/  BSSY.RECONVERGENT B0, `(.L_x_455) ;  /* 0x000001f000007945 */ /* 0x000fe60003800200 */
        /* <DEDUP_REMOVED lines=26> */
.L_x_458:
[----:B------:R-:W-:-:S07]  /*2bd0*/  MOV R10, 0x2bf0 ;  /* 0x00002bf0000a7802 */ /* 0x000fce0000000f00 */
[----:B------:R-:W-:Y:S05]  /*2be0*/  CALL.REL.NOINC `($__internal_1_$__cuda_sm20_rem_u64) ;  /* 0x0000001400e47944 */ /* 0x000fea0003c00000 */
.L_x_459:
[----:B------:R-:W-:Y:S05]  /*2bf0*/  BSYNC.RECONVERGENT B1 ;  /* 0x0000000000017941 */ /* 0x000fea0003800200 */
.L_x_457:
[----:B------:R0:W-:Y:S02]  /*2c00*/  STG.E.64 desc[UR8][R18.64+0xc00], R8 ;  /* 0x000c000812007986 */ /* 0x0001e4000c101b08 */
.L_x_456:
[----:B------:R-:W-:Y:S05]  /*2c10*/  BSYNC.RECONVERGENT B0 ;  /* 0x0000000000007941 */ /* 0x000fea0003800200 */
.L_x_455:
        /* <DEDUP_REMOVED lines=28> */
.L_x_463:
[----:B------:R-:W-:-:S07]  /*2de0*/  MOV R10, 0x2e00 ;  /* 0x00002e00000a7802 */ /* 0x000fce0000000f00 */
[----:B------:R-:W-:Y:S05]  /*2df0*/  CALL.REL.NOINC `($__internal_1_$__cuda_sm20_rem_u64) ;  /* 0x0000001400607944 */ /* 0x000fea0003c00000 */
.L_x_464:
[----:B------:R-:W-:Y:S05]  /*2e00*/  BSYNC.RECONVERGENT B1 ;  /* 0x0000000000017941 */ /* 0x000fea0003800200 */
.L_x_462:
[----:B------:R0:W-:Y:S02]  /*2e10*/  STG.E.64 desc[UR8][R18.64+0x1000], R8 ;  /* 0x0010000812007986 */ /* 0x0001e4000c101b08 */
.L_x_461:
[----:B------:R-:W-:Y:S05]  /*2e20*/  BSYNC.RECONVERGENT B0 ;  /* 0x0000000000007941 */ /* 0x000fea0003800200 */
.L_x_460:
        /* <DEDUP_REMOVED lines=28> */
.L_x_468:
[----:B------:R-:W-:-:S07]  /*2ff0*/  MOV R10, 0x3010 ;  /* 0x00003010000a7802 */ /* 0x000fce0000000f00 */
[----:B------:R-:W-:Y:S05]  /*3000*/  CALL.REL.NOINC `($__internal_1_$__cuda_sm20_rem_u64) ;  /* 0x0000001000dc7944 */ /* 0x000fea0003c00000 */
.L_x_469:
[----:B------:R-:W-:Y:S05]  /*3010*/  BSYNC.RECONVERGENT B1 ;  /* 0x0000000000017941 */ /* 0x000fea0003800200 */
.L_x_467:
[----:B------:R0:W-:Y:S02]  /*3020*/  STG.E.64 desc[UR8][R18.64+0x1400], R8 ;  /* 0x0014000812007986 */ /* 0x0001e4000c101b08 */
.L_x_466:
[----:B------:R-:W-:Y:S05]  /*3030*/  BSYNC.RECONVERGENT B0 ;  /* 0x0000000000007941 */ /* 0x000fea0003800200 */
.L_x_465:
[----:B------:R-:W-:Y:S01]  /*3040*/  IADD3 R7, PT, PT, R7, 0x380, RZ ;  /* 0x0000038007077810 */ /* 0x000fe20007ffe0ff */
[----:B------:R-:W-:Y:S03]  /*3050*/  BSSY.RECONVERGENT B0, `(.L_x_470) ;  /* 0x000001f000007945 */ /* 0x000fe60003800200 */
        /* <DEDUP_REMOVED lines=10> */
[----:B0-----:R-:W-:Y:S02]  /*3100*/  VIADD R6, R9, 0xffffffe ;  /* 0x0ffffffe09067836 */ /* 0x001fe40000000000 */
[----:B------:R-:W-:-:S04]  /*3110*/  IMAD.MOV.U32 R9, RZ, RZ, RZ ;  /* 0x000000ffff097224 */ /* 0x000fc800078e00ff */
        /* <DEDUP_REMOVED lines=14> */
.L_x_473:
[----:B------:R-:W-:-:S07]  /*3200*/  MOV R10, 0x3220 ;  /* 0x00003220000a7802 */ /* 0x000fce0000000f00 */
[----:B------:R-:W-:Y:S05]  /*3210*/  CALL.REL.NOINC `($__internal_1_$__cuda_sm20_rem_u64) ;  /* 0x0000001000587944 */ /* 0x000fea0003c00000 */
.L_x_474:
[----:B------:R-:W-:Y:S05]  /*3220*/  BSYNC.RECONVERGENT B1 ;  /* 0x0000000000017941 */ /* 0x000fea0003800200 */
.L_x_472:
[----:B------:R1:W-:Y:S02]  /*3230*/  STG.E.64 desc[UR8][R18.64+0x1800], R8 ;  /* 0x0018000812007986 */ /* 0x0003e4000c101b08 */
.L_x_471:
[----:B------:R-:W-:Y:S05]  /*3240*/  BSYNC.RECONVERGENT B0 ;  /* 0x0000000000007941 */ /* 0x000fea0003800200 */
.L_x_470:
[----:B------:R-:W-:Y:S05]  /*3250*/  @P2 BRA `(.L_x_475) ;  /* 0xffffffec00c42947 */ /* 0x000fea000383ffff */
.L_x_434:
[----:B------:R-:W-:-:S13]  /*3260*/  ISETP.NE.AND P0, PT, R3, RZ, PT ;  /* 0x000000ff0300720c */ /* 0x000fda0003f05270 */
[----:B------:R-:W-:Y:S05]  /*3270*/  @!P0 EXIT ;  /* 0x000000000000894d */ /* 0x000fea0003800000 */
[----:B------:R-:W2:Y:S01]  /*3280*/  LDCU UR6, c[0x0][0x384] ;  /* 0x00007080ff0677ac */ /* 0x000ea20008000800 */
[----:B------:R-:W-:Y:S01]  /*3290*/  ISETP.GE.U32.AND P0, PT, R3, 0x4, PT ;  /* 0x000000040300780c */ /* 0x000fe20003f06070 */
[----:B--2---:R-:W-:-:S12]  /*32a0*/  ULOP3.LUT UR6, UR6, 0x3, URZ, 0xc0, !UPT ;  /* 0x0000000306067892 */ /* 0x004fd8000f8ec0ff */
[----:B------:R-:W-:Y:S05]  /*32b0*/  @!P0 BRA `(.L_x_476) ;  /* 0x0000000800548947 */ /* 0x000fea0003800000 */
[----:B------:R-:W-:Y:S01]  /*32c0*/  IMAD R5, R13, 0x80, R0 ;  /* 0x000000800d057824 */ /* 0x000fe200078e0200 */
[----:B------:R-:W-:Y:S04]  /*32d0*/  BSSY.RECONVERGENT B0, `(.L_x_477) ;  /* 0x0000023000007945 */ /* 0x000fe80003800200 */
[----:B------:R-:W-:-:S13]  /*32e0*/  ISETP.GE.AND P0, PT, R5, R2, PT ;  /* 0x000000020500720c */ /* 0x000fda0003f06270 */
[----:B------:R-:W-:Y:S05]  /*32f0*/  @P0 BRA `(.L_x_478) ;  /* 0x0000000000800947 */ /* 0x000fea0003800000 */
[----:B01----:R-:W-:Y:S01]  /*3300*/  IMAD.WIDE R8, R5, 0x8, R16 ;  /* 0x0000000805087825 */ /* 0x003fe200078e0210 */
[----:B------:R-:W0:Y:S05]  /*3310*/  LDCU UR7, c[0x0][0x38c] ;  /* 0x00007180ff0777ac */ /* 0x000e2a0008000800 */
[----:B------:R-:W0:Y:S01]  /*3320*/  LDG.E.64 R8, desc[UR8][R8.64] ;  /* 0x0000000808087981 */ /* 0x000e22000c1e1b00 */
[----:B------:R-:W-:Y:S01]  /*3330*/  BSSY.RECONVERGENT B1, `(.L_x_479) ;  /* 0x000001a000017945 */ /* 0x000fe20003800200 */
[----:B0-----:R-:W-:-:S04]  /*3340*/  LOP3.LUT R3, R9, UR7, RZ, 0xfc, !PT ;  /* 0x0000000709037c12 */ /* 0x001fc8000f8efcff */
[----:B------:R-:W-:-:S13]  /*3350*/  ISETP.NE.U32.AND P0, PT, R3, RZ, PT ;  /* 0x000000ff0300720c */ /* 0x000fda0003f05070 */
[----:B------:R-:W-:Y:S05]  /*3360*/  @P0 BRA `(.L_x_480) ;  /* 0x0000000000500947 */ /* 0x000fea0003800000 */
[----:B------:R-:W0:Y:S01]  /*3370*/  LDCU UR7, c[0x0][0x388] ;  /* 0x00007100ff0777ac */ /* 0x000e220008000800 */
[----:B------:R-:W-:Y:S01]  /*3380*/  MOV R9, RZ ;  /* 0x000000ff00097202 */ /* 0x000fe20000000f00 */
        /* <DEDUP_REMOVED lines=18> */
.L_x_480:
[----:B------:R-:W-:-:S07]  /*34b0*/  MOV R10, 0x34d0 ;  /* 0x000034d0000a7802 */ /* 0x000fce0000000f00 */
[----:B------:R-:W-:Y:S05]  /*34c0*/  CALL.REL.NOINC `($__internal_1_$__cuda_sm20_rem_u64) ;  /* 0x0000000c00ac7944 */ /* 0x000fea0003c00000 */
.L_x_481:
[----:B------:R-:W-:Y:S05]  /*34d0*/  BSYNC.RECONVERGENT B1 ;  /* 0x0000000000017941 */ /* 0x000fea0003800200 */
.L_x_479:
[----:B------:R-:W-:-:S05]  /*34e0*/  IMAD.WIDE R6, R5, 0x8, R14 ;  /* 0x0000000805067825 */ /* 0x000fca00078e020e */
[----:B------:R2:W-:Y:S02]  /*34f0*/  STG.E.64 desc[UR8][R6.64], R8 ;  /* 0x0000000806007986 */ /* 0x0005e4000c101b08 */
.L_x_478:
[----:B------:R-:W-:Y:S05]  /*3500*/  BSYNC.RECONVERGENT B0 ;  /* 0x0000000000007941 */ /* 0x000fea0003800200 */
.L_x_477:
[----:B------:R-:W-:Y:S01]  /*3510*/  VIADD R3, R5, 0x80 ;  /* 0x0000008005037836 */ /* 0x000fe20000000000 */
[----:B------:R-:W-:Y:S04]  /*3520*/  BSSY.RECONVERGENT B0, `(.L_x_482) ;  /* 0x0000023000007945 */ /* 0x000fe80003800200 */
[----:B------:R-:W-:-:S13]  /*3530*/  ISETP.GE.AND P0, PT, R3, R2, PT ;  /* 0x000000020300720c */ /* 0x000fda0003f06270 */
[----:B------:R-:W-:Y:S05]  /*3540*/  @P0 BRA `(.L_x_483) ;  /* 0x0000000000800947 */ /* 0x000fea0003800000 */
[----:B012---:R-:W-:Y:S01]  /*3550*/  IMAD.WIDE R8, R3, 0x8, R16 ;  /* 0x0000000803087825 */ /* 0x007fe200078e0210 */
[----:B------:R-:W0:Y:S05]  /*3560*/  LDCU UR7, c[0x0][0x38c] ;  /* 0x00007180ff0777ac */ /* 0x000e2a0008000800 */
        /* <DEDUP_REMOVED lines=25> */
.L_x_485:
[----:B------:R-:W-:-:S07]  /*3700*/  MOV R10, 0x3720 ;  /* 0x00003720000a7802 */ /* 0x000fce0000000f00 */
[----:B------:R-:W-:Y:S05]  /*3710*/  CALL.REL.NOINC `($__internal_1_$__cuda_sm20_rem_u64) ;  /* 0x0000000c00187944 */ /* 0x000fea0003c00000 */
.L_x_486:
[----:B------:R-:W-:Y:S05]  /*3720*/  BSYNC.RECONVERGENT B1 ;  /* 0x0000000000017941 */ /* 0x000fea0003800200 */
.L_x_484:
[----:B------:R-:W-:-:S05]  /*3730*/  IMAD.WIDE R6, R3, 0x8, R14 ;  /* 0x0000000803067825 */ /* 0x000fca00078e020e */
[----:B------:R3:W-:Y:S02]  /*3740*/  STG.E.64 desc[UR8][R6.64], R8 ;  /* 0x0000000806007986 */ /* 0x0007e4000c101b08 */
.L_x_483:
[----:B------:R-:W-:Y:S05]  /*3750*/  BSYNC.RECONVERGENT B0 ;  /* 0x0000000000007941 */ /* 0x000fea0003800200 */
.L_x_482:
[----:B------:R-:W-:Y:S01]  /*3760*/  IADD3 R3, PT, PT, R5, 0x100, RZ ;  /* 0x0000010005037810 */ /* 0x000fe20007ffe0ff */
[----:B------:R-:W-:Y:S03]  /*3770*/  BSSY.RECONVERGENT B0, `(.L_x_487) ;  /* 0x0000023000007945 */ /* 0x000fe60003800200 */
[----:B------:R-:W-:-:S13]  /*3780*/  ISETP.GE.AND P0, PT, R3, R2, PT ;  /* 0x000000020300720c */ /* 0x000fda0003f06270 */
[----:B------:R-:W-:Y:S05]  /*3790*/  @P0 BRA `(.L_x_488) ;  /* 0x0000000000800947 */ /* 0x000fea0003800000 */
[----:B0123--:R-:W-:Y:S01]  /*37a0*/  IMAD.WIDE R8, R3, 0x8, R16 ;  /* 0x0000000803087825 */ /* 0x00ffe200078e0210 */
        /* <DEDUP_REMOVED lines=26> */
.L_x_490:
[----:B------:R-:W-:-:S07]  /*3950*/  MOV R10, 0x3970 ;  /* 0x00003970000a7802 */ /* 0x000fce0000000f00 */
[----:B------:R-:W-:Y:S05]  /*3960*/  CALL.REL.NOINC `($__internal_1_$__cuda_sm20_rem_u64) ;  /* 0x0000000800847944 */ /* 0x000fea0003c00000 */
.L_x_491:
[----:B------:R-:W-:Y:S05]  /*3970*/  BSYNC.RECONVERGENT B1 ;  /* 0x0000000000017941 */ /* 0x000fea0003800200 */
.L_x_489:
[----:B------:R-:W-:-:S05]  /*3980*/  IMAD.WIDE R6, R3, 0x8, R14 ;  /* 0x0000000803067825 */ /* 0x000fca00078e020e */
[----:B------:R4:W-:Y:S02]  /*3990*/  STG.E.64 desc[UR8][R6.64], R8 ;  /* 0x0000000806007986 */ /* 0x0009e4000c101b08 */
.L_x_488:
[----:B------:R-:W-:Y:S05]  /*39a0*/  BSYNC.RECONVERGENT B0 ;  /* 0x0000000000007941 */ /* 0x000fea0003800200 */
.L_x_487:
[----:B------:R-:W-:Y:S01]  /*39b0*/  VIADD R5, R5, 0x180 ;  /* 0x0000018005057836 */ /* 0x000fe20000000000 */
[----:B------:R-:W-:Y:S04]  /*39c0*/  BSSY.RECONVERGENT B0, `(.L_x_492) ;  /* 0x0000023000007945 */ /* 0x000fe80003800200 */
        /* <DEDUP_REMOVED lines=29> */
.L_x_495:
[----:B------:R-:W-:-:S07]  /*3ba0*/  MOV R10, 0x3bc0 ;  /* 0x00003bc0000a7802 */ /* 0x000fce0000000f00 */
[----:B------:R-:W-:Y:S05]  /*3bb0*/  CALL.REL.NOINC `($__internal_1_$__cuda_sm20_rem_u64) ;  /* 0x0000000400f07944 */ /* 0x000fea0003c00000 */
.L_x_496:
[----:B------:R-:W-:Y:S05]  /*3bc0*/  BSYNC.RECONVERGENT B1 ;  /* 0x0000000000017941 */ /* 0x000fea0003800200 */
.L_x_494:
[----:B------:R-:W-:-:S05]  /*3bd0*/  IMAD.WIDE R4, R5, 0x8, R14 ;  /* 0x0000000805047825 */ /* 0x000fca00078e020e */
[----:B------:R0:W-:Y:S02]  /*3be0*/  STG.E.64 desc[UR8][R4.64], R8 ;  /* 0x0000000804007986 */ /* 0x0001e4000c101b08 */
.L_x_493:
[----:B------:R-:W-:Y:S05]  /*3bf0*/  BSYNC.RECONVERGENT B0 ;  /* 0x0000000000007941 */ /* 0x000fea0003800200 */
.L_x_492:
[----:B------:R-:W-:-:S07]  /*3c00*/  VIADD R13, R13, 0x4 ;  /* 0x000000040d0d7836 */ /* 0x000fce0000000000 */
.L_x_476:
[----:B------:R-:W-:-:S13]  /*3c10*/  ISETP.NE.AND P0, PT, RZ, UR6, PT ;  /* 0x00000006ff007c0c */ /* 0x000fda000bf05270 */
[----:B------:R-:W-:Y:S05]  /*3c20*/  @!P0 EXIT ;  /* 0x000000000000894d */ /* 0x000fea0003800000 */
[----:B------:R-:W-:-:S09]  /*3c30*/  UISETP.NE.AND UP0, UPT, UR6, 0x1, UPT ;  /* 0x000000010600788c */ /* 0x000fd2000bf05270 */
[----:B------:R-:W-:Y:S05]  /*3c40*/  BRA.U !UP0, `(.L_x_497) ;  /* 0x00000005082c7547 */ /* 0x000fea000b800000 */
[----:B------:R-:W-:Y:S01]  /*3c50*/  IMAD R3, R13, 0x80, R0 ;  /* 0x000000800d037824 */ /* 0x000fe200078e0200 */
        /* <DEDUP_REMOVED lines=15> */
[----:B0-----:R-:W-:-:S06]  /*3d50*/  IADD3 R7, PT, PT, R6, 0xffffffe, RZ ;  /* 0x0ffffffe06077810 */ /* 0x001fcc0007ffe0ff */
[----:B------:R-:W0:Y:S02]  /*3d60*/  F2I.FTZ.U32.TRUNC.NTZ R5, R7 ;  /* 0x0000000700057305 */ /* 0x000e24000021f000 */
[----:B0-----:R-:W-:-:S04]  /*3d70*/  IMAD.MOV R9, RZ, RZ, -R5 ;  /* 0x000000ffff097224 */ /* 0x001fc800078e0a05 */
[----:B------:R-:W-:-:S04]  /*3d80*/  IMAD R9, R9, UR6, RZ ;  /* 0x0000000609097c24 */ /* 0x000fc8000f8e02ff */
[----:B------:R-:W-:-:S06]  /*3d90*/  IMAD.HI.U32 R9, R5, R9, R4 ;  /* 0x0000000905097227 */ /* 0x000fcc00078e0004 */
[----:B------:R-:W-:-:S04]  /*3da0*/  IMAD.HI.U32 R4, R9, R8, RZ ;  /* 0x0000000809047227 */ /* 0x000fc800078e00ff */
[----:B------:R-:W-:Y:S01]  /*3db0*/  HFMA2 R9, -RZ, RZ, 0, 0 ;  /* 0x00000000ff097431 */ /* 0x000fe200000001ff */
        /* <DEDUP_REMOVED lines=8> */
.L_x_501:
[----:B------:R-:W-:-:S07]  /*3e40*/  MOV R10, 0x3e60 ;  /* 0x00003e60000a7802 */ /* 0x000fce0000000f00 */
[----:B------:R-:W-:Y:S05]  /*3e50*/  CALL.REL.NOINC `($__internal_1_$__cuda_sm20_rem_u64) ;  /* 0x0000000400487944 */ /* 0x000fea0003c00000 */
.L_x_502:
[----:B------:R-:W-:Y:S05]  /*3e60*/  BSYNC.RECONVERGENT B1 ;  /* 0x0000000000017941 */ /* 0x000fea0003800200 */
.L_x_500:
[----:B------:R-:W-:-:S05]  /*3e70*/  IMAD.WIDE R4, R3, 0x8, R14 ;  /* 0x0000000803047825 */ /* 0x000fca00078e020e */
[----:B------:R0:W-:Y:S02]  /*3e80*/  STG.E.64 desc[UR8][R4.64], R8 ;  /* 0x0000000804007986 */ /* 0x0001e4000c101b08 */
.L_x_499:
[----:B------:R-:W-:Y:S05]  /*3e90*/  BSYNC.RECONVERGENT B0 ;  /* 0x0000000000007941 */ /* 0x000fea0003800200 */
.L_x_498:
        /* <DEDUP_REMOVED lines=17> */
[----:B------:R-:W0:Y:S02]  /*3fb0*/  F2I.FTZ.U32.TRUNC.NTZ R5, R7 ;  /* 0x0000000700057305 */ /* 0x000e24000021f000 */
[----:B0-----:R-:W-:-:S05]  /*3fc0*/  IADD3 R9, PT, PT, RZ, -R5, RZ ;  /* 0x80000005ff097210 */ /* 0x001fca0007ffe0ff */
[----:B------:R-:W-:-:S04]  /*3fd0*/  IMAD R9, R9, UR6, RZ ;  /* 0x0000000609097c24 */ /* 0x000fc8000f8e02ff */
[----:B------:R-:W-:-:S06]  /*3fe0*/  IMAD.HI.U32 R9, R5, R9, R4 ;  /* 0x0000000905097227 */ /* 0x000fcc00078e0004 */
[----:B------:R-:W-:-:S04]  /*3ff0*/  IMAD.HI.U32 R4, R9, R8, RZ ;  /* 0x0000000809047227 */ /* 0x000fc800078e00ff */
[----:B------:R-:W-:Y:S02]  /*4000*/  IMAD.MOV R5, RZ, RZ, -R4 ;  /* 0x000000ffff057224 */ /* 0x000fe400078e0a04 */
[----:B------:R-:W-:Y:S02]  /*4010*/  IMAD.MOV.U32 R9, RZ, RZ, RZ ;  /* 0x000000ffff097224 */ /* 0x000fe400078e00ff */
[----:B------:R-:W-:-:S05]  /*4020*/  IMAD R8, R5, UR6, R8 ;  /* 0x0000000605087c24 */ /* 0x000fca000f8e0208 */
[----:B------:R-:W-:-:S13]  /*4030*/  ISETP.GE.U32.AND P0, PT, R8, UR6, PT ;  /* 0x0000000608007c0c */ /* 0x000fda000bf06070 */
[----:B------:R-:W-:-:S04]  /*4040*/  @P0 IADD3 R8, PT, PT, R8, -UR6, RZ ;  /* 0x8000000608080c10 */ /* 0x000fc8000fffe0ff */
[----:B------:R-:W-:-:S13]  /*4050*/  ISETP.GE.U32.AND P0, PT, R8, UR6, PT ;  /* 0x0000000608007c0c */ /* 0x000fda000bf06070 */
[----:B------:R-:W-:Y:S01]  /*4060*/  @P0 VIADD R8, R8, -UR6 ;  /* 0x8000000608080c36 */ /* 0x000fe20008000000 */
[----:B------:R-:W-:Y:S01]  /*4070*/  @!P1 LOP3.LUT R8, RZ, UR6, RZ, 0x33, !PT ;  /* 0x00000006ff089c12 */ /* 0x000fe2000f8e33ff */
[----:B------:R-:W-:Y:S06]  /*4080*/  BRA `(.L_x_507) ;  /* 0x0000000000087947 */ /* 0x000fec0003800000 */
.L_x_506:
[----:B------:R-:W-:-:S07]  /*4090*/  MOV R10, 0x40b0 ;  /* 0x000040b0000a7802 */ /* 0x000fce0000000f00 */
[----:B------:R-:W-:Y:S05]  /*40a0*/  CALL.REL.NOINC `($__internal_1_$__cuda_sm20_rem_u64) ;  /* 0x0000000000b47944 */ /* 0x000fea0003c00000 */
.L_x_507:
[----:B------:R-:W-:Y:S05]  /*40b0*/  BSYNC.RECONVERGENT B1 ;  /* 0x0000000000017941 */ /* 0x000fea0003800200 */
.L_x_505:
[----:B------:R-:W-:-:S05]  /*40c0*/  IMAD.WIDE R4, R3, 0x8, R14 ;  /* 0x0000000803047825 */ /* 0x000fca00078e020e */
[----:B------:R0:W-:Y:S02]  /*40d0*/  STG.E.64 desc[UR8][R4.64], R8 ;  /* 0x0000000804007986 */ /* 0x0001e4000c101b08 */
.L_x_504:
[----:B------:R-:W-:Y:S05]  /*40e0*/  BSYNC.RECONVERGENT B0 ;  /* 0x0000000000007941 */ /* 0x000fea0003800200 */
.L_x_503:
[----:B------:R-:W-:-:S07]  /*40f0*/  IADD3 R13, PT, PT, R13, 0x2, RZ ;  /* 0x000000020d0d7810 */ /* 0x000fce0007ffe0ff */
.L_x_497:
[----:B------:R-:W5:Y:S02]  /*4100*/  LDC R3, c[0x0][0x384] ;  /* 0x0000e100ff037b82 */ /* 0x000f640000000800 */
[----:B-----5:R-:W-:-:S04]  /*4110*/  LOP3.LUT R3, R3, 0x1, RZ, 0xc0, !PT ;  /* 0x0000000103037812 */ /* 0x020fc800078ec0ff */
[----:B------:R-:W-:-:S13]  /*4120*/  ISETP.NE.U32.AND P0, PT, R3, 0x1, PT ;  /* 0x000000010300780c */ /* 0x000fda0003f05070 */
[----:B------:R-:W-:Y:S05]  /*4130*/  @P0 EXIT ;  /* 0x000000000000094d */ /* 0x000fea0003800000 */
[----:B------:R-:W-:-:S05]  /*4140*/  IMAD R13, R13, 0x80, R0 ;  /* 0x000000800d0d7824 */ /* 0x000fca00078e0200 */
[----:B------:R-:W-:-:S13]  /*4150*/  ISETP.GE.AND P0, PT, R13, R2, PT ;  /* 0x000000020d00720c */ /* 0x000fda0003f06270 */
[----:B------:R-:W-:Y:S05]  /*4160*/  @P0 EXIT ;  /* 0x000000000000094d */ /* 0x000fea0003800000 */
        /* <DEDUP_REMOVED lines=27> */
.L_x_509:
[----:B------:R-:W-:-:S07]  /*4320*/  MOV R10, 0x4340 ;  /* 0x00004340000a7802 */ /* 0x000fce0000000f00 */
[----:B------:R-:W-:Y:S05]  /*4330*/  CALL.REL.NOINC `($__internal_1_$__cuda_sm20_rem_u64) ;  /* 0x0000000000107944 */ /* 0x000fea0003c00000 */
.L_x_510:
[----:B------:R-:W-:Y:S05]  /*4340*/  BSYNC.RECONVERGENT B0 ;  /* 0x0000000000007941 */ /* 0x000fea0003800200 */
.L_x_508:
[----:B------:R-:W-:-:S05]  /*4350*/  IMAD.WIDE R14, R13, 0x8, R14 ;  /* 0x000000080d0e7825 */ /* 0x000fca00078e020e */
[----:B------:R-:W-:Y:S01]  /*4360*/  STG.E.64 desc[UR8][R14.64], R8 ;  /* 0x000000080e007986 */ /* 0x000fe2000c101b08 */
[----:B------:R-:W-:Y:S05]  /*4370*/  EXIT ;  /* 0x000000000000794d */ /* 0x000fea0003800000 */
        .weak           $__internal_1_$__cuda_sm20_rem_u64
        .type           $__internal_1_$__cuda_sm20_rem_u64,@function
        .size           $__internal_1_$__cuda_sm20_rem_u64,(.L_x_1170 - $__internal_1_$__cuda_sm20_rem_u64)
$__internal_1_$__cuda_sm20_rem_u64:
[----:B------:R-:W0:Y:S08]  /*4380*/  I2F.U64.RP R22, UR4 ;  /* 0x0000000400167d12 */ /* 0x000e300008309000 */
[----:B0-----:R-:W0:Y:S02]  /*4390*/  MUFU.RCP R24, R22 ;  /* 0x0000001600187308 */ /* 0x001e240000001000 */
[----:B0-----:R-:W-:-:S06]  /*43a0*/  IADD3 R24, PT, PT, R24, 0x1ffffffe, RZ ;  /* 0x1ffffffe18187810 */ /* 0x001fcc0007ffe0ff */
[----:B------:R-:W0:Y:S02]  /*43b0*/  F2I.U64.TRUNC R24, R24 ;  /* 0x0000001800187311 */ /* 0x000e24000020d800 */
[----:B0-----:R-:W-:-:S04]  /*43c0*/  IMAD.WIDE.U32 R26, R24, UR4, RZ ;  /* 0x00000004181a7c25 */ /* 0x001fc8000f8e00ff */
[C---:B------:R-:W-:Y:S01]  /*43d0*/  IMAD R23, R24.reuse, UR5, R27 ;  /* 0x0000000518177c24 */ /* 0x040fe2000f8e021b */
[----:B------:R-:W-:Y:S01]  /*43e0*/  IADD3 R11, P0, PT, RZ, -R26, RZ ;  /* 0x8000001aff0b7210 */ /* 0x000fe20007f1e0ff */
[----:B------:R-:W-:Y:S02]  /*43f0*/  IMAD.MOV.U32 R27, RZ, RZ, R24 ;  /* 0x000000ffff1b7224 */ /* 0x000fe400078e0018 */
[----:B------:R-:W-:Y:S02]  /*4400*/  IMAD R23, R25, UR4, R23 ;  /* 0x0000000419177c24 */ /* 0x000fe4000f8e0217 */
[----:B------:R-:W-:-:S04]  /*4410*/  IMAD.HI.U32 R26, R24, R11, RZ ;  /* 0x0000000b181a7227 */ /* 0x000fc800078e00ff */
[----:B------:R-:W-:-:S04]  /*4420*/  IMAD.X R23, RZ, RZ, ~R23, P0 ;  /* 0x000000ffff177224 */ /* 0x000fc800000e0e17 */
[----:B------:R-:W-:-:S04]  /*4430*/  IMAD.WIDE.U32 R26, P0, R24, R23, R26 ;  /* 0x00000017181a7225 */ /* 0x000fc8000780001a */
[C---:B------:R-:W-:Y:S02]  /*4440*/  IMAD R22, R25.reuse, R23, RZ ;  /* 0x0000001719167224 */ /* 0x040fe400078e02ff */
[----:B------:R-:W-:-:S04]  /*4450*/  IMAD.HI.U32 R11, P1, R25, R11, R26 ;  /* 0x0000000b190b7227 */ /* 0x000fc8000782001a */
[----:B------:R-:W-:Y:S01]  /*4460*/  IMAD.HI.U32 R23, R25, R23, RZ ;  /* 0x0000001719177227 */ /* 0x000fe200078e00ff */
[----:B------:R-:W-:-:S04]  /*4470*/  IADD3 R27, P3, PT, R22, R11, RZ ;  /* 0x0000000b161b7210 */ /* 0x000fc80007f7e0ff */
[----:B------:R-:W-:Y:S01]  /*4480*/  IADD3.X R11, PT, PT, R23, R25, RZ, P0, !PT ;  /* 0x00000019170b7210 */ /* 0x000fe200007fe4ff */
[----:B------:R-:W-:-:S03]  /*4490*/  IMAD.WIDE.U32 R24, R27, UR4, RZ ;  /* 0x000000041b187c25 */ /* 0x000fc6000f8e00ff */
[----:B------:R-:W-:Y:S01]  /*44a0*/  IADD3.X R11, PT, PT, RZ, RZ, R11, P3, P1 ;  /* 0x000000ffff0b7210 */ /* 0x000fe20001fe240b */
[----:B------:R-:W-:Y:S01]  /*44b0*/  IMAD R22, R27, UR5, R25 ;  /* 0x000000051b167c24 */ /* 0x000fe2000f8e0219 */
[----:B------:R-:W-:Y:S02]  /*44c0*/  IADD3 R24, P0, PT, RZ, -R24, RZ ;  /* 0x80000018ff187210 */ /* 0x000fe40007f1e0ff */
[----:B------:R-:W-:Y:S01]  /*44d0*/  MOV R25, RZ ;  /* 0x000000ff00197202 */ /* 0x000fe20000000f00 */
[----:B------:R-:W-:Y:S02]  /*44e0*/  IMAD R22, R11, UR4, R22 ;  /* 0x000000040b167c24 */ /* 0x000fe4000f8e0216 */
[----:B------:R-:W-:-:S04]  /*44f0*/  IMAD.HI.U32 R26, R27, R24, RZ ;  /* 0x000000181b1a7227 */ /* 0x000fc800078e00ff */
[----:B------:R-:W-:-:S04]  /*4500*/  IMAD.X R22, RZ, RZ, ~R22, P0 ;  /* 0x000000ffff167224 */ /* 0x000fc800000e0e16 */
[----:B------:R-:W-:-:S04]  /*4510*/  IMAD.WIDE.U32 R26, P0, R27, R22, R26 ;  /* 0x000000161b1a7225 */ /* 0x000fc8000780001a */
[----:B------:R-:W-:-:S04]  /*4520*/  IMAD.HI.U32 R23, P1, R11, R24, R26 ;  /* 0x000000180b177227 */ /* 0x000fc8000782001a */
[CC--:B------:R-:W-:Y:S02]  /*4530*/  IMAD R24, R11.reuse, R22.reuse, RZ ;  /* 0x000000160b187224 */ /* 0x0c0fe400078e02ff */
[----:B------:R-:W-:-:S03]  /*4540*/  IMAD.HI.U32 R22, R11, R22, RZ ;  /* 0x000000160b167227 */ /* 0x000fc600078e00ff */
[----:B------:R-:W-:Y:S01]  /*4550*/  IADD3 R23, P3, PT, R24, R23, RZ ;  /* 0x0000001718177210 */ /* 0x000fe20007f7e0ff */
[----:B------:R-:W-:-:S04]  /*4560*/  IMAD.X R22, R22, 0x1, R11, P0 ;  /* 0x0000000116167824 */ /* 0x000fc800000e060b */
[----:B------:R-:W-:Y:S01]  /*4570*/  IMAD.HI.U32 R24, R23, R8, RZ ;  /* 0x0000000817187227 */ /* 0x000fe200078e00ff */
[----:B------:R-:W-:-:S03]  /*4580*/  IADD3.X R22, PT, PT, RZ, RZ, R22, P3, P1 ;  /* 0x000000ffff167210 */ /* 0x000fc60001fe2416 */
[----:B------:R-:W-:-:S04]  /*4590*/  IMAD.WIDE.U32 R24, R23, R9, R24 ;  /* 0x0000000917187225 */ /* 0x000fc800078e0018 */
[C---:B------:R-:W-:Y:S02]  /*45a0*/  IMAD R11, R22.reuse, R9, RZ ;  /* 0x00000009160b7224 */ /* 0x040fe400078e02ff */
[----:B------:R-:W-:-:S04]  /*45b0*/  IMAD.HI.U32 R24, P0, R22, R8, R24 ;  /* 0x0000000816187227 */ /* 0x000fc80007800018 */
[----:B------:R-:W-:Y:S01]  /*45c0*/  IMAD.HI.U32 R22, R22, R9, RZ ;  /* 0x0000000916167227 */ /* 0x000fe200078e00ff */
[----:B------:R-:W-:-:S03]  /*45d0*/  IADD3 R11, P1, PT, R11, R24, RZ ;  /* 0x000000180b0b7210 */ /* 0x000fc60007f3e0ff */
[----:B------:R-:W-:Y:S02]  /*45e0*/  IMAD.X R22, RZ, RZ, R22, P0 ;  /* 0x000000ffff167224 */ /* 0x000fe400000e0616 */
[----:B------:R-:W-:-:S04]  /*45f0*/  IMAD.WIDE.U32 R24, R11, UR4, RZ ;  /* 0x000000040b187c25 */ /* 0x000fc8000f8e00ff */
[----:B------:R-:W-:Y:S01]  /*4600*/  IMAD.X R22, RZ, RZ, R22, P1 ;  /* 0x000000ffff167224 */ /* 0x000fe200008e0616 */
[----:B------:R-:W-:Y:S01]  /*4610*/  IADD3 R8, P1, PT, -R24, R8, RZ ;  /* 0x0000000818087210 */ /* 0x000fe20007f3e1ff */
[----:B------:R-:W-:-:S03]  /*4620*/  IMAD R11, R11, UR5, R25 ;  /* 0x000000050b0b7c24 */ /* 0x000fc6000f8e0219 */
[----:B------:R-:W-:Y:S01]  /*4630*/  ISETP.GE.U32.AND P0, PT, R8, UR4, PT ;  /* 0x0000000408007c0c */ /* 0x000fe2000bf06070 */
[----:B------:R-:W-:-:S05]  /*4640*/  IMAD R22, R22, UR4, R11 ;  /* 0x0000000416167c24 */ /* 0x000fca000f8e020b */
[----:B------:R-:W-:Y:S02]  /*4650*/  IADD3.X R9, PT, PT, ~R22, R9, RZ, P1, !PT ;  /* 0x0000000916097210 */ /* 0x000fe40000ffe5ff */
[----:B------:R-:W-:Y:S02]  /*4660*/  IADD3 R11, P1, PT, R8, -UR4, RZ ;  /* 0x80000004080b7c10 */ /* 0x000fe4000ff3e0ff */
[C---:B------:R-:W-:Y:S02]  /*4670*/  ISETP.GE.U32.AND.EX P0, PT, R9.reuse, UR5, PT, P0 ;  /* 0x0000000509007c0c */ /* 0x040fe4000bf06100 */
[----:B------:R-:W-:Y:S02]  /*4680*/  IADD3.X R22, PT, PT, R9, ~UR5, RZ, P1, !PT ;  /* 0x8000000509167c10 */ /* 0x000fe40008ffe4ff */
[----:B------:R-:W-:Y:S02]  /*4690*/  SEL R11, R11, R8, P0 ;  /* 0x000000080b0b7207 */ /* 0x000fe40000000000 */
[----:B------:R-:W-:-:S02]  /*46a0*/  SEL R22, R22, R9, P0 ;  /* 0x0000000916167207 */ /* 0x000fc40000000000 */
[C---:B------:R-:W-:Y:S02]  /*46b0*/  ISETP.GE.U32.AND P0, PT, R11.reuse, UR4, PT ;  /* 0x000000040b007c0c */ /* 0x040fe4000bf06070 */
[----:B------:R-:W-:Y:S02]  /*46c0*/  IADD3 R8, P3, PT, R11, -UR4, RZ ;  /* 0x800000040b087c10 */ /* 0x000fe4000ff7e0ff */
[C---:B------:R-:W-:Y:S02]  /*46d0*/  ISETP.GE.U32.AND.EX P0, PT, R22.reuse, UR5, PT, P0 ;  /* 0x0000000516007c0c */ /* 0x040fe4000bf06100 */
[----:B------:R-:W-:Y:S02]  /*46e0*/  ISETP.NE.U32.AND P1, PT, RZ, UR4, PT ;  /* 0x00000004ff007c0c */ /* 0x000fe4000bf25070 */
[----:B------:R-:W-:Y:S02]  /*46f0*/  IADD3.X R9, PT, PT, R22, ~UR5, RZ, P3, !PT ;  /* 0x8000000516097c10 */ /* 0x000fe40009ffe4ff */
[----:B------:R-:W-:Y:S01]  /*4700*/  SEL R8, R8, R11, P0 ;  /* 0x0000000b08087207 */ /* 0x000fe20000000000 */
[----:B------:R-:W-:Y:S01]  /*4710*/  IMAD.MOV.U32 R11, RZ, RZ, 0x0 ;  /* 0x00000000ff0b7424 */ /* 0x000fe200078e00ff */
[----:B------:R-:W-:-:S02]  /*4720*/  ISETP.NE.AND.EX P1, PT, RZ, UR5, PT, P1 ;  /* 0x00000005ff007c0c */ /* 0x000fc4000bf25310 */
[----:B------:R-:W-:Y:S02]  /*4730*/  SEL R9, R9, R22, P0 ;  /* 0x0000001609097207 */ /* 0x000fe40000000000 */
[----:B------:R-:W-:Y:S02]  /*4740*/  SEL R8, R8, 0xffffffff, P1 ;  /* 0xffffffff08087807 */ /* 0x000fe40000800000 */
[----:B------:R-:W-:Y:S01]  /*4750*/  SEL R9, R9, 0xffffffff, P1 ;  /* 0xffffffff09097807 */ /* 0x000fe20000800000 */
[----:B------:R-:W-:Y:S06]  /*4760*/  RET.REL.NODEC R10 `(_ZN3cub18CUB_300001_SM_10006detail9transform16transform_kernelINS2_10policy_hubILb1EN4cuda3std3__45tupleIJPyEEEE10policy1000Ei8last_merS9_JS9_EEEvT0_iT1_T2_DpNS2_10kernel_argIT3_EE) ;  /* 0xffffffb80a247950 */ /* 0x000fec0003c3ffff */
.L_x_511:
        /* <DEDUP_REMOVED lines=9> */
.L_x_1170:


//--------------------- .text._ZN3cub18CUB_300001_SM_10006detail11EmptyKernelIvEEvv --------------------------
	.section	.text._ZN3cub18CUB_300001_SM_10006detail11EmptyKernelIvEEvv,"ax",@progbits
	.align	128
        .global         _ZN3cub18CUB_300001_SM_10006detail11EmptyKernelIvEEvv
        .type           _ZN3cub18CUB_300001_SM_10006detail11EmptyKernelIvEEvv,@function
        .size           _ZN3cub18CUB_300001_SM_10006detail11EmptyKernelIvEEvv,(.L_x_1179 - _ZN3cub18CUB_300001_SM_10006detail11EmptyKernelIvEEvv)
        .other          _ZN3cub18CUB_300001_SM_10006detail11EmptyKernelIvEEvv,@"STO_CUDA_ENTRY STV_DEFAULT"
_ZN3cub18CUB_300001_SM_10006detail11EmptyKernelIvEEvv:
.text._ZN3cub18CUB_300001_SM_10006detail11EmptyKernelIvEEvv:
[----:B------:R-:W-:Y:S01]  /*0000*/  LDC R1, c[0x0][0x37c] ;  /* 0x0000df00ff017b82 */ /* 0x000fe20000000800 */
[----:B------:R-:W-:Y:S05]  /*0010*/  EXIT ;  /* 0x000000000000794d */ /* 0x000fea0003800000 */
.L_x_512:
        /* <DEDUP_REMOVED lines=14> */
.L_x_1179:


//--------------------- .text._ZN6thrust24THRUST_300001_SM_1000_NS8cuda_cub4core6detail13_kernel_agentINS1_15__reduce_by_key16ReduceByKeyAgentIPyNS0_17constant_iteratorIiNS0_11use_defaultES9_EES7_PiN4cuda3std3__48equal_toIyEENSE_4plusIiEEPllEEJS7_SA_S7_SB_SJ_N3cub18CUB_300001_SM_100024ReduceByKeyScanTileStateIilLb1EEESG_SI_llEEEvDpT0_ --------------------------
	.section	.text._ZN6thrust24THRUST_300001_SM_1000_NS8cuda_cub4core6detail13_kernel_agentINS1_15__reduce_by_key16ReduceByKeyAgentIPyNS0_17constant_iteratorIiNS0_11use_defaultES9_EES7_PiN4cuda3std3__48equal_toIyEENSE_4plusIiEEPllEEJS7_SA_S7_SB_SJ_N3cub18CUB_300001_SM_100024ReduceByKeyScanTileStateIilLb1EEESG_SI_llEEEvDpT0_,"ax",@progbits
	.align	128
        .global         _ZN6thrust24THRUST_300001_SM_1000_NS8cuda_cub4core6detail13_kernel_agentINS1_15__reduce_by_key16ReduceByKeyAgentIPyNS0_17constant_iteratorIiNS0_11use_defaultES9_EES7_PiN4cuda3std3__48equal_toIyEENSE_4plusIiEEPllEEJS7_SA_S7_SB_SJ_N3cub18CUB_300001_SM_100024ReduceByKeyScanTileStateIilLb1EEESG_SI_llEEEvDpT0_
        .type           _ZN6thrust24THRUST_300001_SM_1000_NS8cuda_cub4core6detail13_kernel_agentINS1_15__reduce_by_key16ReduceByKeyAgentIPyNS0_17constant_iteratorIiNS0_11use_defaultES9_EES7_PiN4cuda3std3__48equal_toIyEENSE_4plusIiEEPllEEJS7_SA_S7_SB_SJ_N3cub18CUB_300001_SM_100024ReduceByKeyScanTileStateIilLb1EEESG_SI_llEEEvDpT0_,@function
        .size           _ZN6thrust24THRUST_300001_SM_1000_NS8cuda_cub4core6detail13_kernel_agentINS1_15__reduce_by_key16ReduceByKeyAgentIPyNS0_17constant_iteratorIiNS0_11use_defaultES9_EES7_PiN4cuda3std3__48equal_toIyEENSE_4plusIiEEPllEEJS7_SA_S7_SB_SJ_N3cub18CUB_300001_SM_100024ReduceByKeyScanTileStateIilLb1EEESG_SI_llEEEvDpT0_,(.L_x_1180 - _ZN6thrust24THRUST_300001_SM_1000_NS8cuda_cub4core6detail13_kernel_agentINS1_15__reduce_by_key16ReduceByKeyAgentIPyNS0_17constant_iteratorIiNS0_11use_defaultES9_EES7_PiN4cuda3std3__48equal_toIyEENSE_4plusIiEEPllEEJS7_SA_S7_SB_SJ_N3cub18CUB_300001_SM_100024ReduceByKeyScanTileStateIilLb1EEESG_SI_llEEEvDpT0_)
        .other          _ZN6thrust24THRUST_300001_SM_1000_NS8cuda_cub4core6detail13_kernel_agentINS1_15__reduce_by_key16ReduceByKeyAgentIPyNS0_17constant_iteratorIiNS0_11use_defaultES9_EES7_PiN4cuda3std3__48equal_toIyEENSE_4plusIiEEPllEEJS7_SA_S7_SB_SJ_N3cub18CUB_300001_SM_100024ReduceByKeyScanTileStateIilLb1EEESG_SI_llEEEvDpT0_,@"STO_CUDA_ENTRY STV_DEFAULT"
_ZN6thrust24THRUST_300001_SM_1000_NS8cuda_cub4core6detail13_kernel_agentINS1_15__reduce_by_key16ReduceByKeyAgentIPyNS0_17constant_iteratorIiNS0_11use_defaultES9_EES7_PiN4cuda3std3__48equal_toIyEENSE_4plusIiEEPllEEJS7_SA_S7_SB_SJ_N3cub18CUB_300001_SM_100024ReduceByKeyScanTileStateIilLb1EEESG_SI_llEEEvDpT0_:
.text._ZN6thrust24THRUST_300001_SM_1000_NS8cuda_cub4core6detail13_kernel_agentINS1_15__reduce_by_key16ReduceByKeyAgentIPyNS0_17constant_iteratorIiNS0_11use_defaultES9_EES7_PiN4cuda3std3__48equal_toIyEENSE_4plusIiEEPllEEJS7_SA_S7_SB_SJ_N3cub18CUB_300001_SM_100024ReduceByKeyScanTileStateIilLb1EEESG_SI_llEEEvDpT0_:
[----:B------:R-:W-:Y:S01]  /*0000*/  LDC R1, c[0x0][0x37c] ;  /* 0x0000df00ff017b82 */ /* 0x000fe20000000800 */
[----:B------:R-:W0:Y:S01]  /*0010*/  S2R R0, SR_CTAID.X ;  /* 0x0000000000007919 */ /* 0x000e220000002500 */
[----:B------:R-:W1:Y:S01]  /*0020*/  LDCU.64 UR4, c[0x0][0x3c0] ;  /* 0x00007800ff0477ac */ /* 0x000e620008000a00 */
[----:B------:R-:W2:Y:S01]  /*0030*/  LDCU.64 UR8, c[0x0][0x358] ;  /* 0x00006b00ff0877ac */ /* 0x000ea20008000a00 */
[----:B0-----:R-:W-:-:S03]  /*0040*/  IMAD.WIDE.U32 R2, R0, 0x900, RZ ;  /* 0x0000090000027825 */ /* 0x001fc600078e00ff */
[----:B-1----:R-:W-:-:S04]  /*0050*/  IADD3 R30, P1, PT, -R2, UR4, RZ ;  /* 0x00000004021e7c10 */ /* 0x002fc8000ff3e1ff */
[----:B------:R-:W-:Y:S02]  /*0060*/  ISETP.GE.U32.AND P0, PT, R30, 0x901, PT ;  /* 0x000009011e00780c */ /* 0x000fe40003f06070 */
[----:B------:R-:W-:-:S04]  /*0070*/  IADD3.X R50, PT, PT, ~R3, UR5, RZ, P1, !PT ;  /* 0x0000000503327c10 */ /* 0x000fc80008ffe5ff */
[----:B------:R-:W-:-:S13]  /*0080*/  ISETP.GE.AND.EX P0, PT, R50, RZ, PT, P0 ;  /* 0x000000ff3200720c */ /* 0x000fda0003f06300 */
[----:B--2---:R-:W-:Y:S05]  /*0090*/  @!P0 BRA `(.L_x_513) ;  /* 0x0000005c00e48947 */ /* 0x004fea0003800000 */
[----:B------:R-:W-:-:S13]  /*00a0*/  ISETP.NE.AND P0, PT, R0, RZ, PT ;  /* 0x000000ff0000720c */ /* 0x000fda0003f05270 */
[----:B------:R-:W-:Y:S05]  /*00b0*/  @P0 BRA `(.L_x_514) ;  /* 0x00000024007c0947 */ /* 0x000fea0003800000 */
[----:B------:R-:W0:Y:S01]  /*00c0*/  S2R R0, SR_TID.X ;  /* 0x0000000000007919 */ /* 0x000e220000002100 */
[----:B------:R-:W1:Y:S01]  /*00d0*/  LDCU.64 UR4, c[0x0][0x380] ;  /* 0x00007000ff0477ac */ /* 0x000e620008000a00 */
[----:B------:R-:W2:Y:S01]  /*00e0*/  LDC R29, c[0x0][0x390] ;  /* 0x0000e400ff1d7b82 */ /* 0x000ea20000000800 */
[C---:B0-----:R-:W-:Y:S02]  /*00f0*/  LOP3.LUT R4, R0.reuse, 0x1f, RZ, 0xc0, !PT ;  /* 0x0000001f00047812 */ /* 0x041fe400078ec0ff */
[----:B------:R-:W-:-:S05]  /*0100*/  LOP3.LUT R5, R0, 0x3e0, RZ, 0xc0, !PT ;  /* 0x000003e000057812 */ /* 0x000fca00078ec0ff */
[----:B------:R-:W-:-:S05]  /*0110*/  IMAD R5, R5, 0x9, R4 ;  /* 0x0000000905057824 */ /* 0x000fca00078e0204 */
[----:B------:R-:W-:-:S05]  /*0120*/  IADD3 R5, P0, PT, R2, R5, RZ ;  /* 0x0000000502057210 */ /* 0x000fca0007f1e0ff */
[----:B------:R-:W-:Y:S01]  /*0130*/  IMAD.X R4, RZ, RZ, R3, P0 ;  /* 0x000000ffff047224 */ /* 0x000fe200000e0603 */
[----:B-1----:R-:W-:-:S04]  /*0140*/  LEA R2, P0, R5, UR4, 0x3 ;  /* 0x0000000405027c11 */ /* 0x002fc8000f8018ff */
[----:B------:R-:W-:-:S05]  /*0150*/  LEA.HI.X R3, R5, UR5, R4, 0x3, P0 ;  /* 0x0000000505037c11 */ /* 0x000fca00080f1c04 */
[----:B------:R-:W3:Y:S04]  /*0160*/  LDG.E.64.CONSTANT R4, desc[UR8][R2.64] ;  /* 0x0000000802047981 */ /* 0x000ee8000c1e9b00 */
[----:B------:R-:W4:Y:S04]  /*0170*/  LDG.E.64.CONSTANT R6, desc[UR8][R2.64+0x100] ;  /* 0x0001000802067981 */ /* 0x000f28000c1e9b00 */
[----:B------:R-:W5:Y:S04]  /*0180*/  LDG.E.64.CONSTANT R8, desc[UR8][R2.64+0x200] ;  /* 0x0002000802087981 */ /* 0x000f68000c1e9b00 */
[----:B------:R-:W2:Y:S04]  /*0190*/  LDG.E.64.CONSTANT R10, desc[UR8][R2.64+0x300] ;  /* 0x00030008020a7981 */ /* 0x000ea8000c1e9b00 */
[----:B------:R-:W2:Y:S04]  /*01a0*/  LDG.E.64.CONSTANT R12, desc[UR8][R2.64+0x400] ;  /* 0x00040008020c7981 */ /* 0x000ea8000c1e9b00 */
[----:B------:R-:W2:Y:S04]  /*01b0*/  LDG.E.64.CONSTANT R14, desc[UR8][R2.64+0x500] ;  /* 0x00050008020e7981 */ /* 0x000ea8000c1e9b00 */
[----:B------:R-:W2:Y:S04]  /*01c0*/  LDG.E.64.CONSTANT R16, desc[UR8][R2.64+0x600] ;  /* 0x0006000802107981 */ /* 0x000ea8000c1e9b00 */
[----:B------:R-:W2:Y:S04]  /*01d0*/  LDG.E.64.CONSTANT R18, desc[UR8][R2.64+0x700] ;  /* 0x0007000802127981 */ /* 0x000ea8000c1e9b00 */
[----:B------:R-:W2:Y:S01]  /*01e0*/  LDG.E.64.CONSTANT R20, desc[UR8][R2.64+0x800] ;  /* 0x0008000802147981 */ /* 0x000ea2000c1e9b00 */
[----:B------:R-:W0:Y:S01]  /*01f0*/  S2UR UR5, SR_CgaCtaId ;  /* 0x00000000000579c3 */ /* 0x000e220000008800 */
[----:B------:R-:W-:Y:S01]  /*0200*/  SHF.R.U32.HI R47, RZ, 0x5, R0 ;  /* 0x00000005ff2f7819 */ /* 0x000fe20000011600 */
[----:B------:R-:W-:Y:S01]  /*0210*/  UMOV UR4, 0x400 ;  /* 0x0000040000047882 */ /* 0x000fe20000000000 */
[----:B------:R-:W1:Y:S01]  /*0220*/  S2R R46, SR_LANEID ;  /* 0x00000000002e7919 */ /* 0x000e620000000000 */
[----:B------:R-:W-:Y:S01]  /*0230*/  ISETP.NE.AND P3, PT, R0, RZ, PT ;  /* 0x000000ff0000720c */ /* 0x000fe20003f65270 */
[----:B0-----:R-:W-:-:S03]  /*0240*/  ULEA UR5, UR5, UR4, 0x18 ;  /* 0x0000000405057291 */ /* 0x001fc6000f8ec0ff */
[----:B------:R-:W-:Y:S01]  /*0250*/  UMOV UR4, URZ ;  /* 0x000000ff00047c82 */ /* 0x000fe20008000000 */
[----:B-1----:R-:W-:Y:S01]  /*0260*/  IMAD R23, R47, 0x120, R46 ;  /* 0x000001202f177824 */ /* 0x002fe200078e022e */
[----:B------:R-:W-:-:S03]  /*0270*/  ISETP.GE.AND P6, PT, R46, 0x10, PT ;  /* 0x000000102e00780c */ /* 0x000fc60003fc6270 */
[----:B------:R-:W-:Y:S01]  /*0280*/  IMAD R22, R46, 0x8, R23 ;  /* 0x000000082e167824 */ /* 0x000fe200078e0217 */
[----:B------:R-:W-:-:S05]  /*0290*/  LEA R27, R23, UR5, 0x3 ;  /* 0x00000005171b7c11 */ /* 0x000fca000f8e18ff */
[----:B---3--:R0:W-:Y:S04]  /*02a0*/  STS.64 [R27], R4 ;  /* 0x000000041b007388 */ /* 0x0081e80000000a00 */
[----:B----4-:R1:W-:Y:S04]  /*02b0*/  STS.64 [R27+0x100], R6 ;  /* 0x000100061b007388 */ /* 0x0103e80000000a00 */
[----:B-----5:R-:W-:Y:S01]  /*02c0*/  STS.64 [R27+0x200], R8 ;  /* 0x000200081b007388 */ /* 0x020fe20000000a00 */
[----:B0-----:R-:W-:-:S03]  /*02d0*/  IMAD R5, R46, 0x40, R27 ;  /* 0x000000402e057824 */ /* 0x001fc600078e021b */
[----:B--2---:R-:W-:Y:S01]  /*02e0*/  STS.64 [R27+0x300], R10 ;  /* 0x0003000a1b007388 */ /* 0x004fe20000000a00 */
[----:B------:R-:W-:Y:S02]  /*02f0*/  IMAD R4, R23, -0x4, R27 ;  /* 0xfffffffc17047824 */ /* 0x000fe400078e021b */
[----:B-1----:R-:W-:Y:S01]  /*0300*/  IMAD R6, R22, -0x4, R5 ;  /* 0xfffffffc16067824 */ /* 0x002fe200078e0205 */
[----:B------:R-:W-:Y:S04]  /*0310*/  STS.64 [R27+0x400], R12 ;  /* 0x0004000c1b007388 */ /* 0x000fe80000000a00 */
[----:B------:R-:W-:Y:S04]  /*0320*/  STS.64 [R27+0x500], R14 ;  /* 0x0005000e1b007388 */ /* 0x000fe80000000a00 */
[----:B------:R-:W-:Y:S04]  /*0330*/  STS.64 [R27+0x600], R16 ;  /* 0x000600101b007388 */ /* 0x000fe80000000a00 */
[----:B------:R-:W-:Y:S04]  /*0340*/  STS.64 [R27+0x700], R18 ;  /* 0x000700121b007388 */ /* 0x000fe80000000a00 */
[----:B------:R-:W-:Y:S01]  /*0350*/  STS.64 [R27+0x800], R20 ;  /* 0x000800141b007388 */ /* 0x000fe20000000a00 */
[----:B------:R-:W-:-:S03]  /*0360*/  NOP ;  /* 0x0000000000007918 */ /* 0x000fc60000000000 */
[----:B------:R-:W-:Y:S04]  /*0370*/  LDS.64 R2, [R5+0x40] ;  /* 0x0000400005027984 */ /* 0x000fe80000000a00 */
[----:B------:R-:W-:Y:S04]  /*0380*/  LDS.64 R8, [R5] ;  /* 0x0000000005087984 */ /* 0x000fe80000000a00 */
[----:B------:R-:W0:Y:S04]  /*0390*/  LDS.64 R10, [R5+0x8] ;  /* 0x00000800050a7984 */ /* 0x000e280000000a00 */
[----:B------:R-:W1:Y:S04]  /*03a0*/  LDS.64 R12, [R5+0x10] ;  /* 0x00001000050c7984 */ /* 0x000e680000000a00 */
[----:B------:R-:W2:Y:S04]  /*03b0*/  LDS.64 R14, [R5+0x18] ;  /* 0x00001800050e7984 */ /* 0x000ea80000000a00 */
[----:B------:R-:W3:Y:S04]  /*03c0*/  LDS.64 R16, [R5+0x20] ;  /* 0x0000200005107984 */ /* 0x000ee80000000a00 */
[----:B------:R-:W-:Y:S04]  /*03d0*/  LDS.64 R18, [R5+0x28] ;  /* 0x0000280005127984 */ /* 0x000fe80000000a00 */
[----:B------:R-:W-:Y:S04]  /*03e0*/  LDS.64 R20, [R5+0x30] ;  /* 0x0000300005147984 */ /* 0x000fe80000000a00 */
[----:B------:R4:W-:Y:S01]  /*03f0*/  LDS.64 R22, [R5+0x38] ;  /* 0x0000380005167984 */ /* 0x0009e20000000a00 */
[----:B------:R-:W-:Y:S01]  /*0400*/  BAR.SYNC.DEFER_BLOCKING 0x0 ;  /* 0x0000000000007b1d */ /* 0x000fe20000010000 */
[----:B----4-:R-:W-:-:S02]  /*0410*/  LEA R5, R0, UR5, 0x3 ;  /* 0x0000000500057c11 */ /* 0x010fc4000f8e18ff */
[----:B0-----:R-:W-:-:S04]  /*0420*/  ISETP.NE.U32.AND P0, PT, R8, R10, PT ;  /* 0x0000000a0800720c */ /* 0x001fc80003f05070 */
[----:B------:R-:W-:Y:S02]  /*0430*/  ISETP.NE.AND.EX P5, PT, R9, R11, PT, P0 ;  /* 0x0000000b0900720c */ /* 0x000fe40003fa5300 */
[----:B-1----:R-:W-:Y:S02]  /*0440*/  ISETP.NE.U32.AND P2, PT, R10, R12, PT ;  /* 0x0000000c0a00720c */ /* 0x002fe40003f45070 */
[----:B--2---:R-:W-:Y:S02]  /*0450*/  ISETP.NE.U32.AND P1, PT, R12, R14, PT ;  /* 0x0000000e0c00720c */ /* 0x004fe40003f25070 */
[----:B------:R-:W-:Y:S01]  /*0460*/  ISETP.NE.AND.EX P4, PT, R11, R13, PT, P2 ;  /* 0x0000000d0b00720c */ /* 0x000fe20003f85320 */
[----:B------:R-:W-:Y:S01]  /*0470*/  STS [R4], R29 ;  /* 0x0000001d04007388 */ /* 0x000fe20000000800 */
[----:B------:R-:W-:Y:S02]  /*0480*/  SEL R30, RZ, 0x1, !P5 ;  /* 0x00000001ff1e7807 */ /* 0x000fe40006800000 */
[----:B------:R-:W-:Y:S01]  /*0490*/  ISETP.NE.AND.EX P1, PT, R13, R15, PT, P1 ;  /* 0x0000000f0d00720c */ /* 0x000fe20003f25310 */
[----:B------:R-:W-:Y:S01]  /*04a0*/  STS [R4+0x80], R29 ;  /* 0x0000801d04007388 */ /* 0x000fe20000000800 */
[----:B---3--:R-:W-:-:S02]  /*04b0*/  ISETP.NE.U32.AND P2, PT, R14, R16, PT ;  /* 0x000000100e00720c */ /* 0x008fc40003f45070 */
[----:B------:R-:W-:Y:S01]  /*04c0*/  P2R R27, PR, RZ, 0x10 ;  /* 0x00000010ff1b7803 */ /* 0x000fe20000000000 */
[----:B------:R-:W-:Y:S01]  /*04d0*/  STS [R4+0x100], R29 ;  /* 0x0001001d04007388 */ /* 0x000fe20000000800 */
[----:B------:R-:W-:Y:S02]  /*04e0*/  ISETP.NE.AND.EX P2, PT, R15, R17, PT, P2 ;  /* 0x000000110f00720c */ /* 0x000fe40003f45320 */
[----:B------:R-:W-:Y:S01]  /*04f0*/  P2R R26, PR, RZ, 0x20 ;  /* 0x00000020ff1a7803 */ /* 0x000fe20000000000 */
[----:B------:R-:W-:Y:S01]  /*0500*/  STS [R4+0x180], R29 ;  /* 0x0001801d04007388 */ /* 0x000fe20000000800 */
[----:B------:R-:W-:-:S03]  /*0510*/  P2R R60, PR, RZ, 0x2 ;  /* 0x00000002ff3c7803 */ /* 0x000fc60000000000 */
[----:B------:R-:W-:Y:S04]  /*0520*/  STS [R4+0x200], R29 ;  /* 0x0002001d04007388 */ /* 0x000fe80000000800 */
[----:B------:R-:W-:Y:S04]  /*0530*/  STS [R4+0x280], R29 ;  /* 0x0002801d04007388 */ /* 0x000fe80000000800 */
[----:B------:R-:W-:Y:S04]  /*0540*/  STS [R4+0x300], R29 ;  /* 0x0003001d04007388 */ /* 0x000fe80000000800 */
[----:B------:R-:W-:Y:S04]  /*0550*/  STS [R4+0x380], R29 ;  /* 0x0003801d04007388 */ /* 0x000fe80000000800 */
[----:B------:R0:W-:Y:S01]  /*0560*/  STS [R4+0x400], R29 ;  /* 0x0004001d04007388 */ /* 0x0001e20000000800 */
[----:B------:R-:W-:-:S03]  /*0570*/  NOP ;  /* 0x0000000000007918 */ /* 0x000fc60000000000 */
[----:B------:R-:W1:Y:S01]  /*0580*/  LDS R48, [R6] ;  /* 0x0000000006307984 */ /* 0x000e620000000800 */
[----:B0-----:R-:W-:-:S03]  /*0590*/  IMAD.MOV.U32 R29, RZ, RZ, RZ ;  /* 0x000000ffff1d7224 */ /* 0x001fc600078e00ff */
[----:B------:R-:W0:Y:S04]  /*05a0*/  LDS R52, [R6+0x4] ;  /* 0x0000040006347984 */ /* 0x000e280000000800 */
[----:B------:R-:W2:Y:S04]  /*05b0*/  LDS R51, [R6+0x8] ;  /* 0x0000080006337984 */ /* 0x000ea80000000800 */
[----:B------:R-:W3:Y:S04]  /*05c0*/  LDS R50, [R6+0xc] ;  /* 0x00000c0006327984 */ /* 0x000ee80000000800 */
[----:B------:R-:W4:Y:S04]  /*05d0*/  LDS R49, [R6+0x10] ;  /* 0x0000100006317984 */ /* 0x000f280000000800 */
[----:B------:R-:W-:Y:S04]  /*05e0*/  LDS R45, [R6+0x14] ;  /* 0x00001400062d7984 */ /* 0x000fe80000000800 */
[----:B------:R-:W-:Y:S04]  /*05f0*/  LDS R44, [R6+0x18] ;  /* 0x00001800062c7984 */ /* 0x000fe80000000800 */
[----:B------:R-:W-:Y:S04]  /*0600*/  LDS R28, [R6+0x1c] ;  /* 0x00001c00061c7984 */ /* 0x000fe80000000800 */
[----:B------:R5:W-:Y:S01]  /*0610*/  LDS R4, [R6+0x20] ;  /* 0x0000200006047984 */ /* 0x000be20000000800 */
[----:B------:R-:W-:Y:S01]  /*0620*/  BAR.SYNC.DEFER_BLOCKING 0x0 ;  /* 0x0000000000007b1d */ /* 0x000fe20000010000 */
[----:B-1----:R-:W-:-:S02]  /*0630*/  SEL R7, R48, RZ, !P5 ;  /* 0x000000ff30077207 */ /* 0x002fc40006800000 */
[----:B------:R-:W-:-:S03]  /*0640*/  ISETP.NE.U32.AND P5, PT, R20, R22, PT ;  /* 0x000000161400720c */ /* 0x000fc60003fa5070 */
[----:B0-----:R-:W-:Y:S01]  /*0650*/  IMAD.IADD R7, R52, 0x1, R7 ;  /* 0x0000000134077824 */ /* 0x001fe200078e0207 */
[----:B------:R-:W-:-:S04]  /*0660*/  ISETP.NE.AND.EX P5, PT, R21, R23, PT, P5 ;  /* 0x000000171500720c */ /* 0x000fc80003fa5350 */
[----:B-----5:R-:W-:Y:S02]  /*0670*/  SEL R6, R7, RZ, !P4 ;  /* 0x000000ff07067207 */ /* 0x020fe40006000000 */
[----:B------:R-:W-:Y:S02]  /*0680*/  SEL R7, RZ, 0x1, !P4 ;  /* 0x00000001ff077807 */ /* 0x000fe40006000000 */
[----:B------:R-:W-:Y:S01]  /*0690*/  ISETP.NE.U32.AND P4, PT, R18, R20, PT ;  /* 0x000000141200720c */ /* 0x000fe20003f85070 */
[----:B--2---:R-:W-:-:S03]  /*06a0*/  IMAD.IADD R6, R51, 0x1, R6 ;  /* 0x0000000133067824 */ /* 0x004fc600078e0206 */
[----:B------:R-:W-:Y:S01]  /*06b0*/  ISETP.NE.AND.EX P4, PT, R19, R21, PT, P4 ;  /* 0x000000151300720c */ /* 0x000fe20003f85340 */
[----:B------:R-:W-:Y:S01]  /*06c0*/  STS.64 [R5+0x8d8], R2 ;  /* 0x0008d80205007388 */ /* 0x000fe20000000a00 */
[----:B------:R-:W-:Y:S06]  /*06d0*/  BAR.SYNC.DEFER_BLOCKING 0x0 ;  /* 0x0000000000007b1d */ /* 0x000fec0000010000 */
[----:B------:R0:W1:Y:S02]  /*06e0*/  @P3 LDS.64 R24, [R5+0x8d0] ;  /* 0x0008d00005183984 */ /* 0x0000640000000a00 */
[----:B0-----:R-:W-:-:S05]  /*06f0*/  SEL R5, R6, RZ, !P1 ;  /* 0x000000ff06057207 */ /* 0x001fca0004800000 */
[----:B---3--:R-:W-:-:S05]  /*0700*/  IMAD.IADD R5, R50, 0x1, R5 ;  /* 0x0000000132057824 */ /* 0x008fca00078e0205 */
[----:B------:R-:W-:-:S05]  /*0710*/  SEL R6, R5, RZ, !P2 ;  /* 0x000000ff05067207 */ /* 0x000fca0005000000 */
[----:B----4-:R-:W-:Y:S01]  /*0720*/  IMAD.IADD R6, R49, 0x1, R6 ;  /* 0x0000000131067824 */ /* 0x010fe200078e0206 */
[----:B-1----:R-:W-:-:S04]  /*0730*/  @P3 ISETP.NE.U32.AND P0, PT, R24, R8, PT ;  /* 0x000000081800320c */ /* 0x002fc80003f05070 */
[----:B------:R-:W-:-:S04]  /*0740*/  @P3 ISETP.NE.AND.EX P0, PT, R25, R9, PT, P0 ;  /* 0x000000091900320c */ /* 0x000fc80003f05300 */
[----:B------:R-:W-:Y:S02]  /*0750*/  @P3 SEL R29, RZ, 0x1, !P0 ;  /* 0x00000001ff1d3807 */ /* 0x000fe40004000000 */
[----:B------:R-:W-:Y:S02]  /*0760*/  ISETP.NE.U32.AND P3, PT, R16, R18, PT ;  /* 0x000000121000720c */ /* 0x000fe40003f65070 */
[----:B------:R-:W-:Y:S02]  /*0770*/  IADD3 R30, P0, PT, R29, R30, RZ ;  /* 0x0000001e1d1e7210 */ /* 0x000fe40007f1e0ff */
[----:B------:R-:W-:-:S03]  /*0780*/  ISETP.NE.AND.EX P3, PT, R17, R19, PT, P3 ;  /* 0x000000131100720c */ /* 0x000fc60003f65330 */
[----:B------:R-:W-:Y:S01]  /*0790*/  IMAD.X R31, RZ, RZ, UR4, P0 ;  /* 0x00000004ff1f7e24 */ /* 0x000fe200080e06ff */
[----:B------:R-:W-:Y:S02]  /*07a0*/  IADD3 R32, P0, PT, R30, R7, RZ ;  /* 0x000000071e207210 */ /* 0x000fe40007f1e0ff */
[----:B------:R-:W-:Y:S02]  /*07b0*/  SEL R7, RZ, 0x1, !P1 ;  /* 0x00000001ff077807 */ /* 0x000fe40004800000 */
[----:B------:R-:W-:Y:S01]  /*07c0*/  SEL R5, RZ, 0x1, !P3 ;  /* 0x00000001ff057807 */ /* 0x000fe20005800000 */
[----:B------:R-:W-:Y:S01]  /*07d0*/  IMAD.X R33, RZ, RZ, R31, P0 ;  /* 0x000000ffff217224 */ /* 0x000fe200000e061f */
[----:B------:R-:W-:Y:S02]  /*07e0*/  IADD3 R34, P0, PT, R32, R7, RZ ;  /* 0x0000000720227210 */ /* 0x000fe40007f1e0ff */
[----:B------:R-:W-:Y:S02]  /*07f0*/  SEL R7, RZ, 0x1, !P2 ;  /* 0x00000001ff077807 */ /* 0x000fe40005000000 */
[----:B------:R-:W-:Y:S01]  /*0800*/  SEL R6, R6, RZ, !P3 ;  /* 0x000000ff06067207 */ /* 0x000fe20005800000 */
[----:B------:R-:W-:Y:S01]  /*0810*/  IMAD.X R35, RZ, RZ, R33, P0 ;  /* 0x000000ffff237224 */ /* 0x000fe200000e0621 */
[----:B------:R-:W-:-:S02]  /*0820*/  IADD3 R36, P0, PT, R34, R7, RZ ;  /* 0x0000000722247210 */ /* 0x000fc40007f1e0ff */
[----:B------:R-:W-:Y:S01]  /*0830*/  ISETP.NE.AND P1, PT, R27, RZ, PT ;  /* 0x000000ff1b00720c */ /* 0x000fe20003f25270 */
[----:B------:R-:W-:Y:S01]  /*0840*/  IMAD.IADD R6, R45, 0x1, R6 ;  /* 0x000000012d067824 */ /* 0x000fe200078e0206 */
[----:B------:R-:W-:Y:S01]  /*0850*/  SEL R27, RZ, 0x1, !P5 ;  /* 0x00000001ff1b7807 */ /* 0x000fe20006800000 */
[----:B------:R-:W-:Y:S01]  /*0860*/  IMAD.X R37, RZ, RZ, R35, P0 ;  /* 0x000000ffff257224 */ /* 0x000fe200000e0623 */
[----:B------:R-:W-:Y:S02]  /*0870*/  IADD3 R38, P0, PT, R36, R5, RZ ;  /* 0x0000000524267210 */ /* 0x000fe40007f1e0ff */
[----:B------:R-:W-:Y:S02]  /*0880*/  SEL R5, RZ, 0x1, !P4 ;  /* 0x00000001ff057807 */ /* 0x000fe40006000000 */
[----:B------:R-:W-:Y:S01]  /*0890*/  P2R R61, PR, RZ, 0x2 ;  /* 0x00000002ff3d7803 */ /* 0x000fe20000000000 */
[----:B------:R-:W-:Y:S01]  /*08a0*/  IMAD.X R39, RZ, RZ, R37, P0 ;  /* 0x000000ffff277224 */ /* 0x000fe200000e0625 */
[----:B------:R-:W-:-:S02]  /*08b0*/  IADD3 R40, P0, PT, R38, R5, RZ ;  /* 0x0000000526287210 */ /* 0x000fc40007f1e0ff */
[----:B------:R-:W-:Y:S02]  /*08c0*/  SEL R5, R6, RZ, !P4 ;  /* 0x000000ff06057207 */ /* 0x000fe40006000000 */
[----:B------:R-:W-:Y:S01]  /*08d0*/  ISETP.NE.AND P1, PT, R26, RZ, PT ;  /* 0x000000ff1a00720c */ /* 0x000fe20003f25270 */
[----:B------:R-:W-:Y:S01]  /*08e0*/  IMAD.X R41, RZ, RZ, R39, P0 ;  /* 0x000000ffff297224 */ /* 0x000fe200000e0627 */
[----:B------:R-:W-:Y:S01]  /*08f0*/  ISETP.NE.U32.AND P0, PT, R22, R2, PT ;  /* 0x000000021600720c */ /* 0x000fe20003f05070 */
[----:B------:R-:W-:Y:S01]  /*0900*/  IMAD.IADD R5, R44, 0x1, R5 ;  /* 0x000000012c057824 */ /* 0x000fe200078e0205 */
[----:B------:R-:W-:Y:S02]  /*0910*/  P2R R63, PR, RZ, 0x2 ;  /* 0x00000002ff3f7803 */ /* 0x000fe40000000000 */
[----:B------:R-:W-:Y:S02]  /*0920*/  ISETP.NE.AND.EX P0, PT, R23, R3, PT, P0 ;  /* 0x000000031700720c */ /* 0x000fe40003f05300 */
[----:B------:R-:W-:-:S02]  /*0930*/  SEL R5, R5, RZ, !P5 ;  /* 0x000000ff05057207 */ /* 0x000fc40006800000 */
[----:B------:R-:W-:Y:S02]  /*0940*/  SEL R7, RZ, 0x1, !P0 ;  /* 0x00000001ff077807 */ /* 0x000fe40004000000 */
[----:B------:R-:W-:Y:S01]  /*0950*/  ISETP.GE.U32.AND P1, PT, R0, 0x20, PT ;  /* 0x000000200000780c */ /* 0x000fe20003f26070 */
[----:B------:R-:W-:-:S05]  /*0960*/  IMAD.IADD R5, R28, 0x1, R5 ;  /* 0x000000011c057824 */ /* 0x000fca00078e0205 */
[----:B------:R-:W-:Y:S02]  /*0970*/  SEL R5, R5, RZ, !P0 ;  /* 0x000000ff05057207 */ /* 0x000fe40004000000 */
[----:B------:R-:W-:-:S03]  /*0980*/  IADD3 R42, P0, PT, R40, R27, RZ ;  /* 0x0000001b282a7210 */ /* 0x000fc60007f1e0ff */
[----:B------:R-:W-:Y:S02]  /*0990*/  IMAD.IADD R4, R4, 0x1, R5 ;  /* 0x0000000104047824 */ /* 0x000fe400078e0205 */
[----:B------:R-:W-:Y:S01]  /*09a0*/  IMAD.X R43, RZ, RZ, R41, P0 ;  /* 0x000000ffff2b7224 */ /* 0x000fe200000e0629 */
[----:B------:R-:W-:Y:S02]  /*09b0*/  IADD3 R26, P0, PT, R42, R7, RZ ;  /* 0x000000072a1a7210 */ /* 0x000fe40007f1e0ff */
[----:B------:R-:W0:Y:S03]  /*09c0*/  SHFL.UP PT, R5, R4, 0x1, RZ ;  /* 0x0420000004057989 */ /* 0x000e2600000e00ff */
[----:B------:R-:W-:Y:S01]  /*09d0*/  IMAD.X R27, RZ, RZ, R43, P0 ;  /* 0x000000ffff1b7224 */ /* 0x000fe200000e062b */
[----:B------:R-:W-:-:S04]  /*09e0*/  ISETP.NE.U32.AND P0, PT, R26, RZ, PT ;  /* 0x000000ff1a00720c */ /* 0x000fc80003f05070 */
[----:B------:R-:W-:Y:S01]  /*09f0*/  ISETP.NE.AND.EX P0, PT, R27, RZ, PT, P0 ;  /* 0x000000ff1b00720c */ /* 0x000fe20003f05300 */
[----:B------:R-:W1:Y:S03]  /*0a00*/  SHFL.UP PT, R6, R27, 0x1, RZ ;  /* 0x042000001b067989 */ /* 0x000e6600000e00ff */
[----:B0-----:R-:W-:Y:S02]  /*0a10*/  SEL R7, R5, RZ, !P0 ;  /* 0x000000ff05077207 */ /* 0x001fe40004000000 */
[----:B------:R-:W0:Y:S01]  /*0a20*/  SHFL.UP PT, R5, R26, 0x1, RZ ;  /* 0x042000001a057989 */ /* 0x000e2200000e00ff */
[----:B------:R-:W-:-:S04]  /*0a30*/  ISETP.GE.AND P0, PT, R46, 0x1, PT ;  /* 0x000000012e00780c */ /* 0x000fc80003f06270 */
[----:B------:R-:W-:Y:S02]  /*0a40*/  SEL R7, R7, RZ, P0 ;  /* 0x000000ff07077207 */ /* 0x000fe40000000000 */
[----:B-1----:R-:W-:-:S03]  /*0a50*/  SEL R6, R6, RZ, P0 ;  /* 0x000000ff06067207 */ /* 0x002fc60000000000 */
[----:B------:R-:W-:-:S05]  /*0a60*/  IMAD.IADD R7, R4, 0x1, R7 ;  /* 0x0000000104077824 */ /* 0x000fca00078e0207 */
[----:B------:R-:W1:Y:S01]  /*0a70*/  SHFL.UP PT, R4, R7, 0x2, RZ ;  /* 0x0440000007047989 */ /* 0x000e6200000e00ff */
[----:B0-----:R-:W-:-:S04]  /*0a80*/  SEL R5, R5, RZ, P0 ;  /* 0x000000ff05057207 */ /* 0x001fc80000000000 */
[----:B------:R-:W-:-:S05]  /*0a90*/  IADD3 R53, P0, PT, R5, R26, RZ ;  /* 0x0000001a05357210 */ /* 0x000fca0007f1e0ff */
[----:B------:R-:W-:Y:S01]  /*0aa0*/  IMAD.X R54, R6, 0x1, R27, P0 ;  /* 0x0000000106367824 */ /* 0x000fe200000e061b */
[----:B------:R-:W-:-:S04]  /*0ab0*/  ISETP.NE.U32.AND P0, PT, R53, RZ, PT ;  /* 0x000000ff3500720c */ /* 0x000fc80003f05070 */
[----:B------:R-:W-:Y:S01]  /*0ac0*/  ISETP.NE.AND.EX P0, PT, R54, RZ, PT, P0 ;  /* 0x000000ff3600720c */ /* 0x000fe20003f05300 */
[----:B------:R-:W0:Y:S03]  /*0ad0*/  SHFL.UP PT, R5, R54, 0x2, RZ ;  /* 0x0440000036057989 */ /* 0x000e2600000e00ff */
[----:B-1----:R-:W-:Y:S02]  /*0ae0*/  SEL R6, R4, RZ, !P0 ;  /* 0x000000ff04067207 */ /* 0x002fe40004000000 */
[----:B------:R-:W1:Y:S01]  /*0af0*/  SHFL.UP PT, R4, R53, 0x2, RZ ;  /* 0x0440000035047989 */ /* 0x000e6200000e00ff */
[----:B------:R-:W-:-:S04]  /*0b00*/  ISETP.GE.AND P0, PT, R46, 0x2, PT ;  /* 0x000000022e00780c */ /* 0x000fc80003f06270 */
[----:B------:R-:W-:-:S05]  /*0b10*/  SEL R6, R6, RZ, P0 ;  /* 0x000000ff06067207 */ /* 0x000fca0000000000 */
[----:B------:R-:W-:Y:S01]  /*0b20*/  IMAD.IADD R6, R7, 0x1, R6 ;  /* 0x0000000107067824 */ /* 0x000fe200078e0206 */
[----:B0-----:R-:W-:Y:S02]  /*0b30*/  SEL R5, R5, RZ, P0 ;  /* 0x000000ff05057207 */ /* 0x001fe40000000000 */
[----:B-1----:R-:W-:-:S04]  /*0b40*/  SEL R4, R4, RZ, P0 ;  /* 0x000000ff04047207 */ /* 0x002fc80000000000 */
[----:B------:R-:W-:Y:S02]  /*0b50*/  IADD3 R27, P0, PT, R4, R53, RZ ;  /* 0x00000035041b7210 */ /* 0x000fe40007f1e0ff */
[----:B------:R-:W0:Y:S03]  /*0b60*/  SHFL.UP PT, R4, R6, 0x4, RZ ;  /* 0x0480000006047989 */ /* 0x000e2600000e00ff */
[----:B------:R-:W-:Y:S01]  /*0b70*/  IMAD.X R26, R5, 0x1, R54, P0 ;  /* 0x00000001051a7824 */ /* 0x000fe200000e0636 */
        /* <DEDUP_REMOVED lines=8> */
[----:B------:R-:W-:Y:S01]  /*0c00*/  IMAD.IADD R7, R6, 0x1, R7 ;  /* 0x0000000106077824 */ /* 0x000fe200078e0207 */
[----:B0-----:R-:W-:-:S04]  /*0c10*/  SEL R4, R4, RZ, P0 ;  /* 0x000000ff04047207 */ /* 0x001fc80000000000 */
        /* <DEDUP_REMOVED lines=20> */
[----:B------:R-:W0:Y:S02]  /*0d60*/  SHFL.UP PT, R4, R27, 0x10, RZ ;  /* 0x060000001b047989 */ /* 0x000e2400000e00ff */
[----:B------:R-:W-:Y:S02]  /*0d70*/  SEL R7, R7, RZ, P6 ;  /* 0x000000ff07077207 */ /* 0x000fe40003000000 */
[----:B-1----:R-:W-:-:S03]  /*0d80*/  SEL R5, R5, RZ, P6 ;  /* 0x000000ff05057207 */ /* 0x002fc60003000000 */
[----:B------:R-:W-:-:S05]  /*0d90*/  IMAD.IADD R53, R6, 0x1, R7 ;  /* 0x0000000106357824 */ /* 0x000fca00078e0207 */
[----:B------:R-:W-:Y:S01]  /*0da0*/  SHFL.UP PT, R64, R53, 0x1, RZ ;  /* 0x0420000035407989 */ /* 0x000fe200000e00ff */
[----:B0-----:R-:W-:Y:S02]  /*0db0*/  SEL R4, R4, RZ, P6 ;  /* 0x000000ff04047207 */ /* 0x001fe40003000000 */
[----:B------:R-:W-:Y:S02]  /*0dc0*/  ISETP.NE.AND P6, PT, R47, 0x7, PT ;  /* 0x000000072f00780c */ /* 0x000fe40003fc5270 */
[----:B------:R-:W-:-:S05]  /*0dd0*/  IADD3 R4, P0, PT, R4, R27, RZ ;  /* 0x0000001b04047210 */ /* 0x000fca0007f1e0ff */
[----:B------:R-:W-:Y:S01]  /*0de0*/  IMAD.X R5, R5, 0x1, R26, P0 ;  /* 0x0000000105057824 */ /* 0x000fe200000e061a */
[----:B------:R-:W-:-:S13]  /*0df0*/  ISETP.NE.AND P0, PT, R46, 0x1f, PT ;  /* 0x0000001f2e00780c */ /* 0x000fda0003f05270 */
[----:B------:R-:W-:-:S05]  /*0e00*/  @!P0 LEA R54, R47, UR5, 0x4 ;  /* 0x000000052f368c11 */ /* 0x000fca000f8e20ff */
[----:B------:R-:W-:Y:S04]  /*0e10*/  @!P0 STS.64 [R54], R4 ;  /* 0x0000000436008388 */ /* 0x000fe80000000a00 */
[----:B------:R-:W-:Y:S01]  /*0e20*/  @!P0 STS [R54+0x8], R53 ;  /* 0x0000083536008388 */ /* 0x000fe20000000800 */
[----:B------:R-:W-:Y:S06]  /*0e30*/  BAR.SYNC.DEFER_BLOCKING 0x0 ;  /* 0x0000000000007b1d */ /* 0x000fec0000010000 */
[----:B------:R-:W-:Y:S04]  /*0e40*/  LDS.64 R26, [UR5+0x10] ;  /* 0x00001005ff1a7984 */ /* 0x000fe80008000a00 */
[----:B------:R-:W0:Y:S04]  /*0e50*/  LDS.64 R6, [UR5] ;  /* 0x00000005ff067984 */ /* 0x000e280008000a00 */
[----:B------:R-:W1:Y:S04]  /*0e60*/  LDS R55, [UR5+0x8] ;  /* 0x00000805ff377984 */ /* 0x000e680008000800 */
[----:B------:R-:W2:Y:S01]  /*0e70*/  LDS R54, [UR5+0x18] ;  /* 0x00001805ff367984 */ /* 0x000ea20008000800 */
[----:B0-----:R-:W-:-:S05]  /*0e80*/  IADD3 R67, P0, PT, R6, R26, RZ ;  /* 0x0000001a06437210 */ /* 0x001fca0007f1e0ff */
[----:B------:R-:W-:Y:S01]  /*0e90*/  IMAD.X R69, R7, 0x1, R27, P0 ;  /* 0x0000000107457824 */ /* 0x000fe200000e061b */
[----:B------:R-:W-:-:S04]  /*0ea0*/  ISETP.NE.U32.AND P0, PT, R26, RZ, PT ;  /* 0x000000ff1a00720c */ /* 0x000fc80003f05070 */
[----:B------:R-:W-:Y:S02]  /*0eb0*/  ISETP.NE.AND.EX P0, PT, R27, RZ, PT, P0 ;  /* 0x000000ff1b00720c */ /* 0x000fe40003f05300 */
[----:B------:R-:W0:Y:S02]  /*0ec0*/  LDS.64 R26, [UR5+0x20] ;  /* 0x00002005ff1a7984 */ /* 0x000e240008000a00 */
[----:B-1----:R-:W-:-:S05]  /*0ed0*/  SEL R57, R55, RZ, !P0 ;  /* 0x000000ff37397207 */ /* 0x002fca0004000000 */
[----:B--2---:R-:W-:Y:S01]  /*0ee0*/  IMAD.IADD R54, R54, 0x1, R57 ;  /* 0x0000000136367824 */ /* 0x004fe200078e0239 */
[----:B0-----:R-:W-:-:S05]  /*0ef0*/  IADD3 R59, P0, PT, R26, R67, RZ ;  /* 0x000000431a3b7210 */ /* 0x001fca0007f1e0ff */
[----:B------:R-:W-:Y:S01]  /*0f00*/  IMAD.X R65, R27, 0x1, R69, P0 ;  /* 0x000000011b417824 */ /* 0x000fe200000e0645 */
[----:B------:R-:W-:-:S04]  /*0f10*/  ISETP.NE.AND P0, PT, R47, 0x2, PT ;  /* 0x000000022f00780c */ /* 0x000fc80003f05270 */
[----:B------:R-:W-:Y:S02]  /*0f20*/  SEL R58, R67, R6, !P0 ;  /* 0x00000006433a7207 */ /* 0x000fe40004000000 */
[----:B------:R-:W-:Y:S02]  /*0f30*/  SEL R62, R69, R7, !P0 ;  /* 0x00000007453e7207 */ /* 0x000fe40004000000 */
[----:B------:R-:W0:Y:S01]  /*0f40*/  LDS.64 R6, [UR5+0x30] ;  /* 0x00003005ff067984 */ /* 0x000e220008000a00 */
[----:B------:R-:W-:Y:S02]  /*0f50*/  SEL R56, R54, R55, !P0 ;  /* 0x0000003736387207 */ /* 0x000fe40004000000 */
[----:B0-----:R-:W-:-:S05]  /*0f60*/  IADD3 R69, P0, PT, R6, R59, RZ ;  /* 0x0000003b06457210 */ /* 0x001fca0007f1e0ff */
[----:B------:R-:W-:Y:S01]  /*0f70*/  IMAD.X R55, R7, 0x1, R65, P0 ;  /* 0x0000000107377824 */ /* 0x000fe200000e0641 */
[----:B------:R-:W-:Y:S02]  /*0f80*/  ISETP.NE.U32.AND P0, PT, R26, RZ, PT ;  /* 0x000000ff1a00720c */ /* 0x000fe40003f05070 */
[----:B------:R-:W0:Y:S02]  /*0f90*/  LDS R26, [UR5+0x28] ;  /* 0x00002805ff1a7984 */ /* 0x000e240008000800 */
[----:B------:R-:W-:-:S04]  /*0fa0*/  ISETP.NE.AND.EX P0, PT, R27, RZ, PT, P0 ;  /* 0x000000ff1b00720c */ /* 0x000fc80003f05300 */
[----:B------:R-:W-:Y:S02]  /*0fb0*/  SEL R27, R54, RZ, !P0 ;  /* 0x000000ff361b7207 */ /* 0x000fe40004000000 */
[----:B------:R-:W-:-:S04]  /*0fc0*/  ISETP.NE.AND P0, PT, R47, 0x3, PT ;  /* 0x000000032f00780c */ /* 0x000fc80003f05270 */
[----:B------:R-:W-:Y:S02]  /*0fd0*/  SEL R54, R59, R58, !P0 ;  /* 0x0000003a3b367207 */ /* 0x000fe40004000000 */
[----:B------:R-:W-:Y:S01]  /*0fe0*/  SEL R62, R65, R62, !P0 ;  /* 0x0000003e413e7207 */ /* 0x000fe20004000000 */
[----:B------:R-:W-:Y:S01]  /*0ff0*/  LDS R58, [UR5+0x68] ;  /* 0x00006805ff3a7984 */ /* 0x000fe20008000800 */
[----:B0-----:R-:W-:-:S03]  /*1000*/  IMAD.IADD R57, R26, 0x1, R27 ;  /* 0x000000011a397824 */ /* 0x001fc600078e021b */
[----:B------:R-:W0:Y:S02]  /*1010*/  LDS.64 R26, [UR5+0x40] ;  /* 0x00004005ff1a7984 */ /* 0x000e240008000a00 */
        /* <DEDUP_REMOVED lines=10> */
[----:B0-----:R-:W-:Y:S02]  /*10c0*/  IMAD.IADD R65, R6, 0x1, R57 ;  /* 0x0000000106417824 */ /* 0x001fe400078e0239 */
[----:B------:R-:W0:Y:S03]  /*10d0*/  LDS.64 R6, [UR5+0x50] ;  /* 0x00005005ff067984 */ /* 0x000e260008000a00 */
        /* <DEDUP_REMOVED lines=8> */
[----:B------:R-:W-:Y:S01]  /*1160*/  SEL R62, R59, R62, !P0 ;  /* 0x0000003e3b3e7207 */ /* 0x000fe20004000000 */
[----:B0-----:R-:W-:Y:S01]  /*1170*/  IMAD.IADD R65, R26, 0x1, R65 ;  /* 0x000000011a417824 */ /* 0x001fe200078e0241 */
[----:B------:R-:W-:Y:S02]  /*1180*/  SEL R26, R67, R54, !P0 ;  /* 0x00000036431a7207 */ /* 0x000fe40004000000 */
[----:B------:R-:W-:Y:S02]  /*1190*/  SHFL.UP PT, R54, R4, 0x1, RZ ;  /* 0x0420000004367989 */ /* 0x000fe400000e00ff */
[----:B------:R-:W-:Y:S02]  /*11a0*/  SEL R56, R65, R56, !P0 ;  /* 0x0000003841387207 */ /* 0x000fe40004000000 */
        /* <DEDUP_REMOVED lines=10> */
[----:B------:R-:W1:Y:S01]  /*1250*/  SHFL.UP PT, R56, R5, 0x1, RZ ;  /* 0x0420000005387989 */ /* 0x000e6200000e00ff */
[----:B0-----:R-:W-:-:S04]  /*1260*/  ISETP.NE.U32.AND P0, PT, R6, RZ, PT ;  /* 0x000000ff0600720c */ /* 0x001fc80003f05070 */
[----:B------:R-:W-:-:S04]  /*1270*/  ISETP.NE.AND.EX P0, PT, R7, RZ, PT, P0 ;  /* 0x000000ff0700720c */ /* 0x000fc80003f05300 */
[----:B------:R-:W-:Y:S02]  /*1280*/  SEL R65, R65, RZ, !P0 ;  /* 0x000000ff41417207 */ /* 0x000fe40004000000 */
[----:B------:R-:W-:-:S03]  /*1290*/  ISETP.NE.U32.AND P0, PT, R54, RZ, PT ;  /* 0x000000ff3600720c */ /* 0x000fc60003f05070 */
[----:B------:R-:W-:Y:S01]  /*12a0*/  IMAD.IADD R58, R58, 0x1, R65 ;  /* 0x000000013a3a7824 */ /* 0x000fe200078e0241 */
[----:B-1----:R-:W-:-:S04]  /*12b0*/  ISETP.NE.AND.EX P0, PT, R56, RZ, PT, P0 ;  /* 0x000000ff3800720c */ /* 0x002fc80003f05300 */
[----:B------:R-:W-:-:S04]  /*12c0*/  SEL R27, R58, R27, !P6 ;  /* 0x0000001b3a1b7207 */ /* 0x000fc80007000000 */
[----:B------:R-:W-:Y:S02]  /*12d0*/  SEL R47, R27, RZ, P1 ;  /* 0x000000ff1b2f7207 */ /* 0x000fe40000800000 */
[----:B------:R-:W-:Y:S02]  /*12e0*/  ISETP.NE.AND P1, PT, R63, RZ, PT ;  /* 0x000000ff3f00720c */ /* 0x000fe40003f25270 */
[----:B------:R-:W-:Y:S02]  /*12f0*/  SEL R27, R47, RZ, !P0 ;  /* 0x000000ff2f1b7207 */ /* 0x000fe40004000000 */
[----:B------:R-:W-:-:S13]  /*1300*/  ISETP.NE.AND P0, PT, R46, RZ, PT ;  /* 0x000000ff2e00720c */ /* 0x000fda0003f05270 */
[----:B------:R-:W-:Y:S01]  /*1310*/  @P0 IMAD.IADD R47, R64, 0x1, R27 ;  /* 0x00000001402f0824 */ /* 0x000fe200078e021b */
[----:B------:R-:W-:-:S04]  /*1320*/  ISETP.NE.U32.AND P0, PT, R29, RZ, PT ;  /* 0x000000ff1d00720c */ /* 0x000fc80003f05070 */
[----:B------:R-:W-:-:S04]  /*1330*/  ISETP.NE.AND.EX P0, PT, RZ, UR4, PT, P0 ;  /* 0x00000004ff007c0c */ /* 0x000fc8000bf05300 */
[----:B------:R-:W-:-:S05]  /*1340*/  SEL R5, R47, RZ, !P0 ;  /* 0x000000ff2f057207 */ /* 0x000fca0004000000 */
[----:B------:R-:W-:-:S05]  /*1350*/  IMAD.IADD R48, R48, 0x1, R5 ;  /* 0x0000000130307824 */ /* 0x000fca00078e0205 */
[----:B------:R-:W-:Y:S02]  /*1360*/  SEL R5, R48, RZ, !P1 ;  /* 0x000000ff30057207 */ /* 0x000fe40004800000 */
[----:B------:R-:W-:-:S03]  /*1370*/  IADD3 R57, P1, PT, R6, R57, RZ ;  /* 0x0000003906397210 */ /* 0x000fc60007f3e0ff */
[----:B------:R-:W-:Y:S01]  /*1380*/  IMAD.IADD R52, R52, 0x1, R5 ;  /* 0x0000000134347824 */ /* 0x000fe200078e0205 */
[----:B------:R-:W-:Y:S01]  /*1390*/  SEL R59, R57, R26, !P6 ;  /* 0x0000001a393b7207 */ /* 0x000fe20007000000 */
[----:B------:R-:W-:Y:S01]  /*13a0*/  IMAD.X R7, R7, 0x1, R55, P1 ;  /* 0x0000000107077824 */ /* 0x000fe200008e0637 */
[----:B------:R-:W-:Y:S01]  /*13b0*/  ISETP.NE.AND P1, PT, R61, RZ, PT ;  /* 0x000000ff3d00720c */ /* 0x000fe20003f25270 */
[----:B------:R-:W-:Y:S03]  /*13c0*/  LDS R55, [UR5+0x78] ;  /* 0x00007805ff377984 */ /* 0x000fe60008000800 */
[----:B------:R-:W-:Y:S02]  /*13d0*/  SEL R4, R52, RZ, !P1 ;  /* 0x000000ff34047207 */ /* 0x000fe40004800000 */
[----:B------:R-:W-:Y:S02]  /*13e0*/  ISETP.NE.AND P1, PT, R60, RZ, PT ;  /* 0x000000ff3c00720c */ /* 0x000fe40003f25270 */
[----:B------:R-:W-:Y:S01]  /*13f0*/  SEL R62, R7, R62, !P6 ;  /* 0x0000003e073e7207 */ /* 0x000fe20007000000 */
[----:B------:R-:W-:Y:S01]  /*1400*/  IMAD.IADD R51, R51, 0x1, R4 ;  /* 0x0000000133337824 */ /* 0x000fe200078e0204 */
[----:B------:R-:W-:Y:S01]  /*1410*/  ISETP.GE.U32.AND P6, PT, R0, 0x20, PT ;  /* 0x000000200000780c */ /* 0x000fe20003fc6070 */
[----:B------:R-:W0:Y:S03]  /*1420*/  LDS.64 R4, [UR5+0x70] ;  /* 0x00007005ff047984 */ /* 0x000e260008000a00 */
[----:B------:R-:W-:-:S02]  /*1430*/  SEL R27, R51, RZ, !P1 ;  /* 0x000000ff331b7207 */ /* 0x000fc40004800000 */
[----:B------:R-:W-:-:S03]  /*1440*/  ISETP.NE.AND P1, PT, R0, RZ, PT ;  /* 0x000000ff0000720c */ /* 0x000fc60003f25270 */
[----:B------:R-:W-:-:S05]  /*1450*/  IMAD.IADD R50, R50, 0x1, R27 ;  /* 0x0000000132327824 */ /* 0x000fca00078e021b */
[----:B------:R-:W-:-:S05]  /*1460*/  SEL R6, R50, RZ, !P2 ;  /* 0x000000ff32067207 */ /* 0x000fca0005000000 */
[----:B------:R-:W-:Y:S01]  /*1470*/  IMAD.IADD R49, R49, 0x1, R6 ;  /* 0x0000000131317824 */ /* 0x000fe200078e0206 */
[----:B------:R-:W1:Y:S04]  /*1480*/  @!P1 LDC.64 R26, c[0x0][0x3b0] ;  /* 0x0000ec00ff1a9b82 */ /* 0x000e680000000a00 */
[----:B------:R-:W-:Y:S02]  /*1490*/  SEL R6, R49, RZ, !P3 ;  /* 0x000000ff31067207 */ /* 0x000fe40005800000 */
[----:B------:R-:W-:-:S03]  /*14a0*/  ISETP.NE.AND P3, PT, R46, RZ, PT ;  /* 0x000000ff2e00720c */ /* 0x000fc60003f65270 */
[----:B------:R-:W-:Y:S01]  /*14b0*/  IMAD.IADD R45, R45, 0x1, R6 ;  /* 0x000000012d2d7824 */ /* 0x000fe200078e0206 */
[----:B------:R-:W-:Y:S02]  /*14c0*/  SEL R53, R54, RZ, P3 ;  /* 0x000000ff36357207 */ /* 0x000fe40001800000 */
[----:B------:R-:W-:Y:S02]  /*14d0*/  SEL R54, R59, RZ, P6 ;  /* 0x000000ff3b367207 */ /* 0x000fe40003000000 */
[----:B------:R-:W-:Y:S02]  /*14e0*/  SEL R46, R56, RZ, P3 ;  /* 0x000000ff382e7207 */ /* 0x000fe40001800000 */
[----:B------:R-:W-:Y:S02]  /*14f0*/  SEL R59, R62, RZ, P6 ;  /* 0x000000ff3e3b7207 */ /* 0x000fe40003000000 */
[C---:B0-----:R-:W-:Y:S02]  /*1500*/  ISETP.NE.U32.AND P2, PT, R4.reuse, RZ, PT ;  /* 0x000000ff0400720c */ /* 0x041fe40003f45070 */
[----:B------:R-:W-:-:S02]  /*1510*/  IADD3 R6, P3, PT, R4, R57, RZ ;  /* 0x0000003904067210 */ /* 0x000fc40007f7e0ff */
[----:B------:R-:W-:Y:S02]  /*1520*/  ISETP.NE.AND.EX P2, PT, R5, RZ, PT, P2 ;  /* 0x000000ff0500720c */ /* 0x000fe40003f45320 */
[----:B------:R-:W-:Y:S01]  /*1530*/  SEL R57, R45, RZ, !P4 ;  /* 0x000000ff2d397207 */ /* 0x000fe20006000000 */
[----:B------:R-:W-:Y:S01]  /*1540*/  IMAD.X R7, R5, 0x1, R7, P3 ;  /* 0x0000000105077824 */ /* 0x000fe200018e0607 */
[----:B------:R-:W-:Y:S01]  /*1550*/  SEL R58, R58, RZ, !P2 ;  /* 0x000000ff3a3a7207 */ /* 0x000fe20005000000 */
[----:B------:R-:W-:Y:S01]  /*1560*/  @!P1 IMAD.MOV.U32 R5, RZ, RZ, 0x65 ;  /* 0x00000065ff059424 */ /* 0x000fe200078e00ff */
[----:B------:R-:W-:Y:S01]  /*1570*/  IADD3 R53, P2, PT, R53, R54, RZ ;  /* 0x0000003635357210 */ /* 0x000fe20007f5e0ff */
[----:B------:R-:W-:Y:S02]  /*1580*/  IMAD.IADD R44, R44, 0x1, R57 ;  /* 0x000000012c2c7824 */ /* 0x000fe400078e0239 */
[----:B------:R-:W-:Y:S01]  /*1590*/  IMAD.IADD R4, R55, 0x1, R58 ;  /* 0x0000000137047824 */ /* 0x000fe200078e023a */
[----:B------:R-:W-:Y:S01]  /*15a0*/  IADD3 R30, P3, PT, R53, R30, RZ ;  /* 0x0000001e351e7210 */ /* 0x000fe20007f7e0ff */
[----:B------:R-:W-:Y:S01]  /*15b0*/  IMAD.X R46, R46, 0x1, R59, P2 ;  /* 0x000000012e2e7824 */ /* 0x000fe200010e063b */
[----:B------:R-:W-:-:S02]  /*15c0*/  ISETP.GE.U32.AND P2, PT, R6, 0x101, PT ;  /* 0x000001010600780c */ /* 0x000fc40003f46070 */
[----:B-1----:R0:W-:Y:S01]  /*15d0*/  @!P1 ST.E.128.STRONG.GPU desc[UR8][R26.64+0x200], R4 ;  /* 0x000200041a009985 */ /* 0x0021e2000c10fd08 */
[----:B------:R-:W-:Y:S01]  /*15e0*/  IADD3 R32, P4, PT, R53, R32, RZ ;  /* 0x0000002035207210 */ /* 0x000fe20007f9e0ff */
[C---:B------:R-:W-:Y:S01]  /*15f0*/  IMAD.X R31, R46.reuse, 0x1, R31, P3 ;  /* 0x000000012e1f7824 */ /* 0x040fe200018e061f */
[----:B------:R-:W-:Y:S02]  /*1600*/  ISETP.GE.AND.EX P1, PT, R7, RZ, PT, P2 ;  /* 0x000000ff0700720c */ /* 0x000fe40003f26320 */
[----:B------:R-:W-:Y:S01]  /*1610*/  IADD3 R34, P6, PT, R53, R34, RZ ;  /* 0x0000002235227210 */ /* 0x000fe20007fde0ff */
[----:B------:R-:W-:Y:S01]  /*1620*/  IMAD.X R33, R46, 0x1, R33, P4 ;  /* 0x000000012e217824 */ /* 0x000fe200020e0621 */
[----:B------:R-:W-:Y:S02]  /*1630*/  IADD3 R54, P2, PT, R29, R53, RZ ;  /* 0x000000351d367210 */ /* 0x000fe40007f5e0ff */
[----:B------:R-:W-:Y:S01]  /*1640*/  SEL R29, R44, RZ, !P5 ;  /* 0x000000ff2c1d7207 */ /* 0x000fe20006800000 */
[----:B------:R-:W-:Y:S01]  /*1650*/  IMAD.X R35, R46, 0x1, R35, P6 ;  /* 0x000000012e237824 */ /* 0x000fe200030e0623 */
[----:B------:R-:W-:-:S02]  /*1660*/  IADD3 R36, P5, PT, R53, R36, RZ ;  /* 0x0000002435247210 */ /* 0x000fc40007fbe0ff */
[C---:B------:R-:W-:Y:S01]  /*1670*/  IADD3 R38, P3, PT, R53.reuse, R38, RZ ;  /* 0x0000002635267210 */ /* 0x040fe20007f7e0ff */
[----:B------:R-:W-:Y:S01]  /*1680*/  IMAD.IADD R28, R28, 0x1, R29 ;  /* 0x000000011c1c7824 */ /* 0x000fe200078e021d */
[C---:B------:R-:W-:Y:S01]  /*1690*/  IADD3 R40, P4, PT, R53.reuse, R40, RZ ;  /* 0x0000002835287210 */ /* 0x040fe20007f9e0ff */
[C---:B------:R-:W-:Y:S01]  /*16a0*/  IMAD.X R37, R46.reuse, 0x1, R37, P5 ;  /* 0x000000012e257824 */ /* 0x040fe200028e0625 */
[----:B------:R-:W-:Y:S01]  /*16b0*/  IADD3 R42, P6, PT, R53, R42, RZ ;  /* 0x0000002a352a7210 */ /* 0x000fe20007fde0ff */
[C---:B------:R-:W-:Y:S01]  /*16c0*/  IMAD.X R39, R46.reuse, 0x1, R39, P3 ;  /* 0x000000012e277824 */ /* 0x040fe200018e0627 */
[C---:B0-----:R-:W-:Y:S01]  /*16d0*/  IADD3.X R27, PT, PT, R46.reuse, UR4, RZ, P2, !PT ;  /* 0x000000042e1b7c10 */ /* 0x041fe200097fe4ff */
[C---:B------:R-:W-:Y:S02]  /*16e0*/  IMAD.X R41, R46.reuse, 0x1, R41, P4 ;  /* 0x000000012e297824 */ /* 0x040fe400020e0629 */
[----:B------:R-:W-:Y:S01]  /*16f0*/  IMAD.X R43, R46, 0x1, R43, P6 ;  /* 0x000000012e2b7824 */ /* 0x000fe200030e062b */
[----:B------:R-:W-:Y:S07]  /*1700*/  @!P1 BRA `(.L_x_515) ;  /* 0x0000000800209947 */ /* 0x000fee0003800000 */
[----:B------:R-:W-:Y:S01]  /*1710*/  BAR.SYNC.DEFER_BLOCKING 0x0 ;  /* 0x0000000000007b1d */ /* 0x000fe20000010000 */
[----:B------:R-:W-:Y:S02]  /*1720*/  ISETP.NE.U32.AND P2, PT, R8, R10, PT ;  /* 0x0000000a0800720c */ /* 0x000fe40003f45070 */
[----:B------:R-:W-:Y:S02]  /*1730*/  @P0 LEA R53, R53, UR5, 0x4 ;  /* 0x0000000535350c11 */ /* 0x000fe4000f8e20ff */
[----:B------:R-:W-:Y:S02]  /*1740*/  ISETP.NE.AND.EX P2, PT, R9, R11, PT, P2 ;  /* 0x0000000b0900720c */ /* 0x000fe40003f45320 */
[----:B------:R-:W-:Y:S02]  /*1750*/  ISETP.NE.U32.AND P1, PT, R10, R12, PT ;  /* 0x0000000c0a00720c */ /* 0x000fe40003f25070 */
[----:B------:R-:W-:Y:S02]  /*1760*/  ISETP.NE.U32.AND P4, PT, R12, R14, PT ;  /* 0x0000000e0c00720c */ /* 0x000fe40003f85070 */
[----:B------:R-:W-:-:S02]  /*1770*/  ISETP.NE.U32.AND P3, PT, R14, R16, PT ;  /* 0x000000100e00720c */ /* 0x000fc40003f65070 */
[----:B------:R-:W-:Y:S02]  /*1780*/  ISETP.NE.AND.EX P1, PT, R11, R13, PT, P1 ;  /* 0x0000000d0b00720c */ /* 0x000fe40003f25310 */
[----:B------:R-:W-:Y:S02]  /*1790*/  ISETP.NE.U32.AND P5, PT, R18, R20, PT ;  /* 0x000000141200720c */ /* 0x000fe40003fa5070 */
[----:B------:R-:W-:Y:S02]  /*17a0*/  ISETP.NE.AND.EX P4, PT, R13, R15, PT, P4 ;  /* 0x0000000f0d00720c */ /* 0x000fe40003f85340 */
[----:B------:R-:W-:Y:S02]  /*17b0*/  @P2 LEA R5, R54, UR5, 0x4 ;  /* 0x0000000536052c11 */ /* 0x000fe4000f8e20ff */
[----:B------:R-:W-:Y:S02]  /*17c0*/  ISETP.NE.AND.EX P3, PT, R15, R17, PT, P3 ;  /* 0x000000110f00720c */ /* 0x000fe40003f65330 */
[----:B------:R-:W-:Y:S01]  /*17d0*/  ISETP.NE.U32.AND P6, PT, R22, R2, PT ;  /* 0x000000021600720c */ /* 0x000fe20003fc5070 */
[----:B------:R0:W-:Y:S01]  /*17e0*/  @P0 STS.64 [R53], R24 ;  /* 0x0000001835000388 */ /* 0x0001e20000000a00 */
[----:B------:R-:W-:-:S02]  /*17f0*/  ISETP.NE.AND.EX P5, PT, R19, R21, PT, P5 ;  /* 0x000000151300720c */ /* 0x000fc40003fa5350 */
[----:B------:R-:W-:Y:S01]  /*1800*/  ISETP.NE.AND.EX P6, PT, R23, R3, PT, P6 ;  /* 0x000000031700720c */ /* 0x000fe20003fc5360 */
[----:B------:R-:W-:Y:S01]  /*1810*/  @P0 STS [R53+0x8], R47 ;  /* 0x0000082f35000388 */ /* 0x000fe20000000800 */
[----:B------:R-:W-:Y:S02]  /*1820*/  ISETP.NE.U32.AND P0, PT, R16, R18, PT ;  /* 0x000000121000720c */ /* 0x000fe40003f05070 */
[----:B------:R-:W-:Y:S01]  /*1830*/  @P4 LEA R32, R32, UR5, 0x4 ;  /* 0x0000000520204c11 */ /* 0x000fe2000f8e20ff */
[----:B------:R1:W-:Y:S02]  /*1840*/  @P2 STS.64 [R5], R8 ;  /* 0x0000000805002388 */ /* 0x0003e40000000a00 */
[----:B------:R-:W-:Y:S02]  /*1850*/  @P3 LEA R3, R34, UR5, 0x4 ;  /* 0x0000000522033c11 */ /* 0x000fe4000f8e20ff */
[----:B------:R2:W-:Y:S01]  /*1860*/  @P2 STS [R5+0x8], R48 ;  /* 0x0000083005002388 */ /* 0x0005e20000000800 */
[----:B------:R-:W-:-:S02]  /*1870*/  ISETP.NE.AND.EX P2, PT, R17, R19, PT, P0 ;  /* 0x000000131100720c */ /* 0x000fc40003f45300 */
[----:B------:R-:W-:Y:S02]  /*1880*/  ISETP.NE.U32.AND P0, PT, R20, R22, PT ;  /* 0x000000161400720c */ /* 0x000fe40003f05070 */
[----:B0-----:R-:W-:Y:S02]  /*1890*/  @P1 LEA R25, R30, UR5, 0x4 ;  /* 0x000000051e191c11 */ /* 0x001fe4000f8e20ff */
[----:B------:R-:W-:Y:S02]  /*18a0*/  ISETP.NE.AND.EX P0, PT, R21, R23, PT, P0 ;  /* 0x000000171500720c */ /* 0x000fe40003f05300 */
[----:B------:R-:W-:Y:S01]  /*18b0*/  @P5 LEA R38, R38, UR5, 0x4 ;  /* 0x0000000526265c11 */ /* 0x000fe2000f8e20ff */
[----:B------:R0:W-:Y:S01]  /*18c0*/  @P1 STS.64 [R25], R10 ;  /* 0x0000000a19001388 */ /* 0x0001e20000000a00 */
[----:B-1----:R-:W-:-:S03]  /*18d0*/  @P6 LEA R9, R42, UR5, 0x4 ;  /* 0x000000052a096c11 */ /* 0x002fc6000f8e20ff */
[----:B------:R-:W-:Y:S01]  /*18e0*/  @P2 LEA R36, R36, UR5, 0x4 ;  /* 0x0000000524242c11 */ /* 0x000fe2000f8e20ff */
[----:B------:R0:W-:Y:S01]  /*18f0*/  @P1 STS [R25+0x8], R52 ;  /* 0x0000083419001388 */ /* 0x0001e20000000800 */
[----:B------:R-:W-:-:S03]  /*1900*/  ISETP.GT.U32.AND P1, PT, R6, R0, PT ;  /* 0x000000000600720c */ /* 0x000fc60003f24070 */
[----:B------:R0:W-:Y:S01]  /*1910*/  @P4 STS.64 [R32], R12 ;  /* 0x0000000c20004388 */ /* 0x0001e20000000a00 */
[----:B--2---:R-:W-:Y:S02]  /*1920*/  @P0 LEA R5, R40, UR5, 0x4 ;  /* 0x0000000528050c11 */ /* 0x004fe4000f8e20ff */
[----:B------:R-:W-:Y:S01]  /*1930*/  ISETP.GT.U32.AND.EX P1, PT, R7, RZ, PT, P1 ;  /* 0x000000ff0700720c */ /* 0x000fe20003f24110 */
[----:B------:R0:W-:Y:S04]  /*1940*/  @P4 STS [R32+0x8], R51 ;  /* 0x0000083320004388 */ /* 0x0001e80000000800 */
[----:B------:R0:W-:Y:S04]  /*1950*/  @P3 STS.64 [R3], R14 ;  /* 0x0000000e03003388 */ /* 0x0001e80000000a00 */
        /* <DEDUP_REMOVED lines=8> */
[----:B------:R0:W-:Y:S01]  /*19e0*/  @P6 STS [R9+0x8], R28 ;  /* 0x0000081c09006388 */ /* 0x0001e20000000800 */
[----:B------:R-:W-:Y:S06]  /*19f0*/  BAR.SYNC.DEFER_BLOCKING 0x0 ;  /* 0x0000000000007b1d */ /* 0x000fec0000010000 */
[----:B------:R-:W-:Y:S05]  /*1a00*/  @!P1 EXIT ;  /* 0x000000000000994d */ /* 0x000fea0003800000 */
[----:B------:R-:W-:Y:S01]  /*1a10*/  IMAD.MOV.U32 R29, RZ, RZ, R0 ;  /* 0x000000ffff1d7224 */ /* 0x000fe200078e0000 */
[----:B------:R-:W1:Y:S01]  /*1a20*/  LDCU.64 UR12, c[0x0][0x398] ;  /* 0x00007300ff0c77ac */ /* 0x000e620008000a00 */
[----:B0-----:R-:W-:Y:S01]  /*1a30*/  IMAD.MOV.U32 R16, RZ, RZ, RZ ;  /* 0x000000ffff107224 */ /* 0x001fe200078e00ff */
[----:B------:R-:W-:Y:S02]  /*1a40*/  BSSY.RECONVERGENT B0, `(.L_x_516) ;  /* 0x000002c000007945 */ /* 0x000fe40003800200 */
[----:B------:R-:W-:Y:S01]  /*1a50*/  LOP3.LUT R3, RZ, R29, RZ, 0x33, !PT ;  /* 0x0000001dff037212 */ /* 0x000fe200078e33ff */
[----:B------:R-:W0:Y:S01]  /*1a60*/  LDCU.64 UR14, c[0x0][0x3a0] ;  /* 0x00007400ff0e77ac */ /* 0x000e220008000a00 */
[----:B------:R-:W-:Y:S02]  /*1a70*/  LOP3.LUT R2, RZ, R16, RZ, 0x33, !PT ;  /* 0x00000010ff027212 */ /* 0x000fe400078e33ff */
[----:B------:R-:W-:-:S04]  /*1a80*/  IADD3 R3, P0, PT, R3, R6, RZ ;  /* 0x0000000603037210 */ /* 0x000fc80007f1e0ff */
[C---:B------:R-:W-:Y:S01]  /*1a90*/  LOP3.LUT R4, R3.reuse, 0x300, RZ, 0xc0, !PT ;  /* 0x0000030003047812 */ /* 0x040fe200078ec0ff */
[----:B------:R-:W-:Y:S01]  /*1aa0*/  IMAD.X R2, R2, 0x1, R7, P0 ;  /* 0x0000000102027824 */ /* 0x000fe200000e0607 */
[----:B------:R-:W-:Y:S02]  /*1ab0*/  ISETP.GE.U32.AND P0, PT, R3, 0x300, PT ;  /* 0x000003000300780c */ /* 0x000fe40003f06070 */
[----:B------:R-:W-:Y:S02]  /*1ac0*/  ISETP.NE.U32.AND P1, PT, R4, 0x300, PT ;  /* 0x000003000400780c */ /* 0x000fe40003f25070 */
[----:B------:R-:W-:Y:S02]  /*1ad0*/  ISETP.GE.U32.AND.EX P0, PT, R2, RZ, PT, P0 ;  /* 0x000000ff0200720c */ /* 0x000fe40003f06100 */
[----:B------:R-:W-:-:S13]  /*1ae0*/  ISETP.NE.AND.EX P1, PT, RZ, RZ, PT, P1 ;  /* 0x000000ffff00720c */ /* 0x000fda0003f25310 */
[----:B01----:R-:W-:Y:S05]  /*1af0*/  @!P1 BRA `(.L_x_517) ;  /* 0x0000000000809947 */ /* 0x003fea0003800000 */
[----:B------:R-:W0:Y:S01]  /*1b00*/  LDCU.64 UR6, c[0x0][0x3a0] ;  /* 0x00007400ff0677ac */ /* 0x000e220008000a00 */
[----:B------:R-:W-:Y:S01]  /*1b10*/  SHF.R.U64 R14, R3, 0x8, R2 ;  /* 0x00000008030e7819 */ /* 0x000fe20000001202 */
[----:B------:R-:W-:Y:S01]  /*1b20*/  IMAD.MOV.U32 R17, RZ, RZ, RZ ;  /* 0x000000ffff117224 */ /* 0x000fe200078e00ff */
[----:B------:R-:W-:Y:S01]  /*1b30*/  LEA R0, R0, UR5, 0x4 ;  /* 0x0000000500007c11 */ /* 0x000fe2000f8e20ff */
[----:B------:R-:W1:Y:S02]  /*1b40*/  LDCU.64 UR10, c[0x0][0x398] ;  /* 0x00007300ff0a77ac */ /* 0x000e640008000a00 */
[----:B------:R-:W-:Y:S02]  /*1b50*/  VIADD R14, R14, 0x1 ;  /* 0x000000010e0e7836 */ /* 0x000fe40000000000 */
[----:B------:R-:W-:-:S03]  /*1b60*/  VIADD R0, R0, 0x8 ;  /* 0x0000000800007836 */ /* 0x000fc60000000000 */
[----:B------:R-:W-:Y:S02]  /*1b70*/  LOP3.LUT R14, R14, 0x3, RZ, 0xc0, !PT ;  /* 0x000000030e0e7812 */ /* 0x000fe400078ec0ff */
[C---:B0-----:R-:W-:Y:S02]  /*1b80*/  LEA R12, P1, R29.reuse, UR6, 0x2 ;  /* 0x000000061d0c7c11 */ /* 0x041fe4000f8210ff */
[C---:B-1----:R-:W-:Y:S02]  /*1b90*/  LEA R10, P2, R29.reuse, UR10, 0x3 ;  /* 0x0000000a1d0a7c11 */ /* 0x042fe4000f8418ff */
[C-C-:B------:R-:W-:Y:S02]  /*1ba0*/  LEA.HI.X R15, R29.reuse, UR7, R16.reuse, 0x2, P1 ;  /* 0x000000071d0f7c11 */ /* 0x140fe400088f1410 */
[----:B------:R-:W-:Y:S02]  /*1bb0*/  LEA.HI.X R13, R29, UR11, R16, 0x3, P2 ;  /* 0x0000000b1d0d7c11 */ /* 0x000fe400090f1c10 */
[----:B------:R-:W-:-:S04]  /*1bc0*/  LEA R29, P1, R14, R29, 0x8 ;  /* 0x0000001d0e1d7211 */ /* 0x000fc800078240ff */
[----:B------:R-:W-:-:S09]  /*1bd0*/  LEA.HI.X R16, R14, R16, R17, 0x8, P1 ;  /* 0x000000100e107211 */ /* 0x000fd200008f4411 */
.L_x_518:
[----:B0-----:R-:W0:Y:S01]  /*1be0*/  LDS.64 R2, [R0+-0x8] ;  /* 0xfffff80000027984 */ /* 0x001e220000000a00 */
[----:B------:R-:W-:Y:S01]  /*1bf0*/  IMAD.MOV.U32 R4, RZ, RZ, R10 ;  /* 0x000000ffff047224 */ /* 0x000fe200078e000a */
[----:B------:R-:W-:Y:S01]  /*1c00*/  IADD3 R14, P1, PT, R14, -0x1, RZ ;  /* 0xffffffff0e0e7810 */ /* 0x000fe20007f3e0ff */
[----:B------:R-:W-:Y:S01]  /*1c10*/  IMAD.MOV.U32 R5, RZ, RZ, R13 ;  /* 0x000000ffff057224 */ /* 0x000fe200078e000d */
[----:B------:R1:W2:Y:S01]  /*1c20*/  LDS R11, [R0] ;  /* 0x00000000000b7984 */ /* 0x0002a20000000800 */
[----:B------:R-:W-:Y:S01]  /*1c30*/  IMAD.MOV.U32 R8, RZ, RZ, R12 ;  /* 0x000000ffff087224 */ /* 0x000fe200078e000c */
[----:B------:R-:W-:Y:S01]  /*1c40*/  IADD3.X R17, PT, PT, R17, -0x1, RZ, P1, !PT ;  /* 0xffffffff11117810 */ /* 0x000fe20000ffe4ff */
[----:B------:R-:W-:Y:S01]  /*1c50*/  IMAD.MOV.U32 R9, RZ, RZ, R15 ;  /* 0x000000ffff097224 */ /* 0x000fe200078e000f */
[----:B------:R-:W-:Y:S02]  /*1c60*/  ISETP.NE.U32.AND P1, PT, R14, RZ, PT ;  /* 0x000000ff0e00720c */ /* 0x000fe40003f25070 */
[----:B------:R-:W-:-:S02]  /*1c70*/  IADD3 R12, P2, PT, R12, 0x400, RZ ;  /* 0x000004000c0c7810 */ /* 0x000fc40007f5e0ff */
[----:B------:R-:W-:Y:S01]  /*1c80*/  ISETP.NE.AND.EX P1, PT, R17, RZ, PT, P1 ;  /* 0x000000ff1100720c */ /* 0x000fe20003f25310 */
[----:B-1----:R-:W-:Y:S01]  /*1c90*/  VIADD R0, R0, 0x1000 ;  /* 0x0000100000007836 */ /* 0x002fe20000000000 */
[----:B------:R-:W-:Y:S01]  /*1ca0*/  IADD3 R10, P3, PT, R10, 0x800, RZ ;  /* 0x000008000a0a7810 */ /* 0x000fe20007f7e0ff */
[----:B------:R-:W-:-:S04]  /*1cb0*/  IMAD.X R15, RZ, RZ, R15, P2 ;  /* 0x000000ffff0f7224 */ /* 0x000fc800010e060f */
[----:B------:R-:W-:Y:S01]  /*1cc0*/  IMAD.X R13, RZ, RZ, R13, P3 ;  /* 0x000000ffff0d7224 */ /* 0x000fe200018e060d */
[----:B0-----:R0:W-:Y:S04]  /*1cd0*/  STG.E.64 desc[UR8][R4.64], R2 ;  /* 0x0000000204007986 */ /* 0x0011e8000c101b08 */
[----:B--2---:R0:W-:Y:S01]  /*1ce0*/  STG.E desc[UR8][R8.64], R11 ;  /* 0x0000000b08007986 */ /* 0x0041e2000c101908 */
[----:B------:R-:W-:Y:S05]  /*1cf0*/  @P1 BRA `(.L_x_518) ;  /* 0xfffffffc00b81947 */ /* 0x000fea000383ffff */
.L_x_517:
[----:B------:R-:W-:Y:S05]  /*1d00*/  BSYNC.RECONVERGENT B0 ;  /* 0x0000000000007941 */ /* 0x000fea0003800200 */
.L_x_516:
[----:B------:R-:W-:Y:S05]  /*1d10*/  @!P0 EXIT ;  /* 0x000000000000894d */ /* 0x000fea0003800000 */
.L_x_519:
[C---:B------:R-:W-:Y:S01]  /*1d20*/  LEA R0, R29.reuse, UR5, 0x4 ;  /* 0x000000051d007c11 */ /* 0x040fe2000f8e20ff */
[C---:B01----:R-:W-:Y:S01]  /*1d30*/  IMAD.SHL.U32 R8, R29.reuse, 0x8, RZ ;  /* 0x000000081d087824 */ /* 0x043fe200078e00ff */
[C-C-:B------:R-:W-:Y:S01]  /*1d40*/  SHF.L.U64.HI R11, R29.reuse, 0x2, R16.reuse ;  /* 0x000000021d0b7819 */ /* 0x140fe20000010210 */
[C---:B------:R-:W-:Y:S01]  /*1d50*/  IMAD.SHL.U32 R10, R29.reuse, 0x4, RZ ;  /* 0x000000041d0a7824 */ /* 0x040fe200078e00ff */
[C---:B------:R-:W-:Y:S01]  /*1d60*/  SHF.L.U64.HI R17, R29.reuse, 0x3, R16 ;  /* 0x000000031d117819 */ /* 0x040fe20000010210 */
[----:B------:R-:W0:Y:S01]  /*1d70*/  LDS.64 R2, [R0] ;  /* 0x0000000000027984 */ /* 0x000e220000000a00 */
[C---:B------:R-:W-:Y:S01]  /*1d80*/  IADD3 R16, P0, PT, R8.reuse, UR12, RZ ;  /* 0x0000000c08107c10 */ /* 0x040fe2000ff1e0ff */
[----:B------:R-:W-:Y:S01]  /*1d90*/  VIADD R29, R29, 0x400 ;  /* 0x000004001d1d7836 */ /* 0x000fe20000000000 */
[----:B------:R-:W-:Y:S01]  /*1da0*/  LOP3.LUT R8, R8, 0xfffffff8, RZ, 0xc0, !PT ;  /* 0xfffffff808087812 */ /* 0x000fe200078ec0ff */
[----:B------:R-:W1:Y:S01]  /*1db0*/  LDS R21, [R0+0x8] ;  /* 0x0000080000157984 */ /* 0x000e620000000800 */
[----:B------:R-:W-:-:S02]  /*1dc0*/  IADD3 R18, P1, PT, R10, UR14, RZ ;  /* 0x0000000e0a127c10 */ /* 0x000fc4000ff3e0ff */
[----:B------:R-:W-:Y:S01]  /*1dd0*/  LOP3.LUT R10, R10, 0xfffffffc, RZ, 0xc0, !PT ;  /* 0xfffffffc0a0a7812 */ /* 0x000fe200078ec0ff */
[----:B------:R-:W2:Y:S01]  /*1de0*/  LDS.64 R4, [R0+0x1000] ;  /* 0x0010000000047984 */ /* 0x000ea20000000a00 */
[C---:B------:R-:W-:Y:S02]  /*1df0*/  LOP3.LUT R9, R17.reuse, 0x7, RZ, 0xc0, !PT ;  /* 0x0000000711097812 */ /* 0x040fe400078ec0ff */
[----:B------:R-:W-:Y:S01]  /*1e00*/  IADD3.X R17, PT, PT, R17, UR13, RZ, P0, !PT ;  /* 0x0000000d11117c10 */ /* 0x000fe200087fe4ff */
[----:B------:R-:W3:Y:S01]  /*1e10*/  LDS R23, [R0+0x1008] ;  /* 0x0010080000177984 */ /* 0x000ee20000000800 */
[----:B------:R-:W-:Y:S02]  /*1e20*/  IADD3 R8, P0, PT, R8, UR12, RZ ;  /* 0x0000000c08087c10 */ /* 0x000fe4000ff1e0ff */
[----:B------:R-:W-:Y:S01]  /*1e30*/  IADD3 R10, P2, PT, R10, UR14, RZ ;  /* 0x0000000e0a0a7c10 */ /* 0x000fe2000ff5e0ff */
[----:B------:R-:W4:Y:S01]  /*1e40*/  LDS.64 R12, [R0+0x2000] ;  /* 0x00200000000c7984 */ /* 0x000f220000000a00 */
[----:B------:R-:W-:-:S02]  /*1e50*/  IADD3.X R19, PT, PT, R11, UR15, RZ, P1, !PT ;  /* 0x0000000f0b137c10 */ /* 0x000fc40008ffe4ff */
[----:B------:R-:W-:Y:S01]  /*1e60*/  IADD3.X R9, PT, PT, R9, UR13, RZ, P0, !PT ;  /* 0x0000000d09097c10 */ /* 0x000fe200087fe4ff */
[----:B------:R-:W5:Y:S01]  /*1e70*/  LDS R25, [R0+0x2008] ;  /* 0x0020080000197984 */ /* 0x000f620000000800 */
[----:B------:R-:W-:-:S03]  /*1e80*/  ISETP.GT.U32.AND P0, PT, R6, R29, PT ;  /* 0x0000001d0600720c */ /* 0x000fc60003f04070 */
[----:B------:R-:W5:Y:S01]  /*1e90*/  LDS.64 R14, [R0+0x3000] ;  /* 0x00300000000e7984 */ /* 0x000f620000000a00 */
[----:B------:R-:W-:-:S03]  /*1ea0*/  ISETP.GT.U32.AND.EX P0, PT, R7, RZ, PT, P0 ;  /* 0x000000ff0700720c */ /* 0x000fc60003f04100 */
[----:B------:R0:W5:Y:S02]  /*1eb0*/  LDS R27, [R0+0x3008] ;  /* 0x00300800001b7984 */ /* 0x0001640000000800 */
[----:B0-----:R-:W-:-:S04]  /*1ec0*/  LOP3.LUT R0, R11, 0x3, RZ, 0xc0, !PT ;  /* 0x000000030b007812 */ /* 0x001fc800078ec0ff */
[----:B------:R-:W-:Y:S01]  /*1ed0*/  IADD3.X R11, PT, PT, R0, UR15, RZ, P2, !PT ;  /* 0x0000000f000b7c10 */ /* 0x000fe200097fe4ff */
[----:B------:R0:W-:Y:S04]  /*1ee0*/  STG.E.64 desc[UR8][R16.64], R2 ;  /* 0x0000000210007986 */ /* 0x0001e8000c101b08 */
[----:B-1----:R1:W-:Y:S04]  /*1ef0*/  STG.E desc[UR8][R18.64], R21 ;  /* 0x0000001512007986 */ /* 0x0023e8000c101908 */
[----:B--2---:R1:W-:Y:S04]  /*1f00*/  STG.E.64 desc[UR8][R8.64+0x800], R4 ;  /* 0x0008000408007986 */ /* 0x0043e8000c101b08 */
[----:B---3--:R1:W-:Y:S01]  /*1f10*/  STG.E desc[UR8][R10.64+0x400], R23 ;  /* 0x000400170a007986 */ /* 0x0083e2000c101908 */
[----:B0-----:R-:W-:-:S03]  /*1f20*/  IMAD.MOV.U32 R16, RZ, RZ, RZ ;  /* 0x000000ffff107224 */ /* 0x001fc600078e00ff */
[----:B----4-:R1:W-:Y:S04]  /*1f30*/  STG.E.64 desc[UR8][R8.64+0x1000], R12 ;  /* 0x0010000c08007986 */ /* 0x0103e8000c101b08 */
[----:B-----5:R1:W-:Y:S04]  /*1f40*/  STG.E desc[UR8][R10.64+0x800], R25 ;  /* 0x000800190a007986 */ /* 0x0203e8000c101908 */
[----:B------:R1:W-:Y:S04]  /*1f50*/  STG.E.64 desc[UR8][R8.64+0x1800], R14 ;  /* 0x0018000e08007986 */ /* 0x0003e8000c101b08 */
[----:B------:R1:W-:Y:S01]  /*1f60*/  STG.E desc[UR8][R10.64+0xc00], R27 ;  /* 0x000c001b0a007986 */ /* 0x0003e2000c101908 */
[----:B------:R-:W-:Y:S05]  /*1f70*/  @P0 BRA `(.L_x_519) ;  /* 0xfffffffc00680947 */ /* 0x000fea000383ffff */
[----:B------:R-:W-:Y:S05]  /*1f80*/  EXIT ;  /* 0x000000000000794d */ /* 0x000fea0003800000 */
.L_x_515:
[----:B------:R-:W-:Y:S01]  /*1f90*/  ISETP.NE.U32.AND P1, PT, R22, R2, PT ;  /* 0x000000021600720c */ /* 0x000fe20003f25070 */
[----:B------:R-:W-:Y:S01]  /*1fa0*/  BSSY.RECONVERGENT B0, `(.L_x_520) ;  /* 0x000000e000007945 */ /* 0x000fe20003800200 */
[----:B------:R-:W-:Y:S02]  /*1fb0*/  ISETP.NE.U32.AND P3, PT, R8, R10, PT ;  /* 0x0000000a0800720c */ /* 0x000fe40003f65070 */
[----:B------:R-:W-:Y:S02]  /*1fc0*/  ISETP.NE.U32.AND P2, PT, R10, R12, PT ;  /* 0x0000000c0a00720c */ /* 0x000fe40003f45070 */
[----:B------:R-:W-:Y:S02]  /*1fd0*/  ISETP.NE.AND.EX P1, PT, R23, R3, PT, P1 ;  /* 0x000000031700720c */ /* 0x000fe40003f25310 */
[----:B------:R-:W-:Y:S01]  /*1fe0*/  ISETP.NE.AND.EX P3, PT, R9, R11, PT, P3 ;  /* 0x0000000b0900720c */ /* 0x000fe20003f65330 */
[----:B------:R-:W-:-:S12]  /*1ff0*/  @!P0 BRA `(.L_x_521) ;  /* 0x0000000000208947 */ /* 0x000fd80003800000 */
[----:B------:R-:W0:Y:S01]  /*2000*/  LDCU.64 UR4, c[0x0][0x398] ;  /* 0x00007300ff0477ac */ /* 0x000e220008000a00 */
[----:B------:R-:W1:Y:S01]  /*2010*/  LDCU.64 UR6, c[0x0][0x3a0] ;  /* 0x00007400ff0677ac */ /* 0x000e620008000a00 */
[C---:B0-----:R-:W-:Y:S02]  /*2020*/  LEA R2, P0, R53.reuse, UR4, 0x3 ;  /* 0x0000000435027c11 */ /* 0x041fe4000f8018ff */
[C---:B-1----:R-:W-:Y:S02]  /*2030*/  LEA R4, P4, R53.reuse, UR6, 0x2 ;  /* 0x0000000635047c11 */ /* 0x042fe4000f8810ff */
[C-C-:B------:R-:W-:Y:S02]  /*2040*/  LEA.HI.X R3, R53.reuse, UR5, R46.reuse, 0x3, P0 ;  /* 0x0000000535037c11 */ /* 0x140fe400080f1c2e */
[----:B------:R-:W-:-:S03]  /*2050*/  LEA.HI.X R5, R53, UR7, R46, 0x2, P4 ;  /* 0x0000000735057c11 */ /* 0x000fc6000a0f142e */
[----:B------:R0:W-:Y:S04]  /*2060*/  STG.E.64 desc[UR8][R2.64], R24 ;  /* 0x0000001802007986 */ /* 0x0001e8000c101b08 */
[----:B------:R0:W-:Y:S02]  /*2070*/  STG.E desc[UR8][R4.64], R47 ;  /* 0x0000002f04007986 */ /* 0x0001e4000c101908 */
.L_x_521:
[----:B------:R-:W-:Y:S05]  /*2080*/  BSYNC.RECONVERGENT B0 ;  /* 0x0000000000007941 */ /* 0x000fea0003800200 */
.L_x_520:
[----:B------:R-:W-:Y:S04]  /*2090*/  BSSY.RECONVERGENT B0, `(.L_x_522) ;  /* 0x000000a000007945 */ /* 0x000fe80003800200 */
[----:B------:R-:W-:Y:S05]  /*20a0*/  @!P3 BRA `(.L_x_523) ;  /* 0x000000000020b947 */ /* 0x000fea0003800000 */
        /* <DEDUP_REMOVED lines=8> */
.L_x_523:
[----:B------:R-:W-:Y:S05]  /*2130*/  BSYNC.RECONVERGENT B0 ;  /* 0x0000000000007941 */ /* 0x000fea0003800200 */
.L_x_522:
[----:B------:R-:W-:Y:S01]  /*2140*/  ISETP.NE.AND.EX P2, PT, R11, R13, PT, P2 ;  /* 0x0000000d0b00720c */ /* 0x000fe20003f45320 */
[----:B------:R-:W-:Y:S01]  /*2150*/  BSSY.RECONVERGENT B0, `(.L_x_524) ;  /* 0x0000014000007945 */ /* 0x000fe20003800200 */
[----:B------:R-:W-:Y:S02]  /*2160*/  ISETP.NE.U32.AND P6, PT, R12, R14, PT ;  /* 0x0000000e0c00720c */ /* 0x000fe40003fc5070 */
[----:B------:R-:W-:Y:S02]  /*2170*/  ISETP.NE.U32.AND P0, PT, R14, R16, PT ;  /* 0x000000100e00720c */ /* 0x000fe40003f05070 */
[----:B------:R-:W-:Y:S02]  /*2180*/  ISETP.NE.U32.AND P3, PT, R16, R18, PT ;  /* 0x000000121000720c */ /* 0x000fe40003f65070 */
[----:B------:R-:W-:Y:S02]  /*2190*/  ISETP.NE.U32.AND P4, PT, R18, R20, PT ;  /* 0x000000141200720c */ /* 0x000fe40003f85070 */
[----:B------:R-:W-:-:S02]  /*21a0*/  ISETP.NE.U32.AND P5, PT, R20, R22, PT ;  /* 0x000000161400720c */ /* 0x000fc40003fa5070 */
[----:B------:R-:W-:Y:S02]  /*21b0*/  ISETP.NE.AND.EX P6, PT, R13, R15, PT, P6 ;  /* 0x0000000f0d00720c */ /* 0x000fe40003fc5360 */
[----:B------:R-:W-:Y:S02]  /*21c0*/  ISETP.NE.AND.EX P0, PT, R15, R17, PT, P0 ;  /* 0x000000110f00720c */ /* 0x000fe40003f05300 */
[----:B------:R-:W-:Y:S02]  /*21d0*/  ISETP.NE.AND.EX P3, PT, R17, R19, PT, P3 ;  /* 0x000000131100720c */ /* 0x000fe40003f65330 */
[----:B------:R-:W-:Y:S02]  /*21e0*/  ISETP.NE.AND.EX P4, PT, R19, R21, PT, P4 ;  /* 0x000000151300720c */ /* 0x000fe40003f85340 */
[----:B------:R-:W-:Y:S01]  /*21f0*/  ISETP.NE.AND.EX P5, PT, R21, R23, PT, P5 ;  /* 0x000000171500720c */ /* 0x000fe20003fa5350 */
[----:B------:R-:W-:-:S12]  /*2200*/  @!P2 BRA `(.L_x_525) ;  /* 0x000000000020a947 */ /* 0x000fd80003800000 */
[----:B------:R-:W0:Y:S01]  /*2210*/  LDCU.64 UR4, c[0x0][0x398] ;  /* 0x00007300ff0477ac */ /* 0x000e220008000a00 */
[----:B------:R-:W2:Y:S01]  /*2220*/  LDCU.64 UR6, c[0x0][0x3a0] ;  /* 0x00007400ff0677ac */ /* 0x000ea20008000a00 */
[----:B01----:R-:W-:-:S04]  /*2230*/  LEA R2, P2, R30, UR4, 0x3 ;  /* 0x000000041e027c11 */ /* 0x003fc8000f8418ff */
[C---:B------:R-:W-:Y:S02]  /*2240*/  LEA.HI.X R3, R30.reuse, UR5, R31, 0x3, P2 ;  /* 0x000000051e037c11 */ /* 0x040fe400090f1c1f */
[----:B--2---:R-:W-:-:S03]  /*2250*/  LEA R4, P2, R30, UR6, 0x2 ;  /* 0x000000061e047c11 */ /* 0x004fc6000f8410ff */
[----:B------:R2:W-:Y:S01]  /*2260*/  STG.E.64 desc[UR8][R2.64], R10 ;  /* 0x0000000a02007986 */ /* 0x0005e2000c101b08 */
[----:B------:R-:W-:-:S05]  /*2270*/  LEA.HI.X R5, R30, UR7, R31, 0x2, P2 ;  /* 0x000000071e057c11 */ /* 0x000fca00090f141f */
[----:B------:R2:W-:Y:S04]  /*2280*/  STG.E desc[UR8][R4.64], R52 ;  /* 0x0000003404007986 */ /* 0x0005e8000c101908 */
.L_x_525:
[----:B------:R-:W-:Y:S05]  /*2290*/  BSYNC.RECONVERGENT B0 ;  /* 0x0000000000007941 */ /* 0x000fea0003800200 */
.L_x_524:
[----:B------:R-:W-:Y:S04]  /*22a0*/  BSSY.RECONVERGENT B0, `(.L_x_526) ;  /* 0x000000a000007945 */ /* 0x000fe80003800200 */
[----:B------:R-:W-:Y:S05]  /*22b0*/  @!P6 BRA `(.L_x_527) ;  /* 0x000000000020e947 */ /* 0x000fea0003800000 */
[----:B------:R-:W0:Y:S01]  /*22c0*/  LDCU.64 UR4, c[0x0][0x398] ;  /* 0x00007300ff0477ac */ /* 0x000e220008000a00 */
[----:B------:R-:W3:Y:S01]  /*22d0*/  LDCU.64 UR6, c[0x0][0x3a0] ;  /* 0x00007400ff0677ac */ /* 0x000ee20008000a00 */
[C---:B012---:R-:W-:Y:S02]  /*22e0*/  LEA R2, P2, R32.reuse, UR4, 0x3 ;  /* 0x0000000420027c11 */ /* 0x047fe4000f8418ff */
[C---:B---3--:R-:W-:Y:S02]  /*22f0*/  LEA R4, P6, R32.reuse, UR6, 0x2 ;  /* 0x0000000620047c11 */ /* 0x048fe4000f8c10ff */
[C-C-:B------:R-:W-:Y:S02]  /*2300*/  LEA.HI.X R3, R32.reuse, UR5, R33.reuse, 0x3, P2 ;  /* 0x0000000520037c11 */ /* 0x140fe400090f1c21 */
[----:B------:R-:W-:-:S03]  /*2310*/  LEA.HI.X R5, R32, UR7, R33, 0x2, P6 ;  /* 0x0000000720057c11 */ /* 0x000fc6000b0f1421 */
[----:B------:R3:W-:Y:S04]  /*2320*/  STG.E.64 desc[UR8][R2.64], R12 ;  /* 0x0000000c02007986 */ /* 0x0007e8000c101b08 */
[----:B------:R3:W-:Y:S02]  /*2330*/  STG.E desc[UR8][R4.64], R51 ;  /* 0x0000003304007986 */ /* 0x0007e4000c101908 */
.L_x_527:
[----:B------:R-:W-:Y:S05]  /*2340*/  BSYNC.RECONVERGENT B0 ;  /* 0x0000000000007941 */ /* 0x000fea0003800200 */
.L_x_526:
[----:B------:R-:W-:Y:S04]  /*2350*/  BSSY.RECONVERGENT B0, `(.L_x_528) ;  /* 0x000000a000007945 */ /* 0x000fe80003800200 */
[----:B------:R-:W-:Y:S05]  /*2360*/  @!P0 BRA `(.L_x_529) ;  /* 0x0000000000208947 */ /* 0x000fea0003800000 */
[----:B------:R-:W0:Y:S01]  /*2370*/  LDCU.64 UR4, c[0x0][0x398] ;  /* 0x00007300ff0477ac */ /* 0x000e220008000a00 */
[----:B------:R-:W4:Y:S01]  /*2380*/  LDCU.64 UR6, c[0x0][0x3a0] ;  /* 0x00007400ff0677ac */ /* 0x000f220008000a00 */
[C---:B0123--:R-:W-:Y:S02]  /*2390*/  LEA R2, P0, R34.reuse, UR4, 0x3 ;  /* 0x0000000422027c11 */ /* 0x04ffe4000f8018ff */
[C---:B----4-:R-:W-:Y:S02]  /*23a0*/  LEA R4, P2, R34.reuse, UR6, 0x2 ;  /* 0x0000000622047c11 */ /* 0x050fe4000f8410ff */
[C-C-:B------:R-:W-:Y:S02]  /*23b0*/  LEA.HI.X R3, R34.reuse, UR5, R35.reuse, 0x3, P0 ;  /* 0x0000000522037c11 */ /* 0x140fe400080f1c23 */
[----:B------:R-:W-:-:S03]  /*23c0*/  LEA.HI.X R5, R34, UR7, R35, 0x2, P2 ;  /* 0x0000000722057c11 */ /* 0x000fc600090f1423 */
[----:B------:R4:W-:Y:S04]  /*23d0*/  STG.E.64 desc[UR8][R2.64], R14 ;  /* 0x0000000e02007986 */ /* 0x0009e8000c101b08 */
[----:B------:R4:W-:Y:S02]  /*23e0*/  STG.E desc[UR8][R4.64], R50 ;  /* 0x0000003204007986 */ /* 0x0009e4000c101908 */
.L_x_529:
[----:B------:R-:W-:Y:S05]  /*23f0*/  BSYNC.RECONVERGENT B0 ;  /* 0x0000000000007941 */ /* 0x000fea0003800200 */
.L_x_528:
[----:B------:R-:W-:Y:S04]  /*2400*/  BSSY.RECONVERGENT B0, `(.L_x_530) ;  /* 0x000000a000007945 */ /* 0x000fe80003800200 */
[----:B------:R-:W-:Y:S05]  /*2410*/  @!P3 BRA `(.L_x_531) ;  /* 0x000000000020b947 */ /* 0x000fea0003800000 */
[----:B------:R-:W0:Y:S01]  /*2420*/  LDCU.64 UR4, c[0x0][0x398] ;  /* 0x00007300ff0477ac */ /* 0x000e220008000a00 */
[----:B------:R-:W5:Y:S01]  /*2430*/  LDCU.64 UR6, c[0x0][0x3a0] ;  /* 0x00007400ff0677ac */ /* 0x000f620008000a00 */
[C---:B01234-:R-:W-:Y:S02]  /*2440*/  LEA R2, P0, R36.reuse, UR4, 0x3 ;  /* 0x0000000424027c11 */ /* 0x05ffe4000f8018ff */
[C---:B-----5:R-:W-:Y:S02]  /*2450*/  LEA R4, P2, R36.reuse, UR6, 0x2 ;  /* 0x0000000624047c11 */ /* 0x060fe4000f8410ff */
[C-C-:B------:R-:W-:Y:S02]  /*2460*/  LEA.HI.X R3, R36.reuse, UR5, R37.reuse, 0x3, P0 ;  /* 0x0000000524037c11 */ /* 0x140fe400080f1c25 */
[----:B------:R-:W-:-:S03]  /*2470*/  LEA.HI.X R5, R36, UR7, R37, 0x2, P2 ;  /* 0x0000000724057c11 */ /* 0x000fc600090f1425 */
[----:B------:R0:W-:Y:S04]  /*2480*/  STG.E.64 desc[UR8][R2.64], R16 ;  /* 0x0000001002007986 */ /* 0x0001e8000c101b08 */
[----:B------:R0:W-:Y:S02]  /*2490*/  STG.E desc[UR8][R4.64], R49 ;  /* 0x0000003104007986 */ /* 0x0001e4000c101908 */
.L_x_531:
[----:B------:R-:W-:Y:S05]  /*24a0*/  BSYNC.RECONVERGENT B0 ;  /* 0x0000000000007941 */ /* 0x000fea0003800200 */
.L_x_530:
        /* <DEDUP_REMOVED lines=10> */
.L_x_533:
[----:B------:R-:W-:Y:S05]  /*2550*/  BSYNC.RECONVERGENT B0 ;  /* 0x0000000000007941 */ /* 0x000fea0003800200 */
.L_x_532:
        /* <DEDUP_REMOVED lines=10> */
.L_x_535:
[----:B------:R-:W-:Y:S05]  /*2600*/  BSYNC.RECONVERGENT B0 ;  /* 0x0000000000007941 */ /* 0x000fea0003800200 */
.L_x_534:
[----:B------:R-:W-:Y:S05]  /*2610*/  @!P1 EXIT ;  /* 0x000000000000994d */ /* 0x000fea0003800000 */
[----:B------:R-:W0:Y:S01]  /*2620*/  LDCU.64 UR4, c[0x0][0x398] ;  /* 0x00007300ff0477ac */ /* 0x000e220008000a00 */
[----:B------:R-:W5:Y:S01]  /*2630*/  LDCU.64 UR6, c[0x0][0x3a0] ;  /* 0x00007400ff0677ac */ /* 0x000f620008000a00 */
[C---:B01234-:R-:W-:Y:S02]  /*2640*/  LEA R2, P0, R42.reuse, UR4, 0x3 ;  /* 0x000000042a027c11 */ /* 0x05ffe4000f8018ff */
[C---:B-----5:R-:W-:Y:S02]  /*2650*/  LEA R4, P1, R42.reuse, UR6, 0x2 ;  /* 0x000000062a047c11 */ /* 0x060fe4000f8210ff */
[C-C-:B------:R-:W-:Y:S02]  /*2660*/  LEA.HI.X R3, R42.reuse, UR5, R43.reuse, 0x3, P0 ;  /* 0x000000052a037c11 */ /* 0x140fe400080f1c2b */
[----:B------:R-:W-:-:S03]  /*2670*/  LEA.HI.X R5, R42, UR7, R43, 0x2, P1 ;  /* 0x000000072a057c11 */ /* 0x000fc600088f142b */
[----:B------:R-:W-:Y:S04]  /*2680*/  STG.E.64 desc[UR8][R2.64], R22 ;  /* 0x0000001602007986 */ /* 0x000fe8000c101b08 */
[----:B------:R-:W-:Y:S01]  /*2690*/  STG.E desc[UR8][R4.64], R28 ;  /* 0x0000001c04007986 */ /* 0x000fe2000c101908 */
[----:B------:R-:W-:Y:S05]  /*26a0*/  EXIT ;  /* 0x000000000000794d */ /* 0x000fea0003800000 */
.L_x_514:
[----:B------:R-:W0:Y:S01]  /*26b0*/  S2R R54, SR_TID.X ;  /* 0x0000000000367919 */ /* 0x000e220000002100 */
[----:B------:R-:W1:Y:S01]  /*26c0*/  LDCU.64 UR4, c[0x0][0x380] ;  /* 0x00007000ff0477ac */ /* 0x000e620008000a00 */
[C---:B0-----:R-:W-:Y:S02]  /*26d0*/  LOP3.LUT R4, R54.reuse, 0x1f, RZ, 0xc0, !PT ;  /* 0x0000001f36047812 */ /* 0x041fe400078ec0ff */
[----:B------:R-:W-:-:S05]  /*26e0*/  LOP3.LUT R5, R54, 0x3e0, RZ, 0xc0, !PT ;  /* 0x000003e036057812 */ /* 0x000fca00078ec0ff */
[----:B------:R-:W-:-:S05]  /*26f0*/  IMAD R5, R5, 0x9, R4 ;  /* 0x0000000905057824 */ /* 0x000fca00078e0204 */
[----:B------:R-:W-:-:S05]  /*2700*/  IADD3 R5, P0, PT, R2, R5, RZ ;  /* 0x0000000502057210 */ /* 0x000fca0007f1e0ff */
[----:B------:R-:W-:Y:S01]  /*2710*/  IMAD.X R2, RZ, RZ, R3, P0 ;  /* 0x000000ffff027224 */ /* 0x000fe200000e0603 */
[----:B-1----:R-:W-:-:S04]  /*2720*/  LEA R4, P0, R5, UR4, 0x3 ;  /* 0x0000000405047c11 */ /* 0x002fc8000f8018ff */
[----:B------:R-:W-:-:S05]  /*2730*/  LEA.HI.X R5, R5, UR5, R2, 0x3, P0 ;  /* 0x0000000505057c11 */ /* 0x000fca00080f1c02 */
[----:B------:R-:W2:Y:S04]  /*2740*/  LDG.E.64.CONSTANT R6, desc[UR8][R4.64] ;  /* 0x0000000804067981 */ /* 0x000ea8000c1e9b00 */
[----:B------:R-:W3:Y:S04]  /*2750*/  LDG.E.64.CONSTANT R8, desc[UR8][R4.64+0x100] ;  /* 0x0001000804087981 */ /* 0x000ee8000c1e9b00 */
[----:B------:R-:W4:Y:S04]  /*2760*/  LDG.E.64.CONSTANT R10, desc[UR8][R4.64+0x200] ;  /* 0x00020008040a7981 */ /* 0x000f28000c1e9b00 */
[----:B------:R-:W5:Y:S04]  /*2770*/  LDG.E.64.CONSTANT R12, desc[UR8][R4.64+0x300] ;  /* 0x00030008040c7981 */ /* 0x000f68000c1e9b00 */
[----:B------:R-:W5:Y:S04]  /*2780*/  LDG.E.64.CONSTANT R14, desc[UR8][R4.64+0x400] ;  /* 0x00040008040e7981 */ /* 0x000f68000c1e9b00 */
[----:B------:R-:W5:Y:S04]  /*2790*/  LDG.E.64.CONSTANT R16, desc[UR8][R4.64+0x500] ;  /* 0x0005000804107981 */ /* 0x000f68000c1e9b00 */
[----:B------:R-:W5:Y:S04]  /*27a0*/  LDG.E.64.CONSTANT R28, desc[UR8][R4.64+0x600] ;  /* 0x00060008041c7981 */ /* 0x000f68000c1e9b00 */
[----:B------:R-:W5:Y:S04]  /*27b0*/  LDG.E.64.CONSTANT R30, desc[UR8][R4.64+0x700] ;  /* 0x00070008041e7981 */ /* 0x000f68000c1e9b00 */
[----:B------:R-:W5:Y:S01]  /*27c0*/  LDG.E.64.CONSTANT R32, desc[UR8][R4.64+0x800] ;  /* 0x0008000804207981 */ /* 0x000f62000c1e9b00 */
[----:B------:R-:W-:-:S02]  /*27d0*/  ISETP.NE.AND P5, PT, R54, RZ, PT ;  /* 0x000000ff3600720c */ /* 0x000fc40003fa5270 */
[----:B------:R-:W-:-:S11]  /*27e0*/  CS2R R26, SRZ ;  /* 0x00000000001a7805 */ /* 0x000fd6000001ff00 */
[----:B------:R-:W0:Y:S02]  /*27f0*/  @!P5 LDC.64 R2, c[0x0][0x380] ;  /* 0x0000e000ff02db82 */ /* 0x000e240000000a00 */
[----:B0-----:R-:W-:-:S05]  /*2800*/  @!P5 IMAD.WIDE.U32 R2, R0, 0x4800, R2 ;  /* 0x000048000002d825 */ /* 0x001fca00078e0002 */
[----:B------:R0:W5:Y:S01]  /*2810*/  @!P5 LDG.E.64.CONSTANT R26, desc[UR8][R2.64+-0x8] ;  /* 0xfffff808021ad981 */ /* 0x000162000c1e9b00 */
[----:B------:R-:W1:Y:S01]  /*2820*/  S2UR UR5, SR_CgaCtaId ;  /* 0x00000000000579c3 */ /* 0x000e620000008800 */
[----:B------:R-:W-:Y:S01]  /*2830*/  SHF.R.U32.HI R34, RZ, 0x5, R54 ;  /* 0x00000005ff227819 */ /* 0x000fe20000011636 */
[----:B------:R-:W-:Y:S01]  /*2840*/  UMOV UR4, 0x400 ;  /* 0x0000040000047882 */ /* 0x000fe20000000000 */
[----:B------:R-:W1:Y:S01]  /*2850*/  S2R R57, SR_LANEID ;  /* 0x0000000000397919 */ /* 0x000e620000000000 */
[----:B------:R-:W-:-:S04]  /*2860*/  ISETP.NE.AND P0, PT, R54, RZ, PT ;  /* 0x000000ff3600720c */ /* 0x000fc80003f05270 */
[----:B0-----:R-:W0:Y:S01]  /*2870*/  LDC R3, c[0x0][0x390] ;  /* 0x0000e400ff037b82 */ /* 0x001e220000000800 */
[----:B-1----:R-:W-:Y:S01]  /*2880*/  ULEA UR4, UR5, UR4, 0x18 ;  /* 0x0000000405047291 */ /* 0x002fe2000f8ec0ff */
[----:B------:R-:W-:-:S04]  /*2890*/  IMAD R4, R34, 0x120, R57 ;  /* 0x0000012022047824 */ /* 0x000fc800078e0239 */
[----:B------:R-:W-:Y:S01]  /*28a0*/  IMAD R19, R57, 0x8, R4 ;  /* 0x0000000839137824 */ /* 0x000fe200078e0204 */
[----:B------:R-:W-:-:S05]  /*28b0*/  LEA R5, R4, UR4, 0x3 ;  /* 0x0000000404057c11 */ /* 0x000fca000f8e18ff */
[--C-:B------:R-:W-:Y:S02]  /*28c0*/  IMAD R2, R57, 0x40, R5.reuse ;  /* 0x0000004039027824 */ /* 0x100fe400078e0205 */
[----:B------:R-:W-:Y:S01]  /*28d0*/  IMAD R4, R4, -0x4, R5 ;  /* 0xfffffffc04047824 */ /* 0x000fe200078e0205 */
[----:B--2---:R1:W-:Y:S04]  /*28e0*/  STS.64 [R5], R6 ;  /* 0x0000000605007388 */ /* 0x0043e80000000a00 */
[----:B---3--:R-:W-:Y:S04]  /*28f0*/  STS.64 [R5+0x100], R8 ;  /* 0x0001000805007388 */ /* 0x008fe80000000a00 */
[----:B----4-:R-:W-:Y:S04]  /*2900*/  STS.64 [R5+0x200], R10 ;  /* 0x0002000a05007388 */ /* 0x010fe80000000a00 */
[----:B-----5:R-:W-:Y:S01]  /*2910*/  STS.64 [R5+0x300], R12 ;  /* 0x0003000c05007388 */ /* 0x020fe20000000a00 */
[----:B-1----:R-:W-:-:S03]  /*2920*/  IMAD R6, R19, -0x4, R2 ;  /* 0xfffffffc13067824 */ /* 0x002fc600078e0202 */
[----:B------:R-:W-:Y:S04]  /*2930*/  STS.64 [R5+0x400], R14 ;  /* 0x0004000e05007388 */ /* 0x000fe80000000a00 */
[----:B------:R-:W-:Y:S04]  /*2940*/  STS.64 [R5+0x500], R16 ;  /* 0x0005001005007388 */ /* 0x000fe80000000a00 */
[----:B------:R-:W-:Y:S04]  /*2950*/  STS.64 [R5+0x600], R28 ;  /* 0x0006001c05007388 */ /* 0x000fe80000000a00 */
[----:B------:R-:W-:Y:S04]  /*2960*/  STS.64 [R5+0x700], R30 ;  /* 0x0007001e05007388 */ /* 0x000fe80000000a00 */
[----:B------:R1:W-:Y:S01]  /*2970*/  STS.64 [R5+0x800], R32 ;  /* 0x0008002005007388 */ /* 0x0003e20000000a00 */
[----:B------:R-:W-:-:S03]  /*2980*/  NOP ;  /* 0x0000000000007918 */ /* 0x000fc60000000000 */
[----:B------:R-:W-:Y:S04]  /*2990*/  LDS.64 R24, [R2+0x40] ;  /* 0x0000400002187984 */ /* 0x000fe80000000a00 */
[----:B------:R-:W-:Y:S01]  /*29a0*/  LDS.64 R22, [R2] ;  /* 0x0000000002167984 */ /* 0x000fe20000000a00 */
[----:B-1----:R-:W-:-:S03]  /*29b0*/  LEA R5, R54, UR4, 0x3 ;  /* 0x0000000436057c11 */ /* 0x002fc6000f8e18ff */
[----:B------:R-:W1:Y:S04]  /*29c0*/  LDS.64 R20, [R2+0x8] ;  /* 0x0000080002147984 */ /* 0x000e680000000a00 */
[----:B------:R-:W2:Y:S04]  /*29d0*/  LDS.64 R18, [R2+0x10] ;  /* 0x0000100002127984 */ /* 0x000ea80000000a00 */
[----:B------:R-:W3:Y:S04]  /*29e0*/  LDS.64 R16, [R2+0x18] ;  /* 0x0000180002107984 */ /* 0x000ee80000000a00 */
[----:B------:R-:W-:Y:S04]  /*29f0*/  LDS.64 R14, [R2+0x20] ;  /* 0x00002000020e7984 */ /* 0x000fe80000000a00 */
[----:B------:R-:W4:Y:S04]  /*2a00*/  LDS.64 R12, [R2+0x28] ;  /* 0x00002800020c7984 */ /* 0x000f280000000a00 */
[----:B------:R-:W-:Y:S04]  /*2a10*/  LDS.64 R10, [R2+0x30] ;  /* 0x00003000020a7984 */ /* 0x000fe80000000a00 */
[----:B------:R-:W-:Y:S01]  /*2a20*/  LDS.64 R8, [R2+0x38] ;  /* 0x0000380002087984 */ /* 0x000fe20000000a00 */
[----:B------:R-:W-:Y:S01]  /*2a30*/  BAR.SYNC.DEFER_BLOCKING 0x0 ;  /* 0x0000000000007b1d */ /* 0x000fe20000010000 */
[----:B-1----:R-:W-:-:S04]  /*2a40*/  ISETP.NE.U32.AND P1, PT, R22, R20, PT ;  /* 0x000000141600720c */ /* 0x002fc80003f25070 */
[----:B------:R-:W-:Y:S02]  /*2a50*/  ISETP.NE.AND.EX P1, PT, R23, R21, PT, P1 ;  /* 0x000000151700720c */ /* 0x000fe40003f25310 */
[----:B--2---:R-:W-:Y:S02]  /*2a60*/  ISETP.NE.U32.AND P2, PT, R20, R18, PT ;  /* 0x000000121400720c */ /* 0x004fe40003f45070 */
[----:B---3--:R-:W-:Y:S02]  /*2a70*/  ISETP.NE.U32.AND P4, PT, R18, R16, PT ;  /* 0x000000101200720c */ /* 0x008fe40003f85070 */
[----:B------:R-:W-:Y:S01]  /*2a80*/  ISETP.NE.AND.EX P2, PT, R21, R19, PT, P2 ;  /* 0x000000131500720c */ /* 0x000fe20003f45320 */
[----:B0-----:R-:W-:Y:S01]  /*2a90*/  STS [R4], R3 ;  /* 0x0000000304007388 */ /* 0x001fe20000000800 */
[----:B------:R-:W-:-:S03]  /*2aa0*/  ISETP.NE.AND.EX P4, PT, R19, R17, PT, P4 ;  /* 0x000000111300720c */ /* 0x000fc60003f85340 */
[----:B------:R-:W-:Y:S01]  /*2ab0*/  STS [R4+0x80], R3 ;  /* 0x0000800304007388 */ /* 0x000fe20000000800 */
[----:B----4-:R-:W-:Y:S02]  /*2ac0*/  ISETP.NE.U32.AND P6, PT, R14, R12, PT ;  /* 0x0000000c0e00720c */ /* 0x010fe40003fc5070 */
[----:B------:R-:W-:Y:S01]  /*2ad0*/  SEL R43, RZ, 0x1, !P4 ;  /* 0x00000001ff2b7807 */ /* 0x000fe20006000000 */
[----:B------:R-:W-:Y:S04]  /*2ae0*/  STS [R4+0x100], R3 ;  /* 0x0001000304007388 */ /* 0x000fe80000000800 */
[----:B------:R-:W-:Y:S04]  /*2af0*/  STS [R4+0x180], R3 ;  /* 0x0001800304007388 */ /* 0x000fe80000000800 */
[----:B------:R-:W-:Y:S04]  /*2b00*/  STS [R4+0x200], R3 ;  /* 0x0002000304007388 */ /* 0x000fe80000000800 */
[----:B------:R-:W-:Y:S04]  /*2b10*/  STS [R4+0x280], R3 ;  /* 0x0002800304007388 */ /* 0x000fe80000000800 */
[----:B------:R-:W-:Y:S04]  /*2b20*/  STS [R4+0x300], R3 ;  /* 0x0003000304007388 */ /* 0x000fe80000000800 */
[----:B------:R-:W-:Y:S04]  /*2b30*/  STS [R4+0x380], R3 ;  /* 0x0003800304007388 */ /* 0x000fe80000000800 */
[----:B------:R-:W-:Y:S01]  /*2b40*/  STS [R4+0x400], R3 ;  /* 0x0004000304007388 */ /* 0x000fe20000000800 */
[----:B------:R-:W-:-:S03]  /*2b50*/  NOP ;  /* 0x0000000000007918 */ /* 0x000fc60000000000 */
[----:B------:R-:W0:Y:S04]  /*2b60*/  LDS R53, [R6] ;  /* 0x0000000006357984 */ /* 0x000e280000000800 */
[----:B------:R-:W1:Y:S04]  /*2b70*/  LDS R52, [R6+0x4] ;  /* 0x0000040006347984 */ /* 0x000e680000000800 */
[----:B------:R-:W2:Y:S04]  /*2b80*/  LDS R51, [R6+0x8] ;  /* 0x0000080006337984 */ /* 0x000ea80000000800 */
[----:B------:R-:W3:Y:S04]  /*2b90*/  LDS R50, [R6+0xc] ;  /* 0x00000c0006327984 */ /* 0x000ee80000000800 */
[----:B------:R-:W4:Y:S04]  /*2ba0*/  LDS R49, [R6+0x10] ;  /* 0x0000100006317984 */ /* 0x000f280000000800 */
[----:B------:R-:W5:Y:S04]  /*2bb0*/  LDS R48, [R6+0x14] ;  /* 0x0000140006307984 */ /* 0x000f680000000800 */
[----:B------:R-:W-:Y:S04]  /*2bc0*/  LDS R47, [R6+0x18] ;  /* 0x00001800062f7984 */ /* 0x000fe80000000800 */
[----:B------:R-:W-:Y:S04]  /*2bd0*/  LDS R45, [R6+0x1c] ;  /* 0x00001c00062d7984 */ /* 0x000fe80000000800 */
[----:B------:R-:W-:Y:S01]  /*2be0*/  LDS R2, [R6+0x20] ;  /* 0x0000200006027984 */ /* 0x000fe20000000800 */
[----:B------:R-:W-:Y:S01]  /*2bf0*/  BAR.SYNC.DEFER_BLOCKING 0x0 ;  /* 0x0000000000007b1d */ /* 0x000fe20000010000 */
[----:B0-----:R-:W-:-:S05]  /*2c00*/  SEL R3, R53, RZ, !P1 ;  /* 0x000000ff35037207 */ /* 0x001fca0004800000 */
[----:B-1----:R-:W-:-:S05]  /*2c10*/  IMAD.IADD R3, R52, 0x1, R3 ;  /* 0x0000000134037824 */ /* 0x002fca00078e0203 */
[----:B------:R-:W-:-:S05]  /*2c20*/  SEL R4, R3, RZ, !P2 ;  /* 0x000000ff03047207 */ /* 0x000fca0005000000 */
[----:B--2---:R-:W-:Y:S01]  /*2c30*/  IMAD.IADD R4, R51, 0x1, R4 ;  /* 0x0000000133047824 */ /* 0x004fe200078e0204 */
[----:B------:R-:W-:Y:S04]  /*2c40*/  STS.64 [R5+0x8d8], R24 ;  /* 0x0008d81805007388 */ /* 0x000fe80000000a00 */
[----:B------:R-:W-:Y:S01]  /*2c50*/  SEL R3, R4, RZ, !P4 ;  /* 0x000000ff04037207 */ /* 0x000fe20006000000 */
[----:B------:R-:W-:Y:S01]  /*2c60*/  BAR.SYNC.DEFER_BLOCKING 0x0 ;  /* 0x0000000000007b1d */ /* 0x000fe20000010000 */
[----:B------:R-:W-:-:S03]  /*2c70*/  ISETP.NE.U32.AND P4, PT, R8, R24, PT ;  /* 0x000000180800720c */ /* 0x000fc60003f85070 */
[----:B---3--:R-:W-:Y:S01]  /*2c80*/  IMAD.IADD R3, R50, 0x1, R3 ;  /* 0x0000000132037824 */ /* 0x008fe200078e0203 */
[----:B------:R-:W-:Y:S01]  /*2c90*/  ISETP.NE.AND.EX P4, PT, R9, R25, PT, P4 ;  /* 0x000000190900720c */ /* 0x000fe20003f85340 */
[----:B------:R0:W1:Y:S01]  /*2ca0*/  @P0 LDS.64 R26, [R5+0x8d0] ;  /* 0x0008d000051a0984 */ /* 0x0000620000000a00 */
[----:B------:R-:W-:-:S04]  /*2cb0*/  ISETP.NE.U32.AND P0, PT, R16, R14, PT ;  /* 0x0000000e1000720c */ /* 0x000fc80003f05070 */
[----:B------:R-:W-:Y:S02]  /*2cc0*/  ISETP.NE.AND.EX P0, PT, R17, R15, PT, P0 ;  /* 0x0000000f1100720c */ /* 0x000fe40003f05300 */
[----:B0-----:R-:W-:Y:S02]  /*2cd0*/  SEL R5, RZ, 0x1, !P1 ;  /* 0x00000001ff057807 */ /* 0x001fe40004800000 */
[----:B------:R-:W-:Y:S02]  /*2ce0*/  SEL R4, R3, RZ, !P0 ;  /* 0x000000ff03047207 */ /* 0x000fe40004000000 */
[----:B------:R-:W-:Y:S02]  /*2cf0*/  ISETP.NE.AND.EX P1, PT, R15, R13, PT, P6 ;  /* 0x0000000d0f00720c */ /* 0x000fe40003f25360 */
[----:B------:R-:W-:Y:S01]  /*2d00*/  ISETP.NE.U32.AND P6, PT, R12, R10, PT ;  /* 0x0000000a0c00720c */ /* 0x000fe20003fc5070 */
[----:B----4-:R-:W-:Y:S01]  /*2d10*/  IMAD.IADD R4, R49, 0x1, R4 ;  /* 0x0000000131047824 */ /* 0x010fe200078e0204 */
[----:B------:R-:W-:-:S04]  /*2d20*/  SEL R28, RZ, 0x1, !P1 ;  /* 0x00000001ff1c7807 */ /* 0x000fc80004800000 */
[----:B------:R-:W-:-:S05]  /*2d30*/  SEL R3, R4, RZ, !P1 ;  /* 0x000000ff04037207 */ /* 0x000fca0004800000 */
[----:B-----5:R-:W-:Y:S01]  /*2d40*/  IMAD.IADD R3, R48, 0x1, R3 ;  /* 0x0000000130037824 */ /* 0x020fe200078e0203 */
[----:B-1----:R-:W-:-:S04]  /*2d50*/  ISETP.NE.U32.AND P3, PT, R26, R22, PT ;  /* 0x000000161a00720c */ /* 0x002fc80003f65070 */
[----:B------:R-:W-:-:S04]  /*2d60*/  ISETP.NE.AND.EX P3, PT, R27, R23, PT, P3 ;  /* 0x000000171b00720c */ /* 0x000fc80003f65330 */
[----:B------:R-:W-:-:S04]  /*2d70*/  SEL R6, RZ, 0x1, !P3 ;  /* 0x00000001ff067807 */ /* 0x000fc80005800000 */
[----:B------:R-:W-:Y:S02]  /*2d80*/  IADD3 R6, P3, PT, R5, R6, RZ ;  /* 0x0000000605067210 */ /* 0x000fe40007f7e0ff */
[----:B------:R-:W-:Y:S02]  /*2d90*/  SEL R5, RZ, 0x1, !P2 ;  /* 0x00000001ff057807 */ /* 0x000fe40005000000 */
[----:B------:R-:W-:Y:S01]  /*2da0*/  ISETP.NE.AND.EX P2, PT, R13, R11, PT, P6 ;  /* 0x0000000b0d00720c */ /* 0x000fe20003f45360 */
[----:B------:R-:W-:Y:S01]  /*2db0*/  IMAD.X R46, RZ, RZ, RZ, P3 ;  /* 0x000000ffff2e7224 */ /* 0x000fe200018e06ff */
[----:B------:R-:W-:Y:S02]  /*2dc0*/  ISETP.NE.U32.AND P3, PT, R10, R8, PT ;  /* 0x000000080a00720c */ /* 0x000fe40003f65070 */
[----:B------:R-:W-:Y:S02]  /*2dd0*/  SEL R4, R3, RZ, !P2 ;  /* 0x000000ff03047207 */ /* 0x000fe40005000000 */
[----:B------:R-:W-:-:S02]  /*2de0*/  IADD3 R6, P6, PT, R6, R5, RZ ;  /* 0x0000000506067210 */ /* 0x000fc40007fde0ff */
[----:B------:R-:W-:Y:S01]  /*2df0*/  ISETP.NE.AND.EX P3, PT, R11, R9, PT, P3 ;  /* 0x000000090b00720c */ /* 0x000fe20003f65330 */
[----:B------:R-:W-:Y:S02]  /*2e00*/  IMAD.IADD R4, R47, 0x1, R4 ;  /* 0x000000012f047824 */ /* 0x000fe400078e0204 */
[----:B------:R-:W-:Y:S01]  /*2e10*/  IMAD.X R46, RZ, RZ, R46, P6 ;  /* 0x000000ffff2e7224 */ /* 0x000fe200030e062e */
[----:B------:R-:W-:Y:S02]  /*2e20*/  IADD3 R43, P6, PT, R6, R43, RZ ;  /* 0x0000002b062b7210 */ /* 0x000fe40007fde0ff */
[----:B------:R-:W-:Y:S02]  /*2e30*/  SEL R4, R4, RZ, !P3 ;  /* 0x000000ff04047207 */ /* 0x000fe40005800000 */
[----:B------:R-:W-:Y:S01]  /*2e40*/  SEL R6, RZ, 0x1, !P0 ;  /* 0x00000001ff067807 */ /* 0x000fe20004000000 */
[----:B------:R-:W-:Y:S01]  /*2e50*/  IMAD.X R44, RZ, RZ, R46, P6 ;  /* 0x000000ffff2c7224 */ /* 0x000fe200030e062e */
[----:B------:R-:W-:Y:S01]  /*2e60*/  ISETP.NE.AND P6, PT, R34, 0x4, PT ;  /* 0x000000042200780c */ /* 0x000fe20003fc5270 */
[----:B------:R-:W-:Y:S01]  /*2e70*/  IMAD.IADD R4, R45, 0x1, R4 ;  /* 0x000000012d047824 */ /* 0x000fe200078e0204 */
[----:B------:R-:W-:-:S02]  /*2e80*/  IADD3 R41, P0, PT, R43, R6, RZ ;  /* 0x000000062b297210 */ /* 0x000fc40007f1e0ff */
[----:B------:R-:W-:Y:S02]  /*2e90*/  SEL R6, RZ, 0x1, !P2 ;  /* 0x00000001ff067807 */ /* 0x000fe40005000000 */
[----:B------:R-:W-:Y:S01]  /*2ea0*/  SEL R3, R4, RZ, !P4 ;  /* 0x000000ff04037207 */ /* 0x000fe20006000000 */
[----:B------:R-:W-:Y:S01]  /*2eb0*/  IMAD.X R42, RZ, RZ, R44, P0 ;  /* 0x000000ffff2a7224 */ /* 0x000fe200000e062c */
[----:B------:R-:W-:Y:S02]  /*2ec0*/  IADD3 R39, P1, PT, R41, R28, RZ ;  /* 0x0000001c29277210 */ /* 0x000fe40007f3e0ff */
[----:B------:R-:W-:Y:S01]  /*2ed0*/  SEL R4, RZ, 0x1, !P3 ;  /* 0x00000001ff047807 */ /* 0x000fe20005800000 */
[----:B------:R-:W-:Y:S01]  /*2ee0*/  IMAD.IADD R2, R2, 0x1, R3 ;  /* 0x0000000102027824 */ /* 0x000fe200078e0203 */
[----:B------:R-:W-:Y:S01]  /*2ef0*/  IADD3 R37, P0, PT, R39, R6, RZ ;  /* 0x0000000627257210 */ /* 0x000fe20007f1e0ff */
[----:B------:R-:W-:Y:S01]  /*2f00*/  IMAD.X R40, RZ, RZ, R42, P1 ;  /* 0x000000ffff287224 */ /* 0x000fe200008e062a */
[----:B------:R-:W-:-:S02]  /*2f10*/  SEL R28, RZ, 0x1, !P4 ;  /* 0x00000001ff1c7807 */ /* 0x000fc40006000000 */
[----:B------:R-:W-:Y:S01]  /*2f20*/  IADD3 R35, P1, PT, R37, R4, RZ ;  /* 0x0000000425237210 */ /* 0x000fe20007f3e0ff */
[----:B------:R-:W-:Y:S01]  /*2f30*/  IMAD.X R38, RZ, RZ, R40, P0 ;  /* 0x000000ffff267224 */ /* 0x000fe200000e0628 */
[----:B------:R-:W0:Y:S01]  /*2f40*/  SHFL.UP PT, R5, R2, 0x1, RZ ;  /* 0x0420000002057989 */ /* 0x000e2200000e00ff */
[----:B------:R-:W-:Y:S02]  /*2f50*/  ISETP.NE.AND P2, PT, R57, 0x1f, PT ;  /* 0x0000001f3900780c */ /* 0x000fe40003f45270 */
[----:B------:R-:W-:Y:S01]  /*2f60*/  IADD3 R28, P0, PT, R35, R28, RZ ;  /* 0x0000001c231c7210 */ /* 0x000fe20007f1e0ff */
[----:B------:R-:W-:Y:S01]  /*2f70*/  IMAD.X R36, RZ, RZ, R38, P1 ;  /* 0x000000ffff247224 */ /* 0x000fe200008e0626 */
[----:B------:R-:W-:Y:S02]  /*2f80*/  ISETP.GE.AND P1, PT, R57, 0x1, PT ;  /* 0x000000013900780c */ /* 0x000fe40003f26270 */
[----:B------:R-:W-:Y:S01]  /*2f90*/  ISETP.NE.AND P4, PT, R34, 0x5, PT ;  /* 0x000000052200780c */ /* 0x000fe20003f85270 */
[----:B------:R-:W-:Y:S01]  /*2fa0*/  IMAD.X R29, RZ, RZ, R36, P0 ;  /* 0x000000ffff1d7224 */ /* 0x000fe200000e0624 */
[----:B------:R-:W1:Y:S01]  /*2fb0*/  SHFL.UP PT, R3, R28, 0x1, RZ ;  /* 0x042000001c037989 */ /* 0x000e6200000e00ff */
[----:B------:R-:W-:-:S02]  /*2fc0*/  ISETP.NE.U32.AND P0, PT, R28, RZ, PT ;  /* 0x000000ff1c00720c */ /* 0x000fc40003f05070 */
[C---:B------:R-:W-:Y:S01]  /*2fd0*/  ISETP.NE.AND P3, PT, R34.reuse, 0x6, PT ;  /* 0x000000062200780c */ /* 0x040fe20003f65270 */
[----:B------:R-:W2:Y:S01]  /*2fe0*/  SHFL.UP PT, R4, R29, 0x1, RZ ;  /* 0x042000001d047989 */ /* 0x000ea200000e00ff */
[----:B------:R-:W-:Y:S02]  /*2ff0*/  ISETP.NE.AND.EX P0, PT, R29, RZ, PT, P0 ;  /* 0x000000ff1d00720c */ /* 0x000fe40003f05300 */
[----:B------:R-:W-:Y:S02]  /*3000*/  @!P2 LEA R58, R34, UR4, 0x4 ;  /* 0x00000004223aac11 */ /* 0x000fe4000f8e20ff */
[----:B0-----:R-:W-:-:S04]  /*3010*/  SEL R5, R5, RZ, !P0 ;  /* 0x000000ff05057207 */ /* 0x001fc80004000000 */
[----:B------:R-:W-:-:S05]  /*3020*/  SEL R5, R5, RZ, P1 ;  /* 0x000000ff05057207 */ /* 0x000fca0000800000 */
[----:B------:R-:W-:Y:S01]  /*3030*/  IMAD.IADD R5, R2, 0x1, R5 ;  /* 0x0000000102057824 */ /* 0x000fe200078e0205 */
[----:B-1----:R-:W-:Y:S02]  /*3040*/  SEL R3, R3, RZ, P1 ;  /* 0x000000ff03037207 */ /* 0x002fe40000800000 */
[----:B--2---:R-:W-:Y:S02]  /*3050*/  SEL R6, R4, RZ, P1 ;  /* 0x000000ff04067207 */ /* 0x004fe40000800000 */
[----:B------:R-:W0:Y:S01]  /*3060*/  SHFL.UP PT, R4, R5, 0x2, RZ ;  /* 0x0440000005047989 */ /* 0x000e2200000e00ff */
[----:B------:R-:W-:Y:S02]  /*3070*/  IADD3 R7, P0, PT, R3, R28, RZ ;  /* 0x0000001c03077210 */ /* 0x000fe40007f1e0ff */
[----:B------:R-:W-:-:S03]  /*3080*/  ISETP.GE.AND P1, PT, R57, 0x2, PT ;  /* 0x000000023900780c */ /* 0x000fc60003f26270 */
[----:B------:R-:W-:Y:S01]  /*3090*/  IMAD.X R6, R6, 0x1, R29, P0 ;  /* 0x0000000106067824 */ /* 0x000fe200000e061d */
[----:B------:R-:W1:Y:S01]  /*30a0*/  SHFL.UP PT, R2, R7, 0x2, RZ ;  /* 0x0440000007027989 */ /* 0x000e6200000e00ff */
[----:B------:R-:W-:-:S03]  /*30b0*/  ISETP.NE.U32.AND P0, PT, R7, RZ, PT ;  /* 0x000000ff0700720c */ /* 0x000fc60003f05070 */
[----:B------:R-:W2:Y:S01]  /*30c0*/  SHFL.UP PT, R3, R6, 0x2, RZ ;  /* 0x0440000006037989 */ /* 0x000ea200000e00ff */
[----:B------:R-:W-:-:S04]  /*30d0*/  ISETP.NE.AND.EX P0, PT, R6, RZ, PT, P0 ;  /* 0x000000ff0600720c */ /* 0x000fc80003f05300 */
[----:B0-----:R-:W-:-:S04]  /*30e0*/  SEL R4, R4, RZ, !P0 ;  /* 0x000000ff04047207 */ /* 0x001fc80004000000 */
[----:B------:R-:W-:Y:S02]  /*30f0*/  SEL R4, R4, RZ, P1 ;  /* 0x000000ff04047207 */ /* 0x000fe40000800000 */
[----:B-1----:R-:W-:-:S03]  /*3100*/  SEL R2, R2, RZ, P1 ;  /* 0x000000ff02027207 */ /* 0x002fc60000800000 */
[----:B------:R-:W-:Y:S01]  /*3110*/  IMAD.IADD R4, R5, 0x1, R4 ;  /* 0x0000000105047824 */ /* 0x000fe200078e0204 */
[----:B------:R-:W-:Y:S02]  /*3120*/  IADD3 R29, P0, PT, R2, R7, RZ ;  /* 0x00000007021d7210 */ /* 0x000fe40007f1e0ff */
[----:B--2---:R-:W-:Y:S02]  /*3130*/  SEL R3, R3, RZ, P1 ;  /* 0x000000ff03037207 */ /* 0x004fe40000800000 */
[----:B------:R-:W0:Y:S01]  /*3140*/  SHFL.UP PT, R5, R4, 0x4, RZ ;  /* 0x0480000004057989 */ /* 0x000e2200000e00ff */
[----:B------:R-:W-:Y:S02]  /*3150*/  ISETP.GE.AND P1, PT, R57, 0x4, PT ;  /* 0x000000043900780c */ /* 0x000fe40003f26270 */
        /* <DEDUP_REMOVED lines=18> */
[----:B0-----:R-:W-:Y:S02]  /*3280*/  SEL R4, R4, RZ, !P0 ;  /* 0x000000ff04047207 */ /* 0x001fe40004000000 */
[----:B-1----:R-:W-:Y:S02]  /*3290*/  SEL R2, R2, RZ, P1 ;  /* 0x000000ff02027207 */ /* 0x002fe40000800000 */
[----:B------:R-:W-:Y:S02]  /*32a0*/  SEL R4, R4, RZ, P1 ;  /* 0x000000ff04047207 */ /* 0x000fe40000800000 */
[----:B------:R-:W-:Y:S02]  /*32b0*/  IADD3 R6, P0, PT, R2, R7, RZ ;  /* 0x0000000702067210 */ /* 0x000fe40007f1e0ff */
[----:B--2---:R-:W-:Y:S01]  /*32c0*/  SEL R3, R3, RZ, P1 ;  /* 0x000000ff03037207 */ /* 0x004fe20000800000 */
[----:B------:R-:W-:Y:S01]  /*32d0*/  IMAD.IADD R55, R5, 0x1, R4 ;  /* 0x0000000105377824 */ /* 0x000fe200078e0204 */
[----:B------:R-:W-:Y:S01]  /*32e0*/  ISETP.GE.AND P1, PT, R57, 0x10, PT ;  /* 0x000000103900780c */ /* 0x000fe20003f26270 */
[----:B------:R-:W0:Y:S02]  /*32f0*/  SHFL.UP PT, R2, R6, 0x10, RZ ;  /* 0x0600000006027989 */ /* 0x000e2400000e00ff */
[----:B------:R-:W-:Y:S01]  /*3300*/  IMAD.X R28, R3, 0x1, R30, P0 ;  /* 0x00000001031c7824 */ /* 0x000fe200000e061e */
[----:B------:R-:W-:Y:S01]  /*3310*/  ISETP.NE.U32.AND P0, PT, R6, RZ, PT ;  /* 0x000000ff0600720c */ /* 0x000fe20003f05070 */
[----:B------:R-:W1:Y:S03]  /*3320*/  SHFL.UP PT, R4, R55, 0x10, RZ ;  /* 0x0600000037047989 */ /* 0x000e6600000e00ff */
[----:B------:R-:W-:Y:S01]  /*3330*/  ISETP.NE.AND.EX P0, PT, R28, RZ, PT, P0 ;  /* 0x000000ff1c00720c */ /* 0x000fe20003f05300 */
[----:B------:R-:W2:Y:S01]  /*3340*/  SHFL.UP PT, R3, R28, 0x10, RZ ;  /* 0x060000001c037989 */ /* 0x000ea200000e00ff */
[----:B0-----:R-:W-:-:S02]  /*3350*/  SEL R5, R2, RZ, P1 ;  /* 0x000000ff02057207 */ /* 0x001fc40000800000 */
[----:B-1----:R-:W-:Y:S02]  /*3360*/  SEL R2, R4, RZ, !P0 ;  /* 0x000000ff04027207 */ /* 0x002fe40004000000 */
[----:B------:R-:W-:Y:S02]  /*3370*/  IADD3 R4, P0, PT, R5, R6, RZ ;  /* 0x0000000605047210 */ /* 0x000fe40007f1e0ff */
[----:B--2---:R-:W-:Y:S02]  /*3380*/  SEL R3, R3, RZ, P1 ;  /* 0x000000ff03037207 */ /* 0x004fe40000800000 */
[----:B------:R-:W-:Y:S02]  /*3390*/  SEL R2, R2, RZ, P1 ;  /* 0x000000ff02027207 */ /* 0x000fe40000800000 */
[----:B------:R-:W-:Y:S01]  /*33a0*/  ISETP.NE.AND P1, PT, R34, 0x2, PT ;  /* 0x000000022200780c */ /* 0x000fe20003f25270 */
[----:B------:R-:W-:Y:S02]  /*33b0*/  IMAD.X R5, R3, 0x1, R28, P0 ;  /* 0x0000000103057824 */ /* 0x000fe400000e061c */
[----:B------:R-:W-:-:S03]  /*33c0*/  IMAD.IADD R55, R55, 0x1, R2 ;  /* 0x0000000137377824 */ /* 0x000fc600078e0202 */
[----:B------:R-:W-:Y:S04]  /*33d0*/  @!P2 STS.64 [R58], R4 ;  /* 0x000000043a00a388 */ /* 0x000fe80000000a00 */
[----:B------:R-:W-:Y:S01]  /*33e0*/  @!P2 STS [R58+0x8], R55 ;  /* 0x000008373a00a388 */ /* 0x000fe20000000800 */
[----:B------:R-:W-:Y:S06]  /*33f0*/  BAR.SYNC.DEFER_BLOCKING 0x0 ;  /* 0x0000000000007b1d */ /* 0x000fec0000010000 */
[----:B------:R-:W0:Y:S04]  /*3400*/  LDS.64 R28, [UR4+0x10] ;  /* 0x00001004ff1c7984 */ /* 0x000e280008000a00 */
[----:B------:R-:W1:Y:S04]  /*3410*/  LDS.64 R30, [UR4] ;  /* 0x00000004ff1e7984 */ /* 0x000e680008000a00 */
[----:B------:R-:W2:Y:S04]  /*3420*/  LDS R56, [UR4+0x8] ;  /* 0x00000804ff387984 */ /* 0x000ea80008000800 */
[----:B------:R-:W3:Y:S04]  /*3430*/  LDS.64 R32, [UR4+0x20] ;  /* 0x00002004ff207984 */ /* 0x000ee80008000a00 */
[----:B------:R-:W4:Y:S04]  /*3440*/  LDS R59, [UR4+0x18] ;  /* 0x00001804ff3b7984 */ /* 0x000f280008000800 */
[----:B------:R-:W5:Y:S04]  /*3450*/  LDS.64 R2, [UR4+0x30] ;  /* 0x00003004ff027984 */ /* 0x000f680008000a00 */
[----:B------:R-:W5:Y:S04]  /*3460*/  LDS R60, [UR4+0x28] ;  /* 0x00002804ff3c7984 */ /* 0x000f680008000800 */
[----:B------:R-:W5:Y:S04]  /*3470*/  LDS.64 R6, [UR4+0x40] ;  /* 0x00004004ff067984 */ /* 0x000f680008000a00 */
[----:B------:R-:W5:Y:S01]  /*3480*/  LDS R58, [UR4+0x38] ;  /* 0x00003804ff3a7984 */ /* 0x000f620008000800 */
[----:B0-----:R-:W-:-:S02]  /*3490*/  ISETP.NE.U32.AND P0, PT, R28, RZ, PT ;  /* 0x000000ff1c00720c */ /* 0x001fc40003f05070 */
[----:B-1----:R-:W-:Y:S02]  /*34a0*/  IADD3 R61, P2, PT, R30, R28, RZ ;  /* 0x0000001c1e3d7210 */ /* 0x002fe40007f5e0ff */
[----:B------:R-:W-:Y:S02]  /*34b0*/  ISETP.NE.AND.EX P0, PT, R29, RZ, PT, P0 ;  /* 0x000000ff1d00720c */ /* 0x000fe40003f05300 */
[----:B------:R-:W-:Y:S01]  /*34c0*/  SEL R62, R61, R30, !P1 ;  /* 0x0000001e3d3e7207 */ /* 0x000fe20004800000 */
[----:B------:R-:W-:Y:S01]  /*34d0*/  IMAD.X R63, R31, 0x1, R29, P2 ;  /* 0x000000011f3f7824 */ /* 0x000fe200010e061d */
[----:B--2---:R-:W-:Y:S02]  /*34e0*/  SEL R28, R56, RZ, !P0 ;  /* 0x000000ff381c7207 */ /* 0x004fe40004000000 */
[C---:B---3--:R-:W-:Y:S02]  /*34f0*/  IADD3 R61, P2, PT, R32.reuse, R61, RZ ;  /* 0x0000003d203d7210 */ /* 0x048fe40007f5e0ff */
[----:B------:R-:W-:-:S02]  /*3500*/  ISETP.NE.U32.AND P0, PT, R32, RZ, PT ;  /* 0x000000ff2000720c */ /* 0x000fc40003f05070 */
[----:B------:R-:W-:Y:S01]  /*3510*/  SEL R64, R63, R31, !P1 ;  /* 0x0000001f3f407207 */ /* 0x000fe20004800000 */
[C---:B------:R-:W-:Y:S01]  /*3520*/  IMAD.X R63, R33.reuse, 0x1, R63, P2 ;  /* 0x00000001213f7824 */ /* 0x040fe200010e063f */
[----:B------:R-:W0:Y:S01]  /*3530*/  LDS.64 R30, [UR4+0x50] ;  /* 0x00005004ff1e7984 */ /* 0x000e220008000a00 */
[----:B------:R-:W-:Y:S01]  /*3540*/  ISETP.NE.AND.EX P0, PT, R33, RZ, PT, P0 ;  /* 0x000000ff2100720c */ /* 0x000fe20003f05300 */
[----:B----4-:R-:W-:Y:S01]  /*3550*/  IMAD.IADD R59, R59, 0x1, R28 ;  /* 0x000000013b3b7824 */ /* 0x010fe200078e021c */
[----:B------:R-:W-:Y:S01]  /*3560*/  ISETP.NE.AND P2, PT, R34, 0x3, PT ;  /* 0x000000032200780c */ /* 0x000fe20003f45270 */
[----:B------:R-:W1:Y:S03]  /*3570*/  LDS R33, [UR4+0x48] ;  /* 0x00004804ff217984 */ /* 0x000e660008000800 */
[C---:B------:R-:W-:Y:S01]  /*3580*/  SEL R56, R59.reuse, R56, !P1 ;  /* 0x000000383b387207 */ /* 0x040fe20004800000 */
[----:B------:R-:W2:Y:S01]  /*3590*/  LDS.64 R28, [UR4+0x60] ;  /* 0x00006004ff1c7984 */ /* 0x000ea20008000a00 */
[----:B------:R-:W-:-:S02]  /*35a0*/  SEL R59, R59, RZ, !P0 ;  /* 0x000000ff3b3b7207 */ /* 0x000fc40004000000 */
[----:B------:R-:W-:Y:S01]  /*35b0*/  SEL R62, R61, R62, !P2 ;  /* 0x0000003e3d3e7207 */ /* 0x000fe20005000000 */
[----:B------:R-:W3:Y:S01]  /*35c0*/  LDS R32, [UR4+0x58] ;  /* 0x00005804ff207984 */ /* 0x000ee20008000800 */
[----:B-----5:R-:W-:Y:S01]  /*35d0*/  IADD3 R61, P0, PT, R2, R61, RZ ;  /* 0x0000003d023d7210 */ /* 0x020fe20007f1e0ff */
[----:B------:R-:W-:Y:S01]  /*35e0*/  IMAD.IADD R59, R60, 0x1, R59 ;  /* 0x000000013c3b7824 */ /* 0x000fe200078e023b */
[----:B------:R-:W-:Y:S02]  /*35f0*/  ISETP.NE.U32.AND P1, PT, R2, RZ, PT ;  /* 0x000000ff0200720c */ /* 0x000fe40003f25070 */
[----:B------:R-:W-:Y:S01]  /*3600*/  SEL R64, R63, R64, !P2 ;  /* 0x000000403f407207 */ /* 0x000fe20005000000 */
[C---:B------:R-:W-:Y:S01]  /*3610*/  IMAD.X R63, R3.reuse, 0x1, R63, P0 ;  /* 0x00000001033f7824 */ /* 0x040fe200000e063f */
[----:B------:R-:W-:Y:S02]  /*3620*/  ISETP.NE.AND.EX P1, PT, R3, RZ, PT, P1 ;  /* 0x000000ff0300720c */ /* 0x000fe40003f25310 */
[----:B------:R-:W4:Y:S01]  /*3630*/  LDS.64 R2, [UR4+0x70] ;  /* 0x00007004ff027984 */ /* 0x000f220008000a00 */
[----:B------:R-:W-:-:S02]  /*3640*/  SEL R60, R59, R56, !P2 ;  /* 0x000000383b3c7207 */ /* 0x000fc40005000000 */
[----:B------:R-:W-:Y:S01]  /*3650*/  SEL R59, R59, RZ, !P1 ;  /* 0x000000ff3b3b7207 */ /* 0x000fe20004800000 */
[----:B------:R-:W5:Y:S01]  /*3660*/  LDS R56, [UR4+0x68] ;  /* 0x00006804ff387984 */ /* 0x000f620008000800 */
[----:B------:R-:W-:Y:S02]  /*3670*/  ISETP.NE.U32.AND P0, PT, R6, RZ, PT ;  /* 0x000000ff0600720c */ /* 0x000fe40003f05070 */
[----:B------:R-:W-:Y:S01]  /*3680*/  ISETP.NE.AND P2, PT, R34, 0x7, PT ;  /* 0x000000072200780c */ /* 0x000fe20003f45270 */
[----:B------:R-:W-:Y:S01]  /*3690*/  IMAD.IADD R59, R58, 0x1, R59 ;  /* 0x000000013a3b7824 */ /* 0x000fe200078e023b */
[----:B------:R-:W-:Y:S01]  /*36a0*/  ISETP.NE.AND.EX P0, PT, R7, RZ, PT, P0 ;  /* 0x000000ff0700720c */ /* 0x000fe20003f05300 */
[----:B------:R-:W5:Y:S01]  /*36b0*/  LDS R58, [UR4+0x78] ;  /* 0x00007804ff3a7984 */ /* 0x000f620008000800 */
[----:B------:R-:W-:Y:S02]  /*36c0*/  SEL R34, R61, R62, !P6 ;  /* 0x0000003e3d227207 */ /* 0x000fe40007000000 */
[----:B------:R-:W-:-:S02]  /*36d0*/  IADD3 R61, P1, PT, R6, R61, RZ ;  /* 0x0000003d063d7210 */ /* 0x000fc40007f3e0ff */
[C---:B------:R-:W-:Y:S02]  /*36e0*/  SEL R6, R59.reuse, RZ, !P0 ;  /* 0x000000ff3b067207 */ /* 0x040fe40004000000 */
[----:B------:R-:W-:Y:S01]  /*36f0*/  SEL R60, R59, R60, !P6 ;  /* 0x0000003c3b3c7207 */ /* 0x000fe20007000000 */
[----:B------:R-:W-:Y:S01]  /*3700*/  IMAD.X R7, R7, 0x1, R63, P1 ;  /* 0x0000000107077824 */ /* 0x000fe200008e063f */
[C---:B0-----:R-:W-:Y:S02]  /*3710*/  ISETP.NE.U32.AND P0, PT, R30.reuse, RZ, PT ;  /* 0x000000ff1e00720c */ /* 0x041fe40003f05070 */
[----:B------:R-:W-:Y:S01]  /*3720*/  IADD3 R59, P1, PT, R30, R61, RZ ;  /* 0x0000003d1e3b7210 */ /* 0x000fe20007f3e0ff */
[----:B-1----:R-:W-:Y:S01]  /*3730*/  IMAD.IADD R33, R33, 0x1, R6 ;  /* 0x0000000121217824 */ /* 0x002fe200078e0206 */
[----:B------:R-:W-:Y:S02]  /*3740*/  ISETP.NE.AND.EX P0, PT, R31, RZ, PT, P0 ;  /* 0x000000ff1f00720c */ /* 0x000fe40003f05300 */
[----:B------:R-:W-:-:S02]  /*3750*/  SEL R62, R63, R64, !P6 ;  /* 0x000000403f3e7207 */ /* 0x000fc40007000000 */
[C---:B------:R-:W-:Y:S02]  /*3760*/  SEL R60, R33.reuse, R60, !P4 ;  /* 0x0000003c213c7207 */ /* 0x040fe40006000000 */
[----:B------:R-:W-:Y:S02]  /*3770*/  SEL R33, R33, RZ, !P0 ;  /* 0x000000ff21217207 */ /* 0x000fe40004000000 */
[----:B------:R-:W-:Y:S01]  /*3780*/  SEL R6, R61, R34, !P4 ;  /* 0x000000223d067207 */ /* 0x000fe20006000000 */
[----:B------:R-:W-:Y:S01]  /*3790*/  IMAD.X R61, R31, 0x1, R7, P1 ;  /* 0x000000011f3d7824 */ /* 0x000fe200008e0607 */
[----:B--2---:R-:W-:Y:S01]  /*37a0*/  ISETP.NE.U32.AND P0, PT, R28, RZ, PT ;  /* 0x000000ff1c00720c */ /* 0x004fe20003f05070 */
[----:B------:R-:W0:Y:S01]  /*37b0*/  SHFL.UP PT, R34, R4, 0x1, RZ ;  /* 0x0420000004227989 */ /* 0x000e2200000e00ff */
[----:B------:R-:W-:Y:S01]  /*37c0*/  SEL R30, R7, R62, !P4 ;  /* 0x0000003e071e7207 */ /* 0x000fe20006000000 */
[----:B---3--:R-:W-:Y:S01]  /*37d0*/  IMAD.IADD R7, R32, 0x1, R33 ;  /* 0x0000000120077824 */ /* 0x008fe200078e0221 */
[----:B------:R-:W-:Y:S01]  /*37e0*/  ISETP.NE.AND.EX P0, PT, R29, RZ, PT, P0 ;  /* 0x000000ff1d00720c */ /* 0x000fe20003f05300 */
[----:B------:R1:W2:Y:S01]  /*37f0*/  SHFL.UP PT, R33, R5, 0x1, RZ ;  /* 0x0420000005217989 */ /* 0x0002a200000e00ff */
[----:B------:R-:W-:-:S02]  /*3800*/  IADD3 R31, P1, PT, R28, R59, RZ ;  /* 0x0000003b1c1f7210 */ /* 0x000fc40007f3e0ff */
[----:B------:R-:W-:Y:S01]  /*3810*/  SEL R6, R59, R6, !P3 ;  /* 0x000000063b067207 */ /* 0x000fe20005800000 */
[----:B------:R3:W0:Y:S01]  /*3820*/  SHFL.UP PT, R32, R55, 0x1, RZ ;  /* 0x0420000037207989 */ /* 0x00062200000e00ff */
[----:B------:R-:W-:Y:S01]  /*3830*/  SEL R60, R7, R60, !P3 ;  /* 0x0000003c073c7207 */ /* 0x000fe20005800000 */
[----:B------:R-:W-:Y:S01]  /*3840*/  IMAD.X R59, R29, 0x1, R61, P1 ;  /* 0x000000011d3b7824 */ /* 0x000fe200008e063d */
[----:B------:R-:W-:Y:S02]  /*3850*/  SEL R28, R61, R30, !P3 ;  /* 0x0000001e3d1c7207 */ /* 0x000fe40005800000 */
[----:B------:R-:W-:Y:S02]  /*3860*/  SEL R7, R7, RZ, !P0 ;  /* 0x000000ff07077207 */ /* 0x000fe40004000000 */
[----:B------:R-:W-:Y:S02]  /*3870*/  ISETP.GE.U32.AND P3, PT, R54, 0x20, PT ;  /* 0x000000203600780c */ /* 0x000fe40003f66070 */
[----:B----4-:R-:W-:Y:S01]  /*3880*/  ISETP.NE.U32.AND P0, PT, R2, RZ, PT ;  /* 0x000000ff0200720c */ /* 0x010fe20003f05070 */
[----:B-----5:R-:W-:Y:S01]  /*3890*/  IMAD.IADD R7, R56, 0x1, R7 ;  /* 0x0000000138077824 */ /* 0x020fe200078e0207 */
[----:B------:R-:W-:-:S02]  /*38a0*/  IADD3 R56, P1, PT, R2, R31, RZ ;  /* 0x0000001f02387210 */ /* 0x000fc40007f3e0ff */
[----:B------:R-:W-:Y:S02]  /*38b0*/  ISETP.NE.AND.EX P0, PT, R3, RZ, PT, P0 ;  /* 0x000000ff0300720c */ /* 0x000fe40003f05300 */
[----:B------:R-:W-:Y:S01]  /*38c0*/  SEL R2, R59, R28, !P2 ;  /* 0x0000001c3b027207 */ /* 0x000fe20005000000 */
[----:B------:R-:W-:Y:S01]  /*38d0*/  IMAD.X R59, R3, 0x1, R59, P1 ;  /* 0x00000001033b7824 */ /* 0x000fe200008e063b */
[----:B-1----:R-:W-:Y:S02]  /*38e0*/  SEL R5, R7, RZ, !P0 ;  /* 0x000000ff07057207 */ /* 0x002fe40004000000 */
[----:B------:R-:W-:Y:S02]  /*38f0*/  SEL R29, R31, R6, !P2 ;  /* 0x000000061f1d7207 */ /* 0x000fe40005000000 */
[----:B------:R-:W-:Y:S01]  /*3900*/  SEL R7, R7, R60, !P2 ;  /* 0x0000003c07077207 */ /* 0x000fe20005000000 */
[----:B------:R-:W-:Y:S01]  /*3910*/  IMAD.IADD R58, R58, 0x1, R5 ;  /* 0x000000013a3a7824 */ /* 0x000fe200078e0205 */
[----:B--23--:R-:W-:Y:S06]  /*3920*/  @!P3 BRA `(.L_x_536) ;  /* 0x00000000002cb947 */ /* 0x00cfec0003800000 */
[----:B------:R-:W-:Y:S02]  /*3930*/  ISETP.NE.AND P1, PT, R57, RZ, PT ;  /* 0x000000ff3900720c */ /* 0x000fe40003f25270 */
[C---:B0-----:R-:W-:Y:S02]  /*3940*/  ISETP.NE.U32.AND P0, PT, R34.reuse, RZ, PT ;  /* 0x000000ff2200720c */ /* 0x041fe40003f05070 */
[----:B------:R-:W-:Y:S02]  /*3950*/  SEL R34, R34, RZ, P1 ;  /* 0x000000ff22227207 */ /* 0x000fe40000800000 */
[C---:B------:R-:W-:Y:S02]  /*3960*/  ISETP.NE.AND.EX P0, PT, R33.reuse, RZ, PT, P0 ;  /* 0x000000ff2100720c */ /* 0x040fe40003f05300 */
[----:B------:R-:W-:Y:S02]  /*3970*/  SEL R33, R33, RZ, P1 ;  /* 0x000000ff21217207 */ /* 0x000fe40000800000 */
[----:B------:R-:W-:-:S02]  /*3980*/  SEL R3, R7, RZ, !P0 ;  /* 0x000000ff07037207 */ /* 0x000fc40004000000 */
[----:B------:R-:W-:-:S03]  /*3990*/  IADD3 R34, P0, PT, R34, R29, RZ ;  /* 0x0000001d22227210 */ /* 0x000fc60007f1e0ff */
[----:B------:R-:W-:Y:S02]  /*39a0*/  @P1 IMAD.IADD R7, R32, 0x1, R3 ;  /* 0x0000000120071824 */ /* 0x000fe400078e0203 */
[----:B------:R-:W-:Y:S02]  /*39b0*/  IMAD.X R33, R33, 0x1, R2, P0 ;  /* 0x0000000121217824 */ /* 0x000fe400000e0602 */
[----:B------:R-:W-:Y:S01]  /*39c0*/  IMAD.MOV.U32 R32, RZ, RZ, R7 ;  /* 0x000000ffff207224 */ /* 0x000fe200078e0007 */
[----:B------:R-:W-:Y:S06]  /*39d0*/  BRA `(.L_x_537) ;  /* 0x00000010002c7947 */ /* 0x000fec0003800000 */
.L_x_536:
[----:B------:R-:W1:Y:S01]  /*39e0*/  LDC.64 R28, c[0x0][0x3b0] ;  /* 0x0000ec00ff1c7b82 */ /* 0x000e620000000a00 */
[----:B------:R-:W2:Y:S01]  /*39f0*/  LDCU UR5, c[0x0][0x370] ;  /* 0x00006e00ff0577ac */ /* 0x000ea20008000800 */
[----:B------:R-:W-:Y:S01]  /*3a00*/  @!P5 IMAD.MOV.U32 R6, RZ, RZ, R56 ;  /* 0x000000ffff06d224 */ /* 0x000fe200078e0038 */
[----:B------:R3:W-:Y:S01]  /*3a10*/  @!P5 STS [UR4+0xd0], R58 ;  /* 0x0000d03aff00d988 */ /* 0x0007e20008000804 */
[----:B------:R-:W-:Y:S01]  /*3a20*/  @!P5 IMAD.MOV.U32 R7, RZ, RZ, R59 ;  /* 0x000000ffff07d224 */ /* 0x000fe200078e003b */
[----:B------:R-:W-:Y:S01]  /*3a30*/  LOP3.LUT R55, RZ, R54, RZ, 0x33, !PT ;  /* 0x00000036ff377212 */ /* 0x000fe200078e33ff */
[----:B------:R-:W-:Y:S02]  /*3a40*/  @!P5 IMAD.MOV.U32 R4, RZ, RZ, R58 ;  /* 0x000000ffff04d224 */ /* 0x000fe400078e003a */
[----:B------:R-:W-:Y:S01]  /*3a50*/  @!P5 IMAD.MOV.U32 R5, RZ, RZ, 0x64 ;  /* 0x00000064ff05d424 */ /* 0x000fe200078e00ff */
[----:B------:R3:W-:Y:S01]  /*3a60*/  @!P5 STS.64 [UR4+0xc8], R6 ;  /* 0x0000c806ff00d988 */ /* 0x0007e20008000a04 */
[----:B--2---:R-:W-:Y:S01]  /*3a70*/  UISETP.GT.U32.AND UP0, UPT, UR5, 0x1f3, UPT ;  /* 0x000001f30500788c */ /* 0x004fe2000bf04070 */
[----:B-1----:R-:W-:-:S05]  /*3a80*/  IMAD.WIDE.U32 R28, R0, 0x10, R28 ;  /* 0x00000010001c7825 */ /* 0x002fca00078e001c */
[----:B------:R3:W-:Y:S03]  /*3a90*/  @!P5 ST.E.128.STRONG.GPU desc[UR8][R28.64+0x200], R4 ;  /* 0x000200041c00d985 */ /* 0x0007e6000c10fd08 */
[----:B------:R-:W-:Y:S05]  /*3aa0*/  BRA.U UP0, `(.L_x_538) ;  /* 0x0000000100087547 */ /* 0x000fea000b800000 */
[----:B------:R1:W-:Y:S06]  /*3ab0*/  MEMBAR.SC.CTA ;  /* 0x0000000000007992 */ /* 0x0003ec0000000000 */
[----:B-1----:R-:W-:Y:S05]  /*3ac0*/  BRA `(.L_x_539) ;  /* 0x0000000000087947 */ /* 0x002fea0003800000 */
.L_x_538:
[----:B------:R-:W-:Y:S05]  /*3ad0*/  NANOSLEEP 0x1c2 ;  /* 0x000001c20000795d */ /* 0x000fea0003800000 */
[----:B------:R-:W-:Y:S01]  /*3ae0*/  NOP ;  /* 0x0000000000007918 */ /* 0x000fe20000000000 */
.L_x_539:
[----:B------:R-:W-:-:S07]  /*3af0*/  IMAD.WIDE R30, R55, 0x10, R28 ;  /* 0x00000010371e7825 */ /* 0x000fce00078e021c */
.L_x_541:
[----:B---3--:R-:W2:Y:S01]  /*3b00*/  LD.E.128.STRONG.GPU R4, desc[UR8][R30.64+0x200] ;  /* 0x000200081e047980 */ /* 0x008ea2000c10fd00 */
[----:B------:R-:W-:Y:S05]  /*3b10*/  YIELD ;  /* 0x0000000000007946 */ /* 0x000fea0003800000 */
[----:B------:R-:W-:Y:S01]  /*3b20*/  UMOV UR5, 0xffffffff ;  /* 0xffffffff00057882 */ /* 0x000fe20000000000 */
[----:B--2---:R-:W-:Y:S02]  /*3b30*/  ISETP.NE.AND P0, PT, R5, 0x63, PT ;  /* 0x000000630500780c */ /* 0x004fe40003f05270 */
[----:B------:R-:W-:Y:S11]  /*3b40*/  BRA.DIV UR5, `(.L_x_540) ;  /* 0x00000092054c7947 */ /* 0x000ff6000b800000 */
[----:B------:R-:W-:-:S13]  /*3b50*/  VOTE.ANY P0, !P0 ;  /* 0x0000000000ff7806 */ /* 0x000fda0004000100 */
.L_x_684:
[----:B------:R-:W-:Y:S05]  /*3b60*/  @P0 BRA `(.L_x_541) ;  /* 0xfffffffc00e40947 */ /* 0x000fea000383ffff */
[----:B------:R-:W-:Y:S01]  /*3b70*/  UMOV UR5, 0xffffffff ;  /* 0xffffffff00057882 */ /* 0x000fe20000000000 */
[----:B------:R-:W-:Y:S01]  /*3b80*/  ISETP.NE.AND P0, PT, R5, 0x65, PT ;  /* 0x000000650500780c */ /* 0x000fe20003f05270 */
[----:B------:R-:W-:Y:S02]  /*3b90*/  IMAD.MOV.U32 R61, RZ, RZ, R6 ;  /* 0x000000ffff3d7224 */ /* 0x000fe400078e0006 */
[----:B------:R-:W-:Y:S02]  /*3ba0*/  IMAD.MOV.U32 R62, RZ, RZ, R7 ;  /* 0x000000ffff3e7224 */ /* 0x000fe400078e0007 */
[----:B------:R-:W-:Y:S01]  /*3bb0*/  IMAD.MOV.U32 R60, RZ, RZ, R4 ;  /* 0x000000ffff3c7224 */ /* 0x000fe200078e0004 */
[----:B------:R-:W-:Y:S07]  /*3bc0*/  BRA.DIV UR5, `(.L_x_542) ;  /* 0x0000009205507947 */ /* 0x000fee000b800000 */
[----:B------:R-:W1:Y:S01]  /*3bd0*/  S2R R67, SR_GEMASK ;  /* 0x0000000000437919 */ /* 0x000e620000003c00 */
[----:B------:R-:W-:-:S04]  /*3be0*/  VOTE.ANY R2, PT, !P0 ;  /* 0x0000000000027806 */ /* 0x000fc800040e0100 */
[----:B-1----:R-:W-:-:S05]  /*3bf0*/  LOP3.LUT R2, R2, 0x80000000, R67, 0xec, !PT ;  /* 0x8000000002027812 */ /* 0x002fca00078eec43 */
[----:B------:R-:W-:-:S05]  /*3c00*/  VIADD R3, R2, 0xffffffff ;  /* 0xffffffff02037836 */ /* 0x000fca0000000000 */
[----:B------:R-:W-:-:S04]  /*3c10*/  LOP3.LUT R3, R2, R3, RZ, 0xc, !PT ;  /* 0x0000000302037212 */ /* 0x000fc800078e0cff */
[----:B------:R-:W1:Y:S02]  /*3c20*/  POPC R7, R3 ;  /* 0x0000000300077309 */ /* 0x000e640000000000 */
[----:B-1----:R1:W2:Y:S04]  /*3c30*/  SHFL.DOWN PT, R30, R61, 0x1, R7 ;  /* 0x082000003d1e7989 */ /* 0x0022a800000e0007 */
[----:B------:R1:W3:Y:S04]  /*3c40*/  SHFL.DOWN PT, R31, R62, 0x1, R7 ;  /* 0x082000003e1f7989 */ /* 0x0002e800000e0007 */
[----:B------:R1:W4:Y:S02]  /*3c50*/  SHFL.DOWN PT, R6, R60, 0x1, R7 ;  /* 0x082000003c067989 */ /* 0x00032400000e0007 */
.L_x_690:
[----:B------:R-:W-:Y:S01]  /*3c60*/  ISETP.GE.AND P1, PT, R57, R7, PT ;  /* 0x000000073900720c */ /* 0x000fe20003f26270 */
[----:B------:R-:W-:-:S12]  /*3c70*/  UMOV UR5, 0xffffffff ;  /* 0xffffffff00057882 */ /* 0x000fd80000000000 */
[----:B------:R-:W-:Y:S02]  /*3c80*/  @!P1 ISETP.NE.U32.AND P0, PT, R61, RZ, PT ;  /* 0x000000ff3d00920c */ /* 0x000fe40003f05070 */
[----:B--2---:R-:W-:Y:S02]  /*3c90*/  @!P1 IADD3 R30, P2, PT, R30, R61, RZ ;  /* 0x0000003d1e1e9210 */ /* 0x004fe40007f5e0ff */
[----:B------:R-:W-:-:S03]  /*3ca0*/  @!P1 ISETP.NE.AND.EX P0, PT, R62, RZ, PT, P0 ;  /* 0x000000ff3e00920c */ /* 0x000fc60003f05300 */
[----:B-1----:R-:W-:Y:S02]  /*3cb0*/  @!P1 IMAD.MOV.U32 R61, RZ, RZ, R30 ;  /* 0x000000ffff3d9224 */ /* 0x002fe400078e001e */
[----:B---3--:R-:W-:Y:S01]  /*3cc0*/  @!P1 IMAD.X R30, R31, 0x1, R62, P2 ;  /* 0x000000011f1e9824 */ /* 0x008fe200010e063e */
[----:B----4-:R-:W-:Y:S01]  /*3cd0*/  @!P1 SEL R31, R6, RZ, !P0 ;  /* 0x000000ff061f9207 */ /* 0x010fe20004000000 */
[----:B------:R-:W-:Y:S06]  /*3ce0*/  BRA.DIV UR5, `(.L_x_543) ;  /* 0x00000092057c7947 */ /* 0x000fec000b800000 */
.L_x_693:
[----:B------:R-:W-:Y:S01]  /*3cf0*/  UMOV UR5, 0xffffffff ;  /* 0xffffffff00057882 */ /* 0x000fe20000000000 */
[----:B------:R-:W-:Y:S02]  /*3d00*/  @!P1 IMAD.MOV.U32 R62, RZ, RZ, R30 ;  /* 0x000000ffff3e9224 */ /* 0x000fe400078e001e */
[----:B------:R-:W-:Y:S01]  /*3d10*/  @!P1 IMAD.IADD R60, R60, 0x1, R31 ;  /* 0x000000013c3c9824 */ /* 0x000fe200078e021f */
[----:B------:R-:W-:Y:S06]  /*3d20*/  BRA.DIV UR5, `(.L_x_544) ;  /* 0x00000092058c7947 */ /* 0x000fec000b800000 */
[----:B------:R1:W2:Y:S04]  /*3d30*/  SHFL.DOWN PT, R30, R61, 0x2, R7 ;  /* 0x084000003d1e7989 */ /* 0x0002a800000e0007 */
[----:B------:R1:W3:Y:S04]  /*3d40*/  SHFL.DOWN PT, R31, R62, 0x2, R7 ;  /* 0x084000003e1f7989 */ /* 0x0002e800000e0007 */
[----:B------:R1:W4:Y:S02]  /*3d50*/  SHFL.DOWN PT, R54, R60, 0x2, R7 ;  /* 0x084000003c367989 */ /* 0x00032400000e0007 */
.L_x_698:
[----:B------:R-:W-:Y:S01]  /*3d60*/  VIADD R66, R57, 0x2 ;  /* 0x0000000239427836 */ /* 0x000fe20000000000 */
[----:B------:R-:W-:-:S04]  /*3d70*/  UMOV UR5, 0xffffffff ;  /* 0xffffffff00057882 */ /* 0x000fc80000000000 */
[----:B------:R-:W-:-:S13]  /*3d80*/  ISETP.GT.AND P1, PT, R66, R7, PT ;  /* 0x000000074200720c */ /* 0x000fda0003f24270 */
[----:B------:R-:W-:Y:S02]  /*3d90*/  @!P1 ISETP.NE.U32.AND P0, PT, R61, RZ, PT ;  /* 0x000000ff3d00920c */ /* 0x000fe40003f05070 */
[----:B--2---:R-:W-:Y:S02]  /*3da0*/  @!P1 IADD3 R30, P2, PT, R30, R61, RZ ;  /* 0x0000003d1e1e9210 */ /* 0x004fe40007f5e0ff */
[----:B------:R-:W-:Y:S01]  /*3db0*/  @!P1 ISETP.NE.AND.EX P0, PT, R62, RZ, PT, P0 ;  /* 0x000000ff3e00920c */ /* 0x000fe20003f05300 */
[----:B------:R-:W-:-:S12]  /*3dc0*/  BRA.DIV UR5, `(.L_x_545) ;  /* 0x0000009205bc7947 */ /* 0x000fd8000b800000 */
.L_x_701:
[----:B----4-:R-:W-:Y:S01]  /*3dd0*/  @!P1 SEL R3, R54, RZ, !P0 ;  /* 0x000000ff36039207 */ /* 0x010fe20004000000 */
[----:B------:R-:W-:Y:S01]  /*3de0*/  UMOV UR5, 0xffffffff ;  /* 0xffffffff00057882 */ /* 0x000fe20000000000 */
[----:B---3--:R-:W-:Y:S02]  /*3df0*/  @!P1 IMAD.X R31, R31, 0x1, R62, P2 ;  /* 0x000000011f1f9824 */ /* 0x008fe400010e063e */
[----:B-1----:R-:W-:Y:S02]  /*3e00*/  @!P1 IMAD.MOV.U32 R61, RZ, RZ, R30 ;  /* 0x000000ffff3d9224 */ /* 0x002fe400078e001e */
[----:B------:R-:W-:Y:S02]  /*3e10*/  @!P1 IMAD.MOV.U32 R62, RZ, RZ, R31 ;  /* 0x000000ffff3e9224 */ /* 0x000fe400078e001f */
[----:B------:R-:W-:Y:S01]  /*3e20*/  @!P1 IMAD.IADD R60, R60, 0x1, R3 ;  /* 0x000000013c3c9824 */ /* 0x000fe200078e0203 */
[----:B------:R-:W-:Y:S06]  /*3e30*/  BRA.DIV UR5, `(.L_x_546) ;  /* 0x0000009205c07947 */ /* 0x000fec000b800000 */
[----:B------:R1:W2:Y:S04]  /*3e40*/  SHFL.DOWN PT, R30, R61, 0x4, R7 ;  /* 0x088000003d1e7989 */ /* 0x0002a800000e0007 */
[----:B------:R1:W3:Y:S04]  /*3e50*/  SHFL.DOWN PT, R31, R62, 0x4, R7 ;  /* 0x088000003e1f7989 */ /* 0x0002e800000e0007 */
[----:B------:R1:W4:Y:S02]  /*3e60*/  SHFL.DOWN PT, R54, R60, 0x4, R7 ;  /* 0x088000003c367989 */ /* 0x00032400000e0007 */
.L_x_706:
[----:B------:R-:W-:Y:S01]  /*3e70*/  VIADD R65, R57, 0x4 ;  /* 0x0000000439417836 */ /* 0x000fe20000000000 */
[----:B------:R-:W-:-:S04]  /*3e80*/  UMOV UR5, 0xffffffff ;  /* 0xffffffff00057882 */ /* 0x000fc80000000000 */
[----:B------:R-:W-:Y:S01]  /*3e90*/  ISETP.GT.AND P1, PT, R65, R7, PT ;  /* 0x000000074100720c */ /* 0x000fe20003f24270 */
[----:B------:R-:W-:-:S12]  /*3ea0*/  BRA.DIV UR5, `(.L_x_547) ;  /* 0x0000009205fc7947 */ /* 0x000fd8000b800000 */
.L_x_709:
[----:B------:R-:W-:Y:S01]  /*3eb0*/  @!P1 ISETP.NE.U32.AND P0, PT, R61, RZ, PT ;  /* 0x000000ff3d00920c */ /* 0x000fe20003f05070 */
[----:B------:R-:W-:Y:S01]  /*3ec0*/  UMOV UR5, 0xffffffff ;  /* 0xffffffff00057882 */ /* 0x000fe20000000000 */
[----:B--2---:R-:W-:Y:S02]  /*3ed0*/  @!P1 IADD3 R30, P2, PT, R30, R61, RZ ;  /* 0x0000003d1e1e9210 */ /* 0x004fe40007f5e0ff */
[----:B------:R-:W-:-:S03]  /*3ee0*/  @!P1 ISETP.NE.AND.EX P0, PT, R62, RZ, PT, P0 ;  /* 0x000000ff3e00920c */ /* 0x000fc60003f05300 */
[----:B---3--:R-:W-:Y:S01]  /*3ef0*/  @!P1 IMAD.X R31, R31, 0x1, R62, P2 ;  /* 0x000000011f1f9824 */ /* 0x008fe200010e063e */
[----:B----4-:R-:W-:Y:S01]  /*3f00*/  @!P1 SEL R3, R54, RZ, !P0 ;  /* 0x000000ff36039207 */ /* 0x010fe20004000000 */
[----:B-1----:R-:W-:Y:S02]  /*3f10*/  @!P1 IMAD.MOV.U32 R61, RZ, RZ, R30 ;  /* 0x000000ffff3d9224 */ /* 0x002fe400078e001e */
[----:B------:R-:W-:Y:S02]  /*3f20*/  @!P1 IMAD.MOV.U32 R62, RZ, RZ, R31 ;  /* 0x000000ffff3e9224 */ /* 0x000fe400078e001f */
[----:B------:R-:W-:Y:S01]  /*3f30*/  @!P1 IMAD.IADD R60, R60, 0x1, R3 ;  /* 0x000000013c3c9824 */ /* 0x000fe200078e0203 */
[----:B------:R-:W-:Y:S06]  /*3f40*/  BRA.DIV UR5, `(.L_x_548) ;  /* 0x0000009205f47947 */ /* 0x000fec000b800000 */
[----:B------:R1:W2:Y:S04]  /*3f50*/  SHFL.DOWN PT, R30, R61, 0x8, R7 ;  /* 0x090000003d1e7989 */ /* 0x0002a800000e0007 */
[----:B------:R1:W3:Y:S04]  /*3f60*/  SHFL.DOWN PT, R31, R62, 0x8, R7 ;  /* 0x090000003e1f7989 */ /* 0x0002e800000e0007 */
[----:B------:R1:W4:Y:S02]  /*3f70*/  SHFL.DOWN PT, R54, R60, 0x8, R7 ;  /* 0x090000003c367989 */ /* 0x00032400000e0007 */
.L_x_714:
[----:B------:R-:W-:Y:S01]  /*3f80*/  VIADD R64, R57, 0x8 ;  /* 0x0000000839407836 */ /* 0x000fe20000000000 */
[----:B------:R-:W-:-:S04]  /*3f90*/  UMOV UR5, 0xffffffff ;  /* 0xffffffff00057882 */ /* 0x000fc80000000000 */
[----:B------:R-:W-:Y:S01]  /*3fa0*/  ISETP.GT.AND P1, PT, R64, R7, PT ;  /* 0x000000074000720c */ /* 0x000fe20003f24270 */
[----:B------:R-:W-:-:S12]  /*3fb0*/  BRA.DIV UR5, `(.L_x_549) ;  /* 0x0000009605307947 */ /* 0x000fd8000b800000 */
.L_x_717:
        /* <DEDUP_REMOVED lines=13> */
.L_x_722:
[----:B------:R-:W-:-:S03]  /*4090*/  UMOV UR5, 0xffffffff ;  /* 0xffffffff00057882 */ /* 0x000fc60000000000 */
[----:B------:R-:W-:Y:S05]  /*40a0*/  BRA.DIV UR5, `(.L_x_551) ;  /* 0x00000096056c7947 */ /* 0x000fea000b800000 */
.L_x_725:
[----:B------:R-:W-:Y:S01]  /*40b0*/  VIADD R63, R57, 0x10 ;  /* 0x00000010393f7836 */ /* 0x000fe20000000000 */
[----:B------:R-:W5:Y:S01]  /*40c0*/  LDC.64 R30, c[0x0][0x3b0] ;  /* 0x0000ec00ff1e7b82 */ /* 0x000f620000000a00 */
[----:B------:R-:W-:Y:S01]  /*40d0*/  UMOV UR5, 0xffffffff ;  /* 0xffffffff00057882 */ /* 0x000fe20000000000 */
[----:B------:R-:W-:Y:S01]  /*40e0*/  IMAD.IADD R0, R55, 0x1, R0 ;  /* 0x0000000137007824 */ /* 0x000fe200078e0200 */
[----:B------:R-:W-:Y:S02]  /*40f0*/  ISETP.NE.AND P0, PT, R5, 0x65, PT ;  /* 0x000000650500780c */ /* 0x000fe40003f05270 */
[----:B------:R-:W-:-:S13]  /*4100*/  ISETP.GT.AND P2, PT, R63, R7, PT ;  /* 0x000000073f00720c */ /* 0x000fda0003f44270 */
[----:B------:R-:W-:Y:S02]  /*4110*/  @!P2 ISETP.NE.U32.AND P1, PT, R61, RZ, PT ;  /* 0x000000ff3d00a20c */ /* 0x000fe40003f25070 */
[----:B--2---:R-:W-:Y:S02]  /*4120*/  @!P2 IADD3 R54, P3, PT, R54, R61, RZ ;  /* 0x0000003d3636a210 */ /* 0x004fe40007f7e0ff */
[----:B------:R-:W-:Y:S02]  /*4130*/  @!P2 ISETP.NE.AND.EX P1, PT, R62, RZ, PT, P1 ;  /* 0x000000ff3e00a20c */ /* 0x000fe40003f25310 */
[----:B-----5:R-:W-:Y:S01]  /*4140*/  IADD3 R30, P4, PT, R30, 0x200, RZ ;  /* 0x000002001e1e7810 */ /* 0x020fe20007f9e0ff */
[----:B---3--:R-:W-:Y:S01]  /*4150*/  @!P2 IMAD.X R69, R69, 0x1, R62, P3 ;  /* 0x000000014545a824 */ /* 0x008fe200018e063e */
[----:B----4-:R-:W-:Y:S01]  /*4160*/  @!P2 SEL R3, R68, RZ, !P1 ;  /* 0x000000ff4403a207 */ /* 0x010fe20004800000 */
[----:B-1----:R-:W-:Y:S02]  /*4170*/  @!P2 IMAD.MOV.U32 R61, RZ, RZ, R54 ;  /* 0x000000ffff3da224 */ /* 0x002fe400078e0036 */
[----:B------:R-:W-:-:S02]  /*4180*/  @!P2 IMAD.MOV.U32 R62, RZ, RZ, R69 ;  /* 0x000000ffff3ea224 */ /* 0x000fc400078e0045 */
[----:B------:R-:W-:Y:S02]  /*4190*/  @!P2 IMAD.IADD R60, R60, 0x1, R3 ;  /* 0x000000013c3ca824 */ /* 0x000fe400078e0203 */
[----:B------:R-:W-:Y:S01]  /*41a0*/  IMAD.X R31, RZ, RZ, R31, P4 ;  /* 0x000000ffff1f7224 */ /* 0x000fe200020e061f */
[----:B------:R-:W-:Y:S06]  /*41b0*/  BRA.DIV UR5, `(.L_x_552) ;  /* 0x0000009605487947 */ /* 0x000fec000b800000 */
[----:B------:R-:W-:-:S13]  /*41c0*/  VOTE.ALL P0, P0 ;  /* 0x0000000000ff7806 */ /* 0x000fda0000000000 */
.L_x_728:
[----:B------:R-:W-:Y:S05]  /*41d0*/  @!P0 BRA `(.L_x_553) ;  /* 0x0000000400b88947 */ /* 0x000fea0003800000 */
[----:B------:R-:W-:-:S07]  /*41e0*/  IMAD.MOV.U32 R69, RZ, RZ, R0 ;  /* 0x000000ffff457224 */ /* 0x000fce00078e0000 */
.L_x_567:
[----:B------:R-:W-:-:S07]  /*41f0*/  IMAD.WIDE R54, R69, 0x10, R30 ;  /* 0x0000001045367825 */ /* 0x000fce00078e021e */
.L_x_555:
[----:B------:R-:W2:Y:S01]  /*4200*/  LD.E.128.STRONG.GPU R4, desc[UR8][R54.64+-0x200] ;  /* 0xfffe000836047980 */ /* 0x000ea2000c10fd00 */
[----:B------:R-:W-:Y:S05]  /*4210*/  YIELD ;  /* 0x0000000000007946 */ /* 0x000fea0003800000 */
[----:B------:R-:W-:Y:S01]  /*4220*/  UMOV UR5, 0xffffffff ;  /* 0xffffffff00057882 */ /* 0x000fe20000000000 */
[----:B--2---:R-:W-:Y:S02]  /*4230*/  ISETP.NE.AND P0, PT, R5, 0x63, PT ;  /* 0x000000630500780c */ /* 0x004fe40003f05270 */
[----:B------:R-:W-:Y:S11]  /*4240*/  BRA.DIV UR5, `(.L_x_554) ;  /* 0x0000009605487947 */ /* 0x000ff6000b800000 */
[----:B------:R-:W-:-:S13]  /*4250*/  VOTE.ANY P0, !P0 ;  /* 0x0000000000ff7806 */ /* 0x000fda0004000100 */
.L_x_731:
[----:B------:R-:W-:Y:S05]  /*4260*/  @P0 BRA `(.L_x_555) ;  /* 0xfffffffc00e40947 */ /* 0x000fea000383ffff */
[----:B------:R-:W-:Y:S01]  /*4270*/  UMOV UR5, 0xffffffff ;  /* 0xffffffff00057882 */ /* 0x000fe20000000000 */
[----:B------:R-:W-:Y:S01]  /*4280*/  ISETP.NE.AND P0, PT, R5, 0x65, PT ;  /* 0x000000650500780c */ /* 0x000fe20003f05270 */
[----:B------:R-:W-:Y:S02]  /*4290*/  IMAD.MOV.U32 R0, RZ, RZ, R6 ;  /* 0x000000ffff007224 */ /* 0x000fe400078e0006 */
[----:B------:R-:W-:Y:S02]  /*42a0*/  IMAD.MOV.U32 R55, RZ, RZ, R7 ;  /* 0x000000ffff377224 */ /* 0x000fe400078e0007 */
[----:B------:R-:W-:Y:S01]  /*42b0*/  IMAD.MOV.U32 R54, RZ, RZ, R4 ;  /* 0x000000ffff367224 */ /* 0x000fe200078e0004 */
[----:B------:R-:W-:Y:S07]  /*42c0*/  BRA.DIV UR5, `(.L_x_556) ;  /* 0x00000096054c7947 */ /* 0x000fee000b800000 */
[----:B------:R-:W-:-:S04]  /*42d0*/  VOTE.ANY R2, PT, !P0 ;  /* 0x0000000000027806 */ /* 0x000fc800040e0100 */
[----:B------:R-:W-:-:S05]  /*42e0*/  LOP3.LUT R2, R2, 0x80000000, R67, 0xec, !PT ;  /* 0x8000000002027812 */ /* 0x000fca00078eec43 */
[----:B------:R-:W-:-:S05]  /*42f0*/  VIADD R3, R2, 0xffffffff ;  /* 0xffffffff02037836 */ /* 0x000fca0000000000 */
[----:B------:R-:W-:-:S04]  /*4300*/  LOP3.LUT R3, R2, R3, RZ, 0xc, !PT ;  /* 0x0000000302037212 */ /* 0x000fc800078e0cff */
[----:B------:R-:W1:Y:S02]  /*4310*/  POPC R7, R3 ;  /* 0x0000000300077309 */ /* 0x000e640000000000 */
[----:B-1----:R1:W2:Y:S04]  /*4320*/  SHFL.DOWN PT, R71, R0, 0x1, R7 ;  /* 0x0820000000477989 */ /* 0x0022a800000e0007 */
[----:B------:R1:W3:Y:S04]  /*4330*/  SHFL.DOWN PT, R68, R55, 0x1, R7 ;  /* 0x0820000037447989 */ /* 0x0002e800000e0007 */
[----:B------:R1:W4:Y:S02]  /*4340*/  SHFL.DOWN PT, R70, R54, 0x1, R7 ;  /* 0x0820000036467989 */ /* 0x00032400000e0007 */
.L_x_737:
[----:B------:R-:W-:-:S03]  /*4350*/  UMOV UR5, 0xffffffff ;  /* 0xffffffff00057882 */ /* 0x000fc60000000000 */
[----:B------:R-:W-:Y:S05]  /*4360*/  BRA.DIV UR5, `(.L_x_557) ;  /* 0x0000009605987947 */ /* 0x000fea000b800000 */
.L_x_740:
[----:B------:R-:W-:Y:S01]  /*4370*/  ISETP.GE.AND P1, PT, R57, R7, PT ;  /* 0x000000073900720c */ /* 0x000fe20003f26270 */
[----:B------:R-:W-:-:S12]  /*4380*/  UMOV UR5, 0xffffffff ;  /* 0xffffffff00057882 */ /* 0x000fd80000000000 */
[----:B------:R-:W-:-:S04]  /*4390*/  @!P1 ISETP.NE.U32.AND P0, PT, R0, RZ, PT ;  /* 0x000000ff0000920c */ /* 0x000fc80003f05070 */
[----:B------:R-:W-:-:S04]  /*43a0*/  @!P1 ISETP.NE.AND.EX P0, PT, R55, RZ, PT, P0 ;  /* 0x000000ff3700920c */ /* 0x000fc80003f05300 */
[----:B----4-:R-:W-:Y:S02]  /*43b0*/  @!P1 SEL R3, R70, RZ, !P0 ;  /* 0x000000ff46039207 */ /* 0x010fe40004000000 */
[----:B--2---:R-:W-:-:S03]  /*43c0*/  @!P1 IADD3 R71, P0, PT, R71, R0, RZ ;  /* 0x0000000047479210 */ /* 0x004fc60007f1e0ff */
[----:B-1----:R-:W-:Y:S02]  /*43d0*/  @!P1 IMAD.IADD R54, R54, 0x1, R3 ;  /* 0x0000000136369824 */ /* 0x002fe400078e0203 */
[----:B---3--:R-:W-:Y:S02]  /*43e0*/  @!P1 IMAD.X R68, R68, 0x1, R55, P0 ;  /* 0x0000000144449824 */ /* 0x008fe400000e0637 */
[----:B------:R-:W-:Y:S02]  /*43f0*/  @!P1 IMAD.MOV.U32 R0, RZ, RZ, R71 ;  /* 0x000000ffff009224 */ /* 0x000fe400078e0047 */
[----:B------:R-:W-:Y:S01]  /*4400*/  @!P1 IMAD.MOV.U32 R55, RZ, RZ, R68 ;  /* 0x000000ffff379224 */ /* 0x000fe200078e0044 */
[----:B------:R-:W-:Y:S06]  /*4410*/  BRA.DIV UR5, `(.L_x_558) ;  /* 0x00000096058c7947 */ /* 0x000fec000b800000 */
[----:B------:R1:W2:Y:S04]  /*4420*/  SHFL.DOWN PT, R71, R0, 0x2, R7 ;  /* 0x0840000000477989 */ /* 0x0002a800000e0007 */
[----:B------:R1:W3:Y:S04]  /*4430*/  SHFL.DOWN PT, R68, R55, 0x2, R7 ;  /* 0x0840000037447989 */ /* 0x0002e800000e0007 */
[----:B------:R1:W4:Y:S02]  /*4440*/  SHFL.DOWN PT, R70, R54, 0x2, R7 ;  /* 0x0840000036467989 */ /* 0x00032400000e0007 */
.L_x_745:
[----:B------:R-:W-:-:S03]  /*4450*/  UMOV UR5, 0xffffffff ;  /* 0xffffffff00057882 */ /* 0x000fc60000000000 */
[----:B------:R-:W-:Y:S05]  /*4460*/  BRA.DIV UR5, `(.L_x_559) ;  /* 0x0000009605d07947 */ /* 0x000fea000b800000 */
.L_x_748:
[----:B------:R-:W-:Y:S01]  /*4470*/  ISETP.GT.AND P1, PT, R66, R7, PT ;  /* 0x000000074200720c */ /* 0x000fe20003f24270 */
        /* <DEDUP_REMOVED lines=13> */
.L_x_753:
[----:B------:R-:W-:-:S03]  /*4550*/  UMOV UR5, 0xffffffff ;  /* 0xffffffff00057882 */ /* 0x000fc60000000000 */
[----:B------:R-:W-:Y:S05]  /*4560*/  BRA.DIV UR5, `(.L_x_561) ;  /* 0x0000009a05087947 */ /* 0x000fea000b800000 */
.L_x_756:
        /* <DEDUP_REMOVED lines=14> */
.L_x_761:
[----:B------:R-:W-:-:S03]  /*4650*/  UMOV UR5, 0xffffffff ;  /* 0xffffffff00057882 */ /* 0x000fc60000000000 */
[----:B------:R-:W-:Y:S05]  /*4660*/  BRA.DIV UR5, `(.L_x_563) ;  /* 0x0000009a05407947 */ /* 0x000fea000b800000 */
.L_x_764:
        /* <DEDUP_REMOVED lines=14> */
.L_x_769:
[----:B------:R-:W-:-:S03]  /*4750*/  UMOV UR5, 0xffffffff ;  /* 0xffffffff00057882 */ /* 0x000fc60000000000 */
[----:B------:R-:W-:Y:S05]  /*4760*/  BRA.DIV UR5, `(.L_x_565) ;  /* 0x0000009a05787947 */ /* 0x000fea000b800000 */
.L_x_772:
[----:B------:R-:W-:Y:S01]  /*4770*/  ISETP.GT.AND P2, PT, R63, R7, PT ;  /* 0x000000073f00720c */ /* 0x000fe20003f44270 */
[----:B------:R-:W-:Y:S01]  /*4780*/  UMOV UR5, 0xffffffff ;  /* 0xffffffff00057882 */ /* 0x000fe20000000000 */
[----:B------:R-:W-:-:S11]  /*4790*/  VIADD R69, R69, 0xffffffe0 ;  /* 0xffffffe045457836 */ /* 0x000fd60000000000 */
[----:B------:R-:W-:Y:S02]  /*47a0*/  @!P2 ISETP.NE.U32.AND P0, PT, R0, RZ, PT ;  /* 0x000000ff0000a20c */ /* 0x000fe40003f05070 */
[----:B--2---:R-:W-:Y:S02]  /*47b0*/  @!P2 IADD3 R71, P1, PT, R71, R0, RZ ;  /* 0x000000004747a210 */ /* 0x004fe40007f3e0ff */
[----:B------:R-:W-:-:S03]  /*47c0*/  @!P2 ISETP.NE.AND.EX P0, PT, R55, RZ, PT, P0 ;  /* 0x000000ff3700a20c */ /* 0x000fc60003f05300 */
[----:B---3--:R-:W-:Y:S01]  /*47d0*/  @!P2 IMAD.X R68, R68, 0x1, R55, P1 ;  /* 0x000000014444a824 */ /* 0x008fe200008e0637 */
[----:B----4-:R-:W-:Y:S01]  /*47e0*/  @!P2 SEL R3, R70, RZ, !P0 ;  /* 0x000000ff4603a207 */ /* 0x010fe20004000000 */
[----:B-1----:R-:W-:Y:S01]  /*47f0*/  @!P2 IMAD.MOV.U32 R0, RZ, RZ, R71 ;  /* 0x000000ffff00a224 */ /* 0x002fe200078e0047 */
[----:B------:R-:W-:Y:S01]  /*4800*/  ISETP.NE.U32.AND P1, PT, R61, RZ, PT ;  /* 0x000000ff3d00720c */ /* 0x000fe20003f25070 */
[----:B------:R-:W-:Y:S01]  /*4810*/  @!P2 IMAD.MOV.U32 R55, RZ, RZ, R68 ;  /* 0x000000ffff37a224 */ /* 0x000fe200078e0044 */
[----:B------:R-:W-:Y:S01]  /*4820*/  ISETP.NE.AND P0, PT, R5, 0x65, PT ;  /* 0x000000650500780c */ /* 0x000fe20003f05270 */
[----:B------:R-:W-:Y:S01]  /*4830*/  @!P2 IMAD.IADD R54, R54, 0x1, R3 ;  /* 0x000000013636a824 */ /* 0x000fe200078e0203 */
[----:B------:R-:W-:Y:S02]  /*4840*/  ISETP.NE.AND.EX P1, PT, R62, RZ, PT, P1 ;  /* 0x000000ff3e00720c */ /* 0x000fe40003f25310 */
[----:B------:R-:W-:Y:S02]  /*4850*/  IADD3 R61, P2, PT, R61, R0, RZ ;  /* 0x000000003d3d7210 */ /* 0x000fe40007f5e0ff */
[----:B------:R-:W-:-:S03]  /*4860*/  SEL R3, R54, RZ, !P1 ;  /* 0x000000ff36037207 */ /* 0x000fc60004800000 */
[----:B------:R-:W-:Y:S02]  /*4870*/  IMAD.X R62, R62, 0x1, R55, P2 ;  /* 0x000000013e3e7824 */ /* 0x000fe400010e0637 */
[----:B------:R-:W-:Y:S01]  /*4880*/  IMAD.IADD R60, R3, 0x1, R60 ;  /* 0x00000001033c7824 */ /* 0x000fe200078e023c */
[----:B------:R-:W-:Y:S06]  /*4890*/  BRA.DIV UR5, `(.L_x_566) ;  /* 0x0000009a054c7947 */ /* 0x000fec000b800000 */
[----:B------:R-:W-:-:S13]  /*48a0*/  VOTE.ALL P0, P0 ;  /* 0x0000000000ff7806 */ /* 0x000fda0000000000 */
.L_x_775:
[----:B------:R-:W-:Y:S05]  /*48b0*/  @P0 BRA `(.L_x_567) ;  /* 0xfffffff8004c0947 */ /* 0x000fea000383ffff */
.L_x_553:
[----:B------:R-:W-:Y:S01]  /*48c0*/  ISETP.NE.AND P1, PT, R57, RZ, PT ;  /* 0x000000ff3900720c */ /* 0x000fe20003f25270 */
[----:B------:R-:W-:Y:S01]  /*48d0*/  BSSY.RECONVERGENT B0, `(.L_x_568) ;  /* 0x0000016000007945 */ /* 0x000fe20003800200 */
[----:B------:R-:W-:-:S11]  /*48e0*/  IMAD.MOV.U32 R2, RZ, RZ, R61 ;  /* 0x000000ffff027224 */ /* 0x000fd600078e003d */
[----:B------:R-:W1:Y:S01]  /*48f0*/  @!P1 S2R R3, SR_CgaCtaId ;  /* 0x0000000000039919 */ /* 0x000e620000008800 */
[----:B------:R-:W-:-:S04]  /*4900*/  @!P1 MOV R0, 0x400 ;  /* 0x0000040000009802 */ /* 0x000fc80000000f00 */
[----:B-1----:R-:W-:Y:S01]  /*4910*/  @!P1 LEA R31, R3, R0, 0x18 ;  /* 0x00000000031f9211 */ /* 0x002fe200078ec0ff */
[----:B------:R-:W-:Y:S01]  /*4920*/  IMAD.MOV.U32 R3, RZ, RZ, R62 ;  /* 0x000000ffff037224 */ /* 0x000fe200078e003e */
[----:B------:R-:W-:Y:S06]  /*4930*/  @P5 BRA `(.L_x_569) ;  /* 0x00000000003c5947 */ /* 0x000fec0003800000 */
[----:B------:R-:W1:Y:S01]  /*4940*/  S2UR UR6, SR_CgaCtaId ;  /* 0x00000000000679c3 */ /* 0x000e620000008800 */
[----:B------:R-:W-:Y:S01]  /*4950*/  ISETP.NE.U32.AND P0, PT, R56, RZ, PT ;  /* 0x000000ff3800720c */ /* 0x000fe20003f05070 */
[----:B------:R-:W-:Y:S01]  /*4960*/  UMOV UR5, 0x400 ;  /* 0x0000040000057882 */ /* 0x000fe20000000000 */
[----:B------:R-:W-:Y:S02]  /*4970*/  IADD3 R6, P2, PT, R2, R56, RZ ;  /* 0x0000003802067210 */ /* 0x000fe40007f5e0ff */
[----:B------:R-:W-:-:S03]  /*4980*/  ISETP.NE.AND.EX P0, PT, R59, RZ, PT, P0 ;  /* 0x000000ff3b00720c */ /* 0x000fc60003f05300 */
[----:B------:R-:W-:Y:S01]  /*4990*/  IMAD.X R7, R3, 0x1, R59, P2 ;  /* 0x0000000103077824 */ /* 0x000fe200010e063b */
[----:B------:R-:W-:-:S05]  /*49a0*/  SEL R5, R60, RZ, !P0 ;  /* 0x000000ff3c057207 */ /* 0x000fca0004000000 */
[----:B------:R-:W-:Y:S02]  /*49b0*/  IMAD.IADD R4, R58, 0x1, R5 ;  /* 0x000000013a047824 */ /* 0x000fe400078e0205 */
[----:B------:R-:W-:-:S05]  /*49c0*/  IMAD.MOV.U32 R5, RZ, RZ, 0x65 ;  /* 0x00000065ff057424 */ /* 0x000fca00078e00ff */
[----:B------:R2:W-:Y:S01]  /*49d0*/  ST.E.128.STRONG.GPU desc[UR8][R28.64+0x200], R4 ;  /* 0x000200041c007985 */ /* 0x0005e2000c10fd08 */
[----:B-1----:R-:W-:-:S09]  /*49e0*/  ULEA UR5, UR6, UR5, 0x18 ;  /* 0x0000000506057291 */ /* 0x002fd2000f8ec0ff */
[----:B------:R2:W-:Y:S04]  /*49f0*/  STS.64 [UR5+0xb8], R6 ;  /* 0x0000b806ff007988 */ /* 0x0005e80008000a05 */
[----:B------:R2:W-:Y:S04]  /*4a00*/  STS [UR5+0xc0], R4 ;  /* 0x0000c004ff007988 */ /* 0x0005e80008000805 */
[----:B------:R2:W-:Y:S04]  /*4a10*/  STS.64 [UR5+0xa8], R2 ;  /* 0x0000a802ff007988 */ /* 0x0005e80008000a05 */
[----:B------:R2:W-:Y:S02]  /*4a20*/  STS [UR5+0xb0], R60 ;  /* 0x0000b03cff007988 */ /* 0x0005e40008000805 */
.L_x_569:
[----:B------:R-:W-:Y:S05]  /*4a30*/  BSYNC.RECONVERGENT B0 ;  /* 0x0000000000007941 */ /* 0x000fea0003800200 */
.L_x_568:
[----:B------:R1:W-:Y:S01]  /*4a40*/  @!P1 STS.64 [R31+0x88], R2 ;  /* 0x000088021f009388 */ /* 0x0003e20000000a00 */
[----:B0-----:R-:W-:Y:S02]  /*4a50*/  @!P1 IMAD.MOV.U32 R34, RZ, RZ, R2 ;  /* 0x000000ffff229224 */ /* 0x001fe400078e0002 */
[----:B------:R-:W-:Y:S01]  /*4a60*/  @!P1 IMAD.MOV.U32 R33, RZ, RZ, R3 ;  /* 0x000000ffff219224 */ /* 0x000fe200078e0003 */
[----:B------:R1:W-:Y:S01]  /*4a70*/  @!P1 STS [R31+0x90], R60 ;  /* 0x0000903c1f009388 */ /* 0x0003e20000000800 */
[----:B------:R-:W-:-:S07]  /*4a80*/  @!P1 IMAD.MOV.U32 R32, RZ, RZ, R60 ;  /* 0x000000ffff209224 */ /* 0x000fce00078e003c */
.L_x_537:
[----:B--2---:R-:W0:Y:S01]  /*4a90*/  S2R R29, SR_TID.X ;  /* 0x00000000001d7919 */ /* 0x004e220000002100 */
[----:B------:R-:W-:Y:S01]  /*4aa0*/  ISETP.NE.U32.AND P0, PT, R26, R22, PT ;  /* 0x000000161a00720c */ /* 0x000fe20003f05070 */
[----:B------:R-:W-:Y:S05]  /*4ab0*/  WARPSYNC.ALL ;  /* 0x0000000000007948 */ /* 0x000fea0003800000 */
[----:B------:R-:W-:Y:S01]  /*4ac0*/  BAR.SYNC.DEFER_BLOCKING 0x0 ;  /* 0x0000000000007b1d */ /* 0x000fe20000010000 */
[----:B------:R-:W-:Y:S02]  /*4ad0*/  ISETP.NE.U32.AND P1, PT, R22, R20, PT ;  /* 0x000000141600720c */ /* 0x000fe40003f25070 */
[----:B------:R-:W-:-:S03]  /*4ae0*/  ISETP.NE.AND.EX P2, PT, R27, R23, PT, P0 ;  /* 0x000000171b00720c */ /* 0x000fc60003f45300 */
[----:B------:R-:W-:Y:S01]  /*4af0*/  BSSY.RECONVERGENT B0, `(.L_x_570) ;  /* 0x000000e000007945 */ /* 0x000fe20003800200 */
[----:B0-----:R-:W-:-:S13]  /*4b00*/  ISETP.NE.AND P3, PT, R29, RZ, PT ;  /* 0x000000ff1d00720c */ /* 0x001fda0003f65270 */
[----:B------:R-:W-:Y:S05]  /*4b10*/  @!P3 BRA `(.L_x_571) ;  /* 0x00000000002cb947 */ /* 0x000fea0003800000 */
[----:B------:R-:W0:Y:S01]  /*4b20*/  S2UR UR6, SR_CgaCtaId ;  /* 0x00000000000679c3 */ /* 0x000e220000008800 */
[----:B------:R-:W-:Y:S01]  /*4b30*/  UMOV UR5, 0x400 ;  /* 0x0000040000057882 */ /* 0x000fe20000000000 */
[----:B------:R-:W-:-:S04]  /*4b40*/  ISETP.NE.U32.AND P0, PT, R34, RZ, PT ;  /* 0x000000ff2200720c */ /* 0x000fc80003f05070 */
[----:B------:R-:W-:Y:S01]  /*4b50*/  ISETP.NE.AND.EX P0, PT, R33, RZ, PT, P0 ;  /* 0x000000ff2100720c */ /* 0x000fe20003f05300 */
[----:B0-----:R-:W-:-:S09]  /*4b60*/  ULEA UR5, UR6, UR5, 0x18 ;  /* 0x0000000506057291 */ /* 0x001fd2000f8ec0ff */
[----:B-1----:R-:W0:Y:S04]  /*4b70*/  LDS.64 R2, [UR5+0x88] ;  /* 0x00008805ff027984 */ /* 0x002e280008000a00 */
[----:B------:R-:W1:Y:S01]  /*4b80*/  LDS R0, [UR5+0x90] ;  /* 0x00009005ff007984 */ /* 0x000e620008000800 */
[----:B0-----:R-:W-:Y:S02]  /*4b90*/  IADD3 R34, P3, PT, R2, R34, RZ ;  /* 0x0000002202227210 */ /* 0x001fe40007f7e0ff */
[----:B-1----:R-:W-:-:S03]  /*4ba0*/  SEL R5, R0, RZ, !P0 ;  /* 0x000000ff00057207 */ /* 0x002fc60004000000 */
[----:B------:R-:W-:Y:S02]  /*4bb0*/  IMAD.X R33, R3, 0x1, R33, P3 ;  /* 0x0000000103217824 */ /* 0x000fe400018e0621 */
[----:B------:R-:W-:-:S07]  /*4bc0*/  IMAD.IADD R32, R32, 0x1, R5 ;  /* 0x0000000120207824 */ /* 0x000fce00078e0205 */
.L_x_571:
[----:B------:R-:W-:Y:S05]  /*4bd0*/  BSYNC.RECONVERGENT B0 ;  /* 0x0000000000007941 */ /* 0x000fea0003800200 */
.L_x_570:
[----:B------:R-:W-:Y:S01]  /*4be0*/  SEL R0, R32, RZ, !P2 ;  /* 0x000000ff20007207 */ /* 0x000fe20005000000 */
[----:B------:R-:W0:Y:S01]  /*4bf0*/  S2UR UR5, SR_CgaCtaId ;  /* 0x00000000000579c3 */ /* 0x000e220000008800 */
[----:B------:R-:W-:Y:S01]  /*4c00*/  ISETP.NE.AND.EX P1, PT, R23, R21, PT, P1 ;  /* 0x000000151700720c */ /* 0x000fe20003f25310 */
[----:B------:R-:W-:Y:S01]  /*4c10*/  UMOV UR4, 0x400 ;  /* 0x0000040000047882 */ /* 0x000fe20000000000 */
[----:B------:R-:W-:Y:S01]  /*4c20*/  ISETP.NE.U32.AND P0, PT, R20, R18, PT ;  /* 0x000000121400720c */ /* 0x000fe20003f05070 */
[----:B------:R-:W-:Y:S01]  /*4c30*/  IMAD.IADD R53, R53, 0x1, R0 ;  /* 0x0000000135357824 */ /* 0x000fe200078e0200 */
[----:B------:R-:W-:Y:S02]  /*4c40*/  ISETP.NE.U32.AND P2, PT, R22, R20, PT ;  /* 0x000000141600720c */ /* 0x000fe40003f45070 */
[----:B------:R-:W-:Y:S02]  /*4c50*/  ISETP.NE.U32.AND P3, PT, R20, R18, PT ;  /* 0x000000121400720c */ /* 0x000fe40003f65070 */
[----:B-1----:R-:W-:-:S02]  /*4c60*/  SEL R3, R53, RZ, !P1 ;  /* 0x000000ff35037207 */ /* 0x002fc40004800000 */
[----:B------:R-:W-:Y:S02]  /*4c70*/  ISETP.NE.AND.EX P1, PT, R21, R19, PT, P0 ;  /* 0x000000131500720c */ /* 0x000fe40003f25300 */
[----:B------:R-:W-:Y:S01]  /*4c80*/  ISETP.NE.U32.AND P0, PT, R18, R16, PT ;  /* 0x000000101200720c */ /* 0x000fe20003f05070 */
[----:B------:R-:W-:Y:S01]  /*4c90*/  IMAD.IADD R52, R52, 0x1, R3 ;  /* 0x0000000134347824 */ /* 0x000fe200078e0203 */
[----:B------:R-:W-:Y:S02]  /*4ca0*/  ISETP.NE.AND.EX P2, PT, R23, R21, PT, P2 ;  /* 0x000000151700720c */ /* 0x000fe40003f45320 */
[----:B------:R-:W-:Y:S02]  /*4cb0*/  ISETP.NE.AND.EX P3, PT, R21, R19, PT, P3 ;  /* 0x000000131500720c */ /* 0x000fe40003f65330 */
[----:B------:R-:W-:Y:S02]  /*4cc0*/  SEL R0, R52, RZ, !P1 ;  /* 0x000000ff34007207 */ /* 0x000fe40004800000 */
[----:B------:R-:W-:-:S02]  /*4cd0*/  ISETP.NE.AND.EX P1, PT, R19, R17, PT, P0 ;  /* 0x000000111300720c */ /* 0x000fc40003f25300 */
[----:B------:R-:W-:Y:S01]  /*4ce0*/  ISETP.NE.U32.AND P0, PT, R16, R14, PT ;  /* 0x0000000e1000720c */ /* 0x000fe20003f05070 */
[----:B------:R-:W-:Y:S01]  /*4cf0*/  IMAD.IADD R51, R51, 0x1, R0 ;  /* 0x0000000133337824 */ /* 0x000fe200078e0200 */
[----:B0-----:R-:W-:Y:S01]  /*4d00*/  ULEA UR4, UR5, UR4, 0x18 ;  /* 0x0000000405047291 */ /* 0x001fe2000f8ec0ff */
[----:B------:R-:W-:Y:S02]  /*4d10*/  SEL R4, RZ, 0x1, !P3 ;  /* 0x00000001ff047807 */ /* 0x000fe40005800000 */
[----:B------:R-:W-:Y:S02]  /*4d20*/  IADD3 R43, P6, PT, R34, R43, RZ ;  /* 0x0000002b222b7210 */ /* 0x000fe40007fde0ff */
[----:B------:R-:W-:Y:S02]  /*4d30*/  SEL R3, R51, RZ, !P1 ;  /* 0x000000ff33037207 */ /* 0x000fe40004800000 */
[----:B------:R-:W-:Y:S01]  /*4d40*/  ISETP.NE.AND.EX P1, PT, R17, R15, PT, P0 ;  /* 0x0000000f1100720c */ /* 0x000fe20003f25300 */
[----:B------:R-:W-:Y:S01]  /*4d50*/  IMAD.X R44, R33, 0x1, R44, P6 ;  /* 0x00000001212c7824 */ /* 0x000fe200030e062c */
[----:B------:R-:W-:Y:S01]  /*4d60*/  ISETP.NE.U32.AND P0, PT, R14, R12, PT ;  /* 0x0000000c0e00720c */ /* 0x000fe20003f05070 */
[----:B------:R-:W-:Y:S01]  /*4d70*/  IMAD.IADD R50, R50, 0x1, R3 ;  /* 0x0000000132327824 */ /* 0x000fe200078e0203 */
[C---:B------:R-:W-:Y:S01]  /*4d80*/  IADD3 R41, P5, PT, R34.reuse, R41, RZ ;  /* 0x0000002922297210 */ /* 0x040fe20007fbe0ff */
[----:B------:R-:W0:Y:S01]  /*4d90*/  LDS.64 R2, [UR4+0xc8] ;  /* 0x0000c804ff027984 */ /* 0x000e220008000a00 */
[----:B------:R-:W-:-:S02]  /*4da0*/  IADD3 R39, P4, PT, R34, R39, RZ ;  /* 0x0000002722277210 */ /* 0x000fc40007f9e0ff */
[----:B------:R-:W-:Y:S01]  /*4db0*/  SEL R0, R50, RZ, !P1 ;  /* 0x000000ff32007207 */ /* 0x000fe20004800000 */
[----:B------:R-:W-:Y:S01]  /*4dc0*/  IMAD.X R42, R33, 0x1, R42, P5 ;  /* 0x00000001212a7824 */ /* 0x000fe200028e062a */
[----:B------:R-:W-:Y:S01]  /*4dd0*/  ISETP.NE.AND.EX P1, PT, R15, R13, PT, P0 ;  /* 0x0000000d0f00720c */ /* 0x000fe20003f25300 */
[----:B------:R-:W-:Y:S01]  /*4de0*/  IMAD.X R40, R33, 0x1, R40, P4 ;  /* 0x0000000121287824 */ /* 0x000fe200020e0628 */
[----:B------:R-:W-:Y:S01]  /*4df0*/  ISETP.NE.U32.AND P0, PT, R12, R10, PT ;  /* 0x0000000a0c00720c */ /* 0x000fe20003f05070 */
[----:B------:R-:W-:Y:S01]  /*4e00*/  IMAD.IADD R49, R49, 0x1, R0 ;  /* 0x0000000131317824 */ /* 0x000fe200078e0200 */
[----:B------:R-:W-:Y:S02]  /*4e10*/  IADD3 R37, P3, PT, R34, R37, RZ ;  /* 0x0000002522257210 */ /* 0x000fe40007f7e0ff */
[----:B------:R-:W-:Y:S02]  /*4e20*/  ISETP.NE.AND.EX P0, PT, R13, R11, PT, P0 ;  /* 0x0000000b0d00720c */ /* 0x000fe40003f05300 */
[----:B------:R-:W-:Y:S01]  /*4e30*/  SEL R5, R49, RZ, !P1 ;  /* 0x000000ff31057207 */ /* 0x000fe20004800000 */
[----:B------:R-:W-:-:S04]  /*4e40*/  IMAD.X R38, R33, 0x1, R38, P3 ;  /* 0x0000000121267824 */ /* 0x000fc800018e0626 */
[----:B------:R-:W-:-:S05]  /*4e50*/  IMAD.IADD R48, R48, 0x1, R5 ;  /* 0x0000000130307824 */ /* 0x000fca00078e0205 */
[----:B------:R-:W-:Y:S02]  /*4e60*/  SEL R0, R48, RZ, !P0 ;  /* 0x000000ff30007207 */ /* 0x000fe40004000000 */
[----:B------:R-:W-:-:S03]  /*4e70*/  ISETP.NE.U32.AND P0, PT, R26, R22, PT ;  /* 0x000000161a00720c */ /* 0x000fc60003f05070 */
[----:B------:R-:W-:Y:S01]  /*4e80*/  IMAD.IADD R47, R47, 0x1, R0 ;  /* 0x000000012f2f7824 */ /* 0x000fe200078e0200 */
[----:B------:R-:W-:Y:S02]  /*4e90*/  ISETP.NE.AND.EX P1, PT, R27, R23, PT, P0 ;  /* 0x000000171b00720c */ /* 0x000fe40003f25300 */
[----:B------:R-:W-:Y:S02]  /*4ea0*/  SEL R0, RZ, 0x1, !P2 ;  /* 0x00000001ff007807 */ /* 0x000fe40005000000 */
[----:B------:R-:W-:Y:S02]  /*4eb0*/  SEL R55, RZ, 0x1, !P1 ;  /* 0x00000001ff377807 */ /* 0x000fe40004800000 */
[----:B------:R-:W-:Y:S02]  /*4ec0*/  ISETP.NE.U32.AND P0, PT, R10, R8, PT ;  /* 0x000000080a00720c */ /* 0x000fe40003f05070 */
[----:B------:R-:W-:Y:S02]  /*4ed0*/  IADD3 R31, P1, PT, R0, R55, RZ ;  /* 0x00000037001f7210 */ /* 0x000fe40007f3e0ff */
[----:B------:R-:W-:-:S02]  /*4ee0*/  ISETP.NE.AND.EX P0, PT, R11, R9, PT, P0 ;  /* 0x000000090b00720c */ /* 0x000fc40003f05300 */
[C---:B------:R-:W-:Y:S01]  /*4ef0*/  IADD3 R35, P2, PT, R34.reuse, R35, RZ ;  /* 0x0000002322237210 */ /* 0x040fe20007f5e0ff */
[----:B------:R-:W-:Y:S01]  /*4f00*/  IMAD.IADD R7, R31, 0x1, R4 ;  /* 0x000000011f077824 */ /* 0x000fe200078e0204 */
[----:B------:R-:W-:Y:S01]  /*4f10*/  SEL R0, R47, RZ, !P0 ;  /* 0x000000ff2f007207 */ /* 0x000fe20004000000 */
[----:B------:R-:W-:Y:S01]  /*4f20*/  IMAD.X R6, RZ, RZ, RZ, P1 ;  /* 0x000000ffff067224 */ /* 0x000fe200008e06ff */
[C---:B------:R-:W-:Y:S01]  /*4f30*/  IADD3 R31, P0, PT, R34.reuse, R31, RZ ;  /* 0x0000001f221f7210 */ /* 0x040fe20007f1e0ff */
[----:B------:R-:W-:Y:S01]  /*4f40*/  IMAD.X R36, R33, 0x1, R36, P2 ;  /* 0x0000000121247824 */ /* 0x000fe200010e0624 */
[----:B------:R-:W-:Y:S01]  /*4f50*/  IADD3 R7, P1, PT, R34, R7, RZ ;  /* 0x0000000722077210 */ /* 0x000fe20007f3e0ff */
[----:B------:R-:W-:Y:S02]  /*4f60*/  IMAD.IADD R45, R45, 0x1, R0 ;  /* 0x000000012d2d7824 */ /* 0x000fe400078e0200 */
[C---:B------:R-:W-:Y:S01]  /*4f70*/  IMAD.X R6, R33.reuse, 0x1, R6, P0 ;  /* 0x0000000121067824 */ /* 0x040fe200000e0606 */
[----:B0-----:R-:W-:Y:S01]  /*4f80*/  ISETP.GE.U32.AND P0, PT, R2, 0x101, PT ;  /* 0x000001010200780c */ /* 0x001fe20003f06070 */
[----:B------:R-:W-:Y:S01]  /*4f90*/  IMAD.X R46, R33, 0x1, R46, P1 ;  /* 0x00000001212e7824 */ /* 0x000fe200008e062e */
[----:B------:R-:W-:-:S02]  /*4fa0*/  IADD3 R55, P1, PT, R34, R55, RZ ;  /* 0x0000003722377210 */ /* 0x000fc40007f3e0ff */
[----:B------:R-:W-:-:S03]  /*4fb0*/  ISETP.GE.AND.EX P0, PT, R3, RZ, PT, P0 ;  /* 0x000000ff0300720c */ /* 0x000fc60003f06300 */
[----:B------:R-:W-:-:S10]  /*4fc0*/  IMAD.X R0, RZ, RZ, R33, P1 ;  /* 0x000000ffff007224 */ /* 0x000fd400008e0621 */
[----:B------:R-:W-:Y:S05]  /*4fd0*/  @!P0 BRA `(.L_x_572) ;  /* 0x0000000800448947 */ /* 0x000fea0003800000 */
[----:B------:R-:W0:Y:S01]  /*4fe0*/  LDS.64 R4, [UR4+0xa8] ;  /* 0x0000a804ff047984 */ /* 0x000e220008000a00 */
[----:B------:R-:W-:Y:S01]  /*4ff0*/  BAR.SYNC.DEFER_BLOCKING 0x0 ;  /* 0x0000000000007b1d */ /* 0x000fe20000010000 */
[----:B------:R-:W-:Y:S02]  /*5000*/  ISETP.NE.U32.AND P1, PT, R26, R22, PT ;  /* 0x000000161a00720c */ /* 0x000fe40003f25070 */
[----:B------:R-:W-:Y:S02]  /*5010*/  ISETP.NE.U32.AND P0, PT, R22, R20, PT ;  /* 0x000000141600720c */ /* 0x000fe40003f05070 */
[----:B------:R-:W-:Y:S02]  /*5020*/  ISETP.NE.AND.EX P1, PT, R27, R23, PT, P1 ;  /* 0x000000171b00720c */ /* 0x000fe40003f25310 */
[----:B------:R-:W-:Y:S02]  /*5030*/  ISETP.NE.AND.EX P0, PT, R23, R21, PT, P0 ;  /* 0x000000151700720c */ /* 0x000fe40003f05300 */
[----:B------:R-:W-:-:S02]  /*5040*/  ISETP.NE.U32.AND P5, PT, R20, R18, PT ;  /* 0x000000121400720c */ /* 0x000fc40003fa5070 */
[----:B------:R-:W-:Y:S02]  /*5050*/  ISETP.NE.U32.AND P4, PT, R18, R16, PT ;  /* 0x000000101200720c */ /* 0x000fe40003f85070 */
[----:B------:R-:W-:Y:S02]  /*5060*/  ISETP.NE.U32.AND P3, PT, R16, R14, PT ;  /* 0x0000000e1000720c */ /* 0x000fe40003f65070 */
[----:B------:R-:W-:Y:S02]  /*5070*/  ISETP.NE.U32.AND P2, PT, R14, R12, PT ;  /* 0x0000000c0e00720c */ /* 0x000fe40003f45070 */
[----:B------:R-:W-:Y:S02]  /*5080*/  ISETP.NE.AND.EX P5, PT, R21, R19, PT, P5 ;  /* 0x000000131500720c */ /* 0x000fe40003fa5350 */
[----:B------:R-:W-:Y:S02]  /*5090*/  ISETP.NE.AND.EX P4, PT, R19, R17, PT, P4 ;  /* 0x000000111300720c */ /* 0x000fe40003f85340 */
[----:B------:R-:W-:-:S02]  /*50a0*/  ISETP.NE.U32.AND P6, PT, R10, R8, PT ;  /* 0x000000080a00720c */ /* 0x000fc40003fc5070 */
[----:B------:R-:W-:Y:S02]  /*50b0*/  ISETP.NE.AND.EX P3, PT, R17, R15, PT, P3 ;  /* 0x0000000f1100720c */ /* 0x000fe40003f65330 */
[----:B------:R-:W-:Y:S02]  /*50c0*/  ISETP.NE.AND.EX P2, PT, R15, R13, PT, P2 ;  /* 0x0000000d0f00720c */ /* 0x000fe40003f45320 */
[----:B------:R-:W-:Y:S01]  /*50d0*/  ISETP.NE.AND.EX P6, PT, R11, R9, PT, P6 ;  /* 0x000000090b00720c */ /* 0x000fe20003fc5360 */
[--C-:B0-----:R-:W-:Y:S02]  /*50e0*/  @P1 IMAD.IADD R34, R34, 0x1, -R4.reuse ;  /* 0x0000000122221824 */ /* 0x101fe400078e0a04 */
[--C-:B------:R-:W-:Y:S02]  /*50f0*/  @P0 IMAD.IADD R0, R55, 0x1, -R4.reuse ;  /* 0x0000000137000824 */ /* 0x100fe400078e0a04 */
[--C-:B------:R-:W-:Y:S01]  /*5100*/  @P5 IMAD.IADD R31, R31, 0x1, -R4.reuse ;  /* 0x000000011f1f5824 */ /* 0x100fe200078e0a04 */
[----:B------:R-:W-:Y:S01]  /*5110*/  @P1 LEA R33, R34, UR4, 0x4 ;  /* 0x0000000422211c11 */ /* 0x000fe2000f8e20ff */
[--C-:B------:R-:W-:Y:S01]  /*5120*/  @P4 IMAD.IADD R7, R7, 0x1, -R4.reuse ;  /* 0x0000000107074824 */ /* 0x100fe200078e0a04 */
[----:B------:R-:W-:Y:S01]  /*5130*/  @P0 LEA R0, R0, UR4, 0x4 ;  /* 0x0000000400000c11 */ /* 0x000fe2000f8e20ff */
[--C-:B------:R-:W-:Y:S01]  /*5140*/  @P3 IMAD.IADD R43, R43, 0x1, -R4.reuse ;  /* 0x000000012b2b3824 */ /* 0x100fe200078e0a04 */
[----:B------:R-:W-:Y:S01]  /*5150*/  @P5 LEA R31, R31, UR4, 0x4 ;  /* 0x000000041f1f5c11 */ /* 0x000fe2000f8e20ff */
[----:B------:R0:W-:Y:S01]  /*5160*/  @P1 STS.64 [R33], R26 ;  /* 0x0000001a21001388 */ /* 0x0001e20000000a00 */
[--C-:B------:R-:W-:Y:S01]  /*5170*/  @P2 IMAD.IADD R41, R41, 0x1, -R4.reuse ;  /* 0x0000000129292824 */ /* 0x100fe200078e0a04 */
[----:B------:R-:W-:Y:S01]  /*5180*/  @P4 LEA R7, R7, UR4, 0x4 ;  /* 0x0000000407074c11 */ /* 0x000fe2000f8e20ff */
[----:B------:R-:W-:Y:S01]  /*5190*/  @P6 IMAD.IADD R37, R37, 0x1, -R4 ;  /* 0x0000000125256824 */ /* 0x000fe200078e0a04 */
[----:B------:R0:W-:Y:S01]  /*51a0*/  @P1 STS [R33+0x8], R32 ;  /* 0x0000082021001388 */ /* 0x0001e20000000800 */
[----:B------:R-:W-:-:S02]  /*51b0*/  ISETP.NE.U32.AND P1, PT, R8, R24, PT ;  /* 0x000000180800720c */ /* 0x000fc40003f25070 */
[----:B------:R-:W-:Y:S01]  /*51c0*/  @P3 LEA R43, R43, UR4, 0x4 ;  /* 0x000000042b2b3c11 */ /* 0x000fe2000f8e20ff */
[----:B------:R0:W-:Y:S01]  /*51d0*/  @P0 STS.64 [R0], R22 ;  /* 0x0000001600000388 */ /* 0x0001e20000000a00 */
[----:B------:R-:W-:Y:S02]  /*51e0*/  ISETP.NE.AND.EX P1, PT, R9, R25, PT, P1 ;  /* 0x000000190900720c */ /* 0x000fe40003f25310 */
[----:B------:R-:W-:Y:S01]  /*51f0*/  @P2 LEA R41, R41, UR4, 0x4 ;  /* 0x0000000429292c11 */ /* 0x000fe2000f8e20ff */
[----:B------:R0:W-:Y:S01]  /*5200*/  @P0 STS [R0+0x8], R53 ;  /* 0x0000083500000388 */ /* 0x0001e20000000800 */
[----:B------:R-:W-:Y:S02]  /*5210*/  ISETP.NE.U32.AND P0, PT, R12, R10, PT ;  /* 0x0000000a0c00720c */ /* 0x000fe40003f05070 */
[----:B------:R-:W-:Y:S01]  /*5220*/  @P6 LEA R37, R37, UR4, 0x4 ;  /* 0x0000000425256c11 */ /* 0x000fe2000f8e20ff */
[----:B------:R0:W-:Y:S01]  /*5230*/  @P5 STS.64 [R31], R20 ;  /* 0x000000141f005388 */ /* 0x0001e20000000a00 */
[----:B------:R-:W-:-:S03]  /*5240*/  ISETP.NE.AND.EX P0, PT, R13, R11, PT, P0 ;  /* 0x0000000b0d00720c */ /* 0x000fc60003f05300 */
[----:B------:R0:W-:Y:S02]  /*5250*/  @P5 STS [R31+0x8], R52 ;  /* 0x000008341f005388 */ /* 0x0001e40000000800 */
[--C-:B------:R-:W-:Y:S02]  /*5260*/  @P1 IMAD.IADD R35, R35, 0x1, -R4.reuse ;  /* 0x0000000123231824 */ /* 0x100fe400078e0a04 */
[----:B------:R0:W-:Y:S03]  /*5270*/  @P4 STS.64 [R7], R18 ;  /* 0x0000001207004388 */ /* 0x0001e60000000a00 */
[----:B------:R-:W-:Y:S01]  /*5280*/  @P1 LEA R35, R35, UR4, 0x4 ;  /* 0x0000000423231c11 */ /* 0x000fe2000f8e20ff */
[----:B------:R0:W-:Y:S02]  /*5290*/  @P4 STS [R7+0x8], R51 ;  /* 0x0000083307004388 */ /* 0x0001e40000000800 */
[----:B------:R-:W-:-:S02]  /*52a0*/  @P0 IMAD.IADD R39, R39, 0x1, -R4 ;  /* 0x0000000127270824 */ /* 0x000fc400078e0a04 */
[----:B------:R0:W-:Y:S03]  /*52b0*/  @P3 STS.64 [R43], R16 ;  /* 0x000000102b003388 */ /* 0x0001e60000000a00 */
[----:B------:R-:W-:Y:S01]  /*52c0*/  @P0 LEA R39, R39, UR4, 0x4 ;  /* 0x0000000427270c11 */ /* 0x000fe2000f8e20ff */
[----:B------:R0:W-:Y:S04]  /*52d0*/  @P3 STS [R43+0x8], R50 ;  /* 0x000008322b003388 */ /* 0x0001e80000000800 */
[----:B------:R0:W-:Y:S04]  /*52e0*/  @P2 STS.64 [R41], R14 ;  /* 0x0000000e29002388 */ /* 0x0001e80000000a00 */
[----:B------:R0:W-:Y:S01]  /*52f0*/  @P2 STS [R41+0x8], R49 ;  /* 0x0000083129002388 */ /* 0x0001e20000000800 */
[----:B------:R-:W-:-:S03]  /*5300*/  ISETP.GT.U32.AND P2, PT, R2, R29, PT ;  /* 0x0000001d0200720c */ /* 0x000fc60003f44070 */
[----:B------:R0:W-:Y:S01]  /*5310*/  @P0 STS.64 [R39], R12 ;  /* 0x0000000c27000388 */ /* 0x0001e20000000a00 */
[----:B------:R-:W-:-:S03]  /*5320*/  ISETP.GT.U32.AND.EX P2, PT, R3, RZ, PT, P2 ;  /* 0x000000ff0300720c */ /* 0x000fc60003f44120 */
[----:B------:R0:W-:Y:S04]  /*5330*/  @P0 STS [R39+0x8], R48 ;  /* 0x0000083027000388 */ /* 0x0001e80000000800 */
[----:B------:R0:W-:Y:S04]  /*5340*/  @P6 STS.64 [R37], R10 ;  /* 0x0000000a25006388 */ /* 0x0001e80000000a00 */
[----:B------:R0:W-:Y:S04]  /*5350*/  @P6 STS [R37+0x8], R47 ;  /* 0x0000082f25006388 */ /* 0x0001e80000000800 */
[----:B------:R0:W-:Y:S04]  /*5360*/  @P1 STS.64 [R35], R8 ;  /* 0x0000000823001388 */ /* 0x0001e80000000a00 */
[----:B------:R0:W-:Y:S01]  /*5370*/  @P1 STS [R35+0x8], R45 ;  /* 0x0000082d23001388 */ /* 0x0001e20000000800 */
[----:B------:R-:W-:Y:S06]  /*5380*/  BAR.SYNC.DEFER_BLOCKING 0x0 ;  /* 0x0000000000007b1d */ /* 0x000fec0000010000 */
[----:B------:R-:W-:Y:S05]  /*5390*/  @!P2 EXIT ;  /* 0x000000000000a94d */ /* 0x000fea0003800000 */
[----:B0-----:R-:W-:Y:S01]  /*53a0*/  IMAD.MOV.U32 R31, RZ, RZ, R29 ;  /* 0x000000ffff1f7224 */ /* 0x001fe200078e001d */
[----:B------:R-:W0:Y:S01]  /*53b0*/  LDCU.64 UR12, c[0x0][0x398] ;  /* 0x00007300ff0c77ac */ /* 0x000e220008000a00 */
[----:B------:R-:W-:Y:S01]  /*53c0*/  IMAD.MOV.U32 R21, RZ, RZ, RZ ;  /* 0x000000ffff157224 */ /* 0x000fe200078e00ff */
[----:B------:R-:W-:Y:S02]  /*53d0*/  BSSY.RECONVERGENT B0, `(.L_x_573) ;  /* 0x000002e000007945 */ /* 0x000fe40003800200 */
[----:B------:R-:W-:Y:S01]  /*53e0*/  LOP3.LUT R7, RZ, R31, RZ, 0x33, !PT ;  /* 0x0000001fff077212 */ /* 0x000fe200078e33ff */
[----:B------:R-:W1:Y:S03]  /*53f0*/  LDCU.64 UR14, c[0x0][0x3a0] ;  /* 0x00007400ff0e77ac */ /* 0x000e660008000a00 */
[----:B------:R-:W-:Y:S02]  /*5400*/  IADD3 R16, P0, PT, R2, R7, RZ ;  /* 0x0000000702107210 */ /* 0x000fe40007f1e0ff */
[----:B------:R-:W-:-:S02]  /*5410*/  LOP3.LUT R7, RZ, R21, RZ, 0x33, !PT ;  /* 0x00000015ff077212 */ /* 0x000fc400078e33ff */
[----:B------:R-:W-:-:S03]  /*5420*/  LOP3.LUT R0, R16, 0x300, RZ, 0xc0, !PT ;  /* 0x0000030010007812 */ /* 0x000fc600078ec0ff */
[----:B------:R-:W-:Y:S01]  /*5430*/  IMAD.X R7, R3, 0x1, R7, P0 ;  /* 0x0000000103077824 */ /* 0x000fe200000e0607 */
[----:B------:R-:W-:Y:S02]  /*5440*/  ISETP.NE.U32.AND P1, PT, R0, 0x300, PT ;  /* 0x000003000000780c */ /* 0x000fe40003f25070 */
[----:B------:R-:W-:Y:S02]  /*5450*/  ISETP.GE.U32.AND P0, PT, R16, 0x300, PT ;  /* 0x000003001000780c */ /* 0x000fe40003f06070 */
[----:B------:R-:W-:Y:S02]  /*5460*/  ISETP.NE.AND.EX P1, PT, RZ, RZ, PT, P1 ;  /* 0x000000ffff00720c */ /* 0x000fe40003f25310 */
[----:B------:R-:W-:-:S11]  /*5470*/  ISETP.GE.U32.AND.EX P0, PT, R7, RZ, PT, P0 ;  /* 0x000000ff0700720c */ /* 0x000fd60003f06100 */
[----:B01----:R-:W-:Y:S05]  /*5480*/  @!P1 BRA `(.L_x_574) ;  /* 0x0000000000889947 */ /* 0x003fea0003800000 */
[----:B------:R-:W0:Y:S01]  /*5490*/  LDCU.64 UR6, c[0x0][0x3a0] ;  /* 0x00007400ff0677ac */ /* 0x000e220008000a00 */
[----:B------:R-:W-:Y:S01]  /*54a0*/  SHF.R.U64 R16, R16, 0x8, R7 ;  /* 0x0000000810107819 */ /* 0x000fe20000001207 */
[----:B------:R-:W-:Y:S01]  /*54b0*/  IMAD.MOV.U32 R19, RZ, RZ, RZ ;  /* 0x000000ffff137224 */ /* 0x000fe200078e00ff */
[----:B------:R-:W-:Y:S01]  /*54c0*/  IADD3 R15, P1, PT, R4, R31, RZ ;  /* 0x0000001f040f7210 */ /* 0x000fe20007f3e0ff */
[----:B------:R-:W1:Y:S01]  /*54d0*/  LDCU.64 UR10, c[0x0][0x398] ;  /* 0x00007300ff0a77ac */ /* 0x000e620008000a00 */
[----:B------:R-:W-:Y:S01]  /*54e0*/  LEA R6, R29, UR4, 0x4 ;  /* 0x000000041d067c11 */ /* 0x000fe2000f8e20ff */
[----:B------:R-:W-:Y:S02]  /*54f0*/  VIADD R16, R16, 0x1 ;  /* 0x0000000110107836 */ /* 0x000fe40000000000 */
[----:B------:R-:W-:-:S03]  /*5500*/  IMAD.X R0, R5, 0x1, R21, P1 ;  /* 0x0000000105007824 */ /* 0x000fc600008e0615 */
[----:B------:R-:W-:-:S04]  /*5510*/  LOP3.LUT R16, R16, 0x3, RZ, 0xc0, !PT ;  /* 0x0000000310107812 */ /* 0x000fc800078ec0ff */
[C---:B------:R-:W-:Y:S02]  /*5520*/  LEA R31, P3, R16.reuse, R31, 0x8 ;  /* 0x0000001f101f7211 */ /* 0x040fe400078640ff */
[C---:B0-----:R-:W-:Y:S02]  /*5530*/  LEA R14, P1, R15.reuse, UR6, 0x2 ;  /* 0x000000060f0e7c11 */ /* 0x041fe4000f8210ff */
[----:B------:R-:W-:Y:S02]  /*5540*/  LEA.HI.X R21, R16, R21, R19, 0x8, P3 ;  /* 0x0000001510157211 */ /* 0x000fe400018f4413 */
[C---:B-1----:R-:W-:Y:S02]  /*5550*/  LEA R12, P2, R15.reuse, UR10, 0x3 ;  /* 0x0000000a0f0c7c11 */ /* 0x042fe4000f8418ff */
[C-C-:B------:R-:W-:Y:S02]  /*5560*/  LEA.HI.X R17, R15.reuse, UR7, R0.reuse, 0x2, P1 ;  /* 0x000000070f117c11 */ /* 0x140fe400088f1400 */
[----:B------:R-:W-:Y:S01]  /*5570*/  LEA.HI.X R15, R15, UR11, R0, 0x3, P2 ;  /* 0x0000000b0f0f7c11 */ /* 0x000fe200090f1c00 */
[----:B------:R-:W-:-:S08]  /*5580*/  VIADD R0, R6, 0x8 ;  /* 0x0000000806007836 */ /* 0x000fd00000000000 */
.L_x_575:
        /* <DEDUP_REMOVED lines=18> */
.L_x_574:
[----:B------:R-:W-:Y:S05]  /*56b0*/  BSYNC.RECONVERGENT B0 ;  /* 0x0000000000007941 */ /* 0x000fea0003800200 */
.L_x_573:
[----:B------:R-:W-:Y:S05]  /*56c0*/  @!P0 EXIT ;  /* 0x000000000000894d */ /* 0x000fea0003800000 */
.L_x_576:
[C---:B------:R-:W-:Y:S02]  /*56d0*/  LEA R0, R31.reuse, UR4, 0x4 ;  /* 0x000000041f007c11 */ /* 0x040fe4000f8e20ff */
[----:B01----:R-:W-:Y:S01]  /*56e0*/  IADD3 R13, P0, PT, R4, R31, RZ ;  /* 0x0000001f040d7210 */ /* 0x003fe20007f1e0ff */
[----:B------:R-:W-:Y:S02]  /*56f0*/  VIADD R31, R31, 0x400 ;  /* 0x000004001f1f7836 */ /* 0x000fe40000000000 */
[----:B------:R-:W0:Y:S01]  /*5700*/  LDS.64 R6, [R0] ;  /* 0x0000000000067984 */ /* 0x000e220000000a00 */
[----:B------:R-:W-:Y:S01]  /*5710*/  LEA R18, P1, R13, UR12, 0x3 ;  /* 0x0000000c0d127c11 */ /* 0x000fe2000f8218ff */
[----:B------:R-:W-:Y:S01]  /*5720*/  IMAD.X R10, R5, 0x1, R21, P0 ;  /* 0x00000001050a7824 */ /* 0x000fe200000e0615 */
[----:B------:R-:W-:Y:S01]  /*5730*/  LEA R20, P2, R13, UR14, 0x2 ;  /* 0x0000000e0d147c11 */ /* 0x000fe2000f8410ff */
[----:B------:R-:W1:Y:S01]  /*5740*/  LDS R23, [R0+0x8] ;  /* 0x0000080000177984 */ /* 0x000e620000000800 */
[----:B------:R-:W-:Y:S01]  /*5750*/  IMAD.X R12, RZ, RZ, R5, P0 ;  /* 0x000000ffff0c7224 */ /* 0x000fe200000e0605 */
[----:B------:R-:W-:-:S02]  /*5760*/  ISETP.GT.U32.AND P0, PT, R2, R31, PT ;  /* 0x0000001f0200720c */ /* 0x000fc40003f04070 */
[----:B------:R-:W2:Y:S01]  /*5770*/  LDS.64 R8, [R0+0x1000] ;  /* 0x0010000000087984 */ /* 0x000ea20000000a00 */
[C-C-:B------:R-:W-:Y:S02]  /*5780*/  LEA.HI.X R19, R13.reuse, UR13, R10.reuse, 0x3, P1 ;  /* 0x0000000d0d137c11 */ /* 0x140fe400088f1c0a */
[C---:B------:R-:W-:Y:S01]  /*5790*/  LEA.HI.X R21, R13.reuse, UR15, R10, 0x2, P2 ;  /* 0x0000000f0d157c11 */ /* 0x040fe200090f140a */
[----:B------:R-:W3:Y:S01]  /*57a0*/  LDS R25, [R0+0x1008] ;  /* 0x0010080000197984 */ /* 0x000ee20000000800 */
[C---:B------:R-:W-:Y:S01]  /*57b0*/  LEA.HI.X R11, R13.reuse, UR13, R12, 0x3, P1 ;  /* 0x0000000d0d0b7c11 */ /* 0x040fe200088f1c0c */
[----:B------:R-:W-:Y:S01]  /*57c0*/  IMAD.MOV.U32 R10, RZ, RZ, R18 ;  /* 0x000000ffff0a7224 */ /* 0x000fe200078e0012 */
[----:B------:R-:W-:Y:S01]  /*57d0*/  LEA.HI.X R13, R13, UR15, R12, 0x2, P2 ;  /* 0x0000000f0d0d7c11 */ /* 0x000fe200090f140c */
[----:B------:R-:W4:Y:S01]  /*57e0*/  LDS.64 R14, [R0+0x2000] ;  /* 0x00200000000e7984 */ /* 0x000f220000000a00 */
[----:B------:R-:W-:Y:S01]  /*57f0*/  IMAD.MOV.U32 R12, RZ, RZ, R20 ;  /* 0x000000ffff0c7224 */ /* 0x000fe200078e0014 */
[----:B------:R-:W-:-:S02]  /*5800*/  ISETP.GT.U32.AND.EX P0, PT, R3, RZ, PT, P0 ;  /* 0x000000ff0300720c */ /* 0x000fc40003f04100 */
[----:B------:R-:W5:Y:S04]  /*5810*/  LDS R27, [R0+0x2008] ;  /* 0x00200800001b7984 */ /* 0x000f680000000800 */
[----:B------:R-:W5:Y:S04]  /*5820*/  LDS.64 R16, [R0+0x3000] ;  /* 0x0030000000107984 */ /* 0x000f680000000a00 */
[----:B------:R-:W5:Y:S04]  /*5830*/  LDS R29, [R0+0x3008] ;  /* 0x00300800001d7984 */ /* 0x000f680000000800 */
[----:B0-----:R-:W-:Y:S04]  /*5840*/  STG.E.64 desc[UR8][R18.64], R6 ;  /* 0x0000000612007986 */ /* 0x001fe8000c101b08 */
[----:B-1----:R0:W-:Y:S04]  /*5850*/  STG.E desc[UR8][R20.64], R23 ;  /* 0x0000001714007986 */ /* 0x0021e8000c101908 */
[----:B--2---:R1:W-:Y:S04]  /*5860*/  STG.E.64 desc[UR8][R10.64+0x800], R8 ;  /* 0x000800080a007986 */ /* 0x0043e8000c101b08 */
[----:B---3--:R1:W-:Y:S04]  /*5870*/  STG.E desc[UR8][R12.64+0x400], R25 ;  /* 0x000400190c007986 */ /* 0x0083e8000c101908 */
[----:B----4-:R1:W-:Y:S01]  /*5880*/  STG.E.64 desc[UR8][R10.64+0x1000], R14 ;  /* 0x0010000e0a007986 */ /* 0x0103e2000c101b08 */
[----:B0-----:R-:W-:-:S03]  /*5890*/  IMAD.MOV.U32 R21, RZ, RZ, RZ ;  /* 0x000000ffff157224 */ /* 0x001fc600078e00ff */
[----:B-----5:R1:W-:Y:S04]  /*58a0*/  STG.E desc[UR8][R12.64+0x800], R27 ;  /* 0x0008001b0c007986 */ /* 0x0203e8000c101908 */
[----:B------:R1:W-:Y:S04]  /*58b0*/  STG.E.64 desc[UR8][R10.64+0x1800], R16 ;  /* 0x001800100a007986 */ /* 0x0003e8000c101b08 */
[----:B------:R1:W-:Y:S01]  /*58c0*/  STG.E desc[UR8][R12.64+0xc00], R29 ;  /* 0x000c001d0c007986 */ /* 0x0003e2000c101908 */
[----:B------:R-:W-:Y:S05]  /*58d0*/  @P0 BRA `(.L_x_576) ;  /* 0xfffffffc007c0947 */ /* 0x000fea000383ffff */
[----:B------:R-:W-:Y:S05]  /*58e0*/  EXIT ;  /* 0x000000000000794d */ /* 0x000fea0003800000 */
.L_x_572:
[----:B------:R-:W-:Y:S01]  /*58f0*/  ISETP.NE.U32.AND P0, PT, R26, R22, PT ;  /* 0x000000161a00720c */ /* 0x000fe20003f05070 */
[----:B------:R-:W-:Y:S01]  /*5900*/  BSSY.RECONVERGENT B0, `(.L_x_577) ;  /* 0x0000010000007945 */ /* 0x000fe20003800200 */
[----:B------:R-:W-:Y:S02]  /*5910*/  ISETP.NE.U32.AND P1, PT, R8, R24, PT ;  /* 0x000000180800720c */ /* 0x000fe40003f25070 */
[----:B------:R-:W-:Y:S02]  /*5920*/  ISETP.NE.AND.EX P0, PT, R27, R23, PT, P0 ;  /* 0x000000171b00720c */ /* 0x000fe40003f05300 */
[----:B------:R-:W-:Y:S02]  /*5930*/  ISETP.NE.U32.AND P2, PT, R22, R20, PT ;  /* 0x000000141600720c */ /* 0x000fe40003f45070 */
[----:B------:R-:W-:Y:S02]  /*5940*/  ISETP.NE.AND.EX P1, PT, R9, R25, PT, P1 ;  /* 0x000000190900720c */ /* 0x000fe40003f25310 */
[----:B------:R-:W-:-:S02]  /*5950*/  ISETP.NE.U32.AND P5, PT, R20, R18, PT ;  /* 0x000000121400720c */ /* 0x000fc40003fa5070 */
[----:B------:R-:W-:-:S05]  /*5960*/  ISETP.NE.AND.EX P2, PT, R23, R21, PT, P2 ;  /* 0x000000151700720c */ /* 0x000fca0003f45320 */
[----:B------:R-:W-:Y:S08]  /*5970*/  @!P0 BRA `(.L_x_578) ;  /* 0x0000000000208947 */ /* 0x000ff00003800000 */
        /* <DEDUP_REMOVED lines=8> */
.L_x_578:
[----:B------:R-:W-:Y:S05]  /*5a00*/  BSYNC.RECONVERGENT B0 ;  /* 0x0000000000007941 */ /* 0x000fea0003800200 */
.L_x_577:
        /* <DEDUP_REMOVED lines=10> */
.L_x_580:
[----:B------:R-:W-:Y:S05]  /*5ab0*/  BSYNC.RECONVERGENT B0 ;  /* 0x0000000000007941 */ /* 0x000fea0003800200 */
.L_x_579:
        /* <DEDUP_REMOVED lines=21> */
.L_x_582:
[----:B------:R-:W-:Y:S05]  /*5c10*/  BSYNC.RECONVERGENT B0 ;  /* 0x0000000000007941 */ /* 0x000fea0003800200 */
.L_x_581:
        /* <DEDUP_REMOVED lines=10> */
.L_x_584:
[----:B------:R-:W-:Y:S05]  /*5cc0*/  BSYNC.RECONVERGENT B0 ;  /* 0x0000000000007941 */ /* 0x000fea0003800200 */
.L_x_583:
        /* <DEDUP_REMOVED lines=10> */
.L_x_586:
[----:B------:R-:W-:Y:S05]  /*5d70*/  BSYNC.RECONVERGENT B0 ;  /* 0x0000000000007941 */ /* 0x000fea0003800200 */
.L_x_585:
        /* <DEDUP_REMOVED lines=10> */
.L_x_588:
[----:B------:R-:W-:Y:S05]  /*5e20*/  BSYNC.RECONVERGENT B0 ;  /* 0x0000000000007941 */ /* 0x000fea0003800200 */
.L_x_587:
        /* <DEDUP_REMOVED lines=10> */
.L_x_590:
[----:B------:R-:W-:Y:S05]  /*5ed0*/  BSYNC.RECONVERGENT B0 ;  /* 0x0000000000007941 */ /* 0x000fea0003800200 */
.L_x_589:
        /* <DEDUP_REMOVED lines=10> */
.L_x_592:
[----:B------:R-:W-:Y:S05]  /*5f80*/  BSYNC.RECONVERGENT B0 ;  /* 0x0000000000007941 */ /* 0x000fea0003800200 */
.L_x_591:
        /* <DEDUP_REMOVED lines=10> */
.L_x_513:
[----:B------:R-:W-:-:S04]  /*6030*/  ISETP.GE.U32.AND P0, PT, R30, 0x1, PT ;  /* 0x000000011e00780c */ /* 0x000fc80003f06070 */
[----:B------:R-:W-:-:S13]  /*6040*/  ISETP.GE.AND.EX P0, PT, R50, RZ, PT, P0 ;  /* 0x000000ff3200720c */ /* 0x000fda0003f06300 */
[----:B------:R-:W-:Y:S05]  /*6050*/  @!P0 EXIT ;  /* 0x000000000000894d */ /* 0x000fea0003800000 */
[----:B------:R-:W-:-:S13]  /*6060*/  ISETP.NE.AND P0, PT, R0, RZ, PT ;  /* 0x000000ff0000720c */ /* 0x000fda0003f05270 */
[----:B------:R-:W-:Y:S05]  /*6070*/  @P0 BRA `(.L_x_593) ;  /* 0x0000002c00140947 */ /* 0x000fea0003800000 */
[----:B------:R-:W0:Y:S01]  /*6080*/  LDC.64 R2, c[0x0][0x380] ;  /* 0x0000e000ff027b82 */ /* 0x000e220000000a00 */
[----:B------:R-:W1:Y:S01]  /*6090*/  S2R R0, SR_TID.X ;  /* 0x0000000000007919 */ /* 0x000e620000002100 */
[----:B------:R-:W2:Y:S06]  /*60a0*/  S2R R31, SR_LANEID ;  /* 0x00000000001f7919 */ /* 0x000eac0000000000 */
[----:B------:R-:W3:Y:S08]  /*60b0*/  S2UR UR5, SR_CgaCtaId ;  /* 0x00000000000579c3 */ /* 0x000ef00000008800 */
[----:B------:R-:W4:Y:S01]  /*60c0*/  LDC R29, c[0x0][0x390] ;  /* 0x0000e400ff1d7b82 */ /* 0x000f220000000800 */
[----:B0-----:R-:W-:-:S05]  /*60d0*/  IMAD.WIDE.U32 R2, RZ, 0x4800, R2 ;  /* 0x00004800ff027825 */ /* 0x001fca00078e0002 */
[----:B------:R0:W5:Y:S01]  /*60e0*/  LDG.E.64.CONSTANT R4, desc[UR8][R2.64] ;  /* 0x0000000802047981 */ /* 0x000162000c1e9b00 */
[C---:B-1----:R-:W-:Y:S02]  /*60f0*/  LOP3.LUT R6, R0.reuse, 0x1f, RZ, 0xc0, !PT ;  /* 0x0000001f00067812 */ /* 0x042fe400078ec0ff */
[----:B------:R-:W-:-:S05]  /*6100*/  LOP3.LUT R7, R0, 0x3e0, RZ, 0xc0, !PT ;  /* 0x000003e000077812 */ /* 0x000fca00078ec0ff */
[----:B------:R-:W-:-:S04]  /*6110*/  IMAD R9, R7, 0x9, R6 ;  /* 0x0000000907097824 */ /* 0x000fc800078e0206 */
[C---:B------:R-:W-:Y:S01]  /*6120*/  VIADD R6, R9.reuse, 0x20 ;  /* 0x0000002009067836 */ /* 0x040fe20000000000 */
[C---:B------:R-:W-:Y:S01]  /*6130*/  ISETP.GE.AND P6, PT, R9.reuse, UR4, PT ;  /* 0x0000000409007c0c */ /* 0x040fe2000bfc6270 */
[C---:B------:R-:W-:Y:S01]  /*6140*/  VIADD R7, R9.reuse, 0x40 ;  /* 0x0000004009077836 */ /* 0x040fe20000000000 */
[C---:B0-----:R-:W-:Y:S01]  /*6150*/  LEA R2, P5, R9.reuse, R2, 0x3 ;  /* 0x0000000209027211 */ /* 0x041fe200078a18ff */
[C---:B------:R-:W-:Y:S01]  /*6160*/  VIADD R8, R9.reuse, 0x60 ;  /* 0x0000006009087836 */ /* 0x040fe20000000000 */
[----:B------:R-:W-:Y:S01]  /*6170*/  ISETP.GE.AND P1, PT, R6, UR4, PT ;  /* 0x0000000406007c0c */ /* 0x000fe2000bf26270 */
[----:B------:R-:W-:Y:S01]  /*6180*/  VIADD R6, R9, 0x80 ;  /* 0x0000008009067836 */ /* 0x000fe20000000000 */
[----:B------:R-:W-:Y:S01]  /*6190*/  ISETP.GE.AND P0, PT, R7, UR4, PT ;  /* 0x0000000407007c0c */ /* 0x000fe2000bf06270 */
[C---:B------:R-:W-:Y:S01]  /*61a0*/  VIADD R7, R9.reuse, 0xa0 ;  /* 0x000000a009077836 */ /* 0x040fe20000000000 */
[----:B------:R-:W-:Y:S01]  /*61b0*/  ISETP.GE.AND P2, PT, R8, UR4, PT ;  /* 0x0000000408007c0c */ /* 0x000fe2000bf46270 */
[----:B------:R-:W-:Y:S01]  /*61c0*/  IMAD.X R3, RZ, RZ, R3, P5 ;  /* 0x000000ffff037224 */ /* 0x000fe200028e0603 */
[----:B------:R-:W-:Y:S01]  /*61d0*/  ISETP.GE.AND P3, PT, R6, UR4, PT ;  /* 0x0000000406007c0c */ /* 0x000fe2000bf66270 */
[----:B------:R-:W-:Y:S01]  /*61e0*/  VIADD R6, R9, 0xc0 ;  /* 0x000000c009067836 */ /* 0x000fe20000000000 */
[----:B------:R-:W-:Y:S01]  /*61f0*/  ISETP.GE.AND P4, PT, R7, UR4, PT ;  /* 0x0000000407007c0c */ /* 0x000fe2000bf86270 */
[----:B------:R-:W-:-:S02]  /*6200*/  VIADD R10, R9, 0xe0 ;  /* 0x000000e0090a7836 */ /* 0x000fc40000000000 */
[----:B------:R-:W-:Y:S01]  /*6210*/  VIADD R8, R9, 0x100 ;  /* 0x0000010009087836 */ /* 0x000fe20000000000 */
[----:B------:R-:W-:Y:S01]  /*6220*/  ISETP.GE.AND P5, PT, R6, UR4, PT ;  /* 0x0000000406007c0c */ /* 0x000fe2000bfa6270 */
[----:B-----5:R-:W-:Y:S02]  /*6230*/  IMAD.MOV.U32 R12, RZ, RZ, R4 ;  /* 0x000000ffff0c7224 */ /* 0x020fe400078e0004 */
[----:B------:R-:W-:Y:S02]  /*6240*/  IMAD.MOV.U32 R13, RZ, RZ, R5 ;  /* 0x000000ffff0d7224 */ /* 0x000fe400078e0005 */
[----:B------:R-:W-:Y:S01]  /*6250*/  IMAD.MOV.U32 R6, RZ, RZ, R12 ;  /* 0x000000ffff067224 */ /* 0x000fe200078e000c */
[----:B------:R-:W5:Y:S01]  /*6260*/  @!P6 LDG.E.64.CONSTANT R4, desc[UR8][R2.64] ;  /* 0x000000080204e981 */ /* 0x000f62000c1e9b00 */
[----:B------:R-:W-:Y:S01]  /*6270*/  IMAD.MOV.U32 R7, RZ, RZ, R13 ;  /* 0x000000ffff077224 */ /* 0x000fe200078e000d */
[----:B------:R-:W-:-:S05]  /*6280*/  ISETP.GE.AND P6, PT, R10, UR4, PT ;  /* 0x000000040a007c0c */ /* 0x000fca000bfc6270 */
[----:B------:R-:W4:Y:S01]  /*6290*/  @!P1 LDG.E.64.CONSTANT R6, desc[UR8][R2.64+0x100] ;  /* 0x0001000802069981 */ /* 0x000f22000c1e9b00 */
[----:B------:R-:W-:Y:S01]  /*62a0*/  ISETP.GE.AND P1, PT, R8, UR4, PT ;  /* 0x0000000408007c0c */ /* 0x000fe2000bf26270 */
[--C-:B------:R-:W-:Y:S02]  /*62b0*/  IMAD.MOV.U32 R8, RZ, RZ, R12.reuse ;  /* 0x000000ffff087224 */ /* 0x100fe400078e000c */
[--C-:B------:R-:W-:Y:S02]  /*62c0*/  IMAD.MOV.U32 R9, RZ, RZ, R13.reuse ;  /* 0x000000ffff097224 */ /* 0x100fe400078e000d */
[--C-:B------:R-:W-:Y:S02]  /*62d0*/  IMAD.MOV.U32 R10, RZ, RZ, R12.reuse ;  /* 0x000000ffff0a7224 */ /* 0x100fe400078e000c */
[--C-:B------:R-:W-:Y:S02]  /*62e0*/  IMAD.MOV.U32 R11, RZ, RZ, R13.reuse ;  /* 0x000000ffff0b7224 */ /* 0x100fe400078e000d */
[----:B------:R-:W-:Y:S01]  /*62f0*/  IMAD.MOV.U32 R14, RZ, RZ, R12 ;  /* 0x000000ffff0e7224 */ /* 0x000fe200078e000c */
[----:B------:R-:W4:Y:S01]  /*6300*/  @!P0 LDG.E.64.CONSTANT R8, desc[UR8][R2.64+0x200] ;  /* 0x0002000802088981 */ /* 0x000f22000c1e9b00 */
[----:B------:R-:W-:-:S02]  /*6310*/  IMAD.MOV.U32 R15, RZ, RZ, R13 ;  /* 0x000000ffff0f7224 */ /* 0x000fc400078e000d */
[--C-:B------:R-:W-:Y:S01]  /*6320*/  IMAD.MOV.U32 R16, RZ, RZ, R12.reuse ;  /* 0x000000ffff107224 */ /* 0x100fe200078e000c */
[----:B------:R-:W4:Y:S01]  /*6330*/  @!P2 LDG.E.64.CONSTANT R10, desc[UR8][R2.64+0x300] ;  /* 0x00030008020aa981 */ /* 0x000f22000c1e9b00 */
[--C-:B------:R-:W-:Y:S02]  /*6340*/  IMAD.MOV.U32 R17, RZ, RZ, R13.reuse ;  /* 0x000000ffff117224 */ /* 0x100fe400078e000d */
[--C-:B------:R-:W-:Y:S01]  /*6350*/  IMAD.MOV.U32 R18, RZ, RZ, R12.reuse ;  /* 0x000000ffff127224 */ /* 0x100fe200078e000c */
[----:B------:R-:W4:Y:S01]  /*6360*/  @!P3 LDG.E.64.CONSTANT R14, desc[UR8][R2.64+0x400] ;  /* 0x00040008020eb981 */ /* 0x000f22000c1e9b00 */
[--C-:B------:R-:W-:Y:S02]  /*6370*/  IMAD.MOV.U32 R19, RZ, RZ, R13.reuse ;  /* 0x000000ffff137224 */ /* 0x100fe400078e000d */
[----:B------:R-:W-:Y:S01]  /*6380*/  IMAD.MOV.U32 R22, RZ, RZ, R12 ;  /* 0x000000ffff167224 */ /* 0x000fe200078e000c */
[----:B------:R-:W4:Y:S01]  /*6390*/  @!P4 LDG.E.64.CONSTANT R16, desc[UR8][R2.64+0x500] ;  /* 0x000500080210c981 */ /* 0x000f22000c1e9b00 */
[----:B------:R-:W-:-:S03]  /*63a0*/  IMAD.MOV.U32 R23, RZ, RZ, R13 ;  /* 0x000000ffff177224 */ /* 0x000fc600078e000d */
[----:B------:R-:W4:Y:S04]  /*63b0*/  @!P5 LDG.E.64.CONSTANT R18, desc[UR8][R2.64+0x600] ;  /* 0x000600080212d981 */ /* 0x000f28000c1e9b00 */
[----:B------:R-:W4:Y:S04]  /*63c0*/  @!P6 LDG.E.64.CONSTANT R22, desc[UR8][R2.64+0x700] ;  /* 0x000700080216e981 */ /* 0x000f28000c1e9b00 */
[----:B------:R-:W4:Y:S01]  /*63d0*/  @!P1 LDG.E.64.CONSTANT R12, desc[UR8][R2.64+0x800] ;  /* 0x00080008020c9981 */ /* 0x000f22000c1e9b00 */
[----:B------:R-:W-:Y:S01]  /*63e0*/  SHF.R.U32.HI R34, RZ, 0x5, R0 ;  /* 0x00000005ff227819 */ /* 0x000fe20000011600 */
[----:B------:R-:W-:-:S02]  /*63f0*/  UMOV UR4, 0x400 ;  /* 0x0000040000047882 */ /* 0x000fc40000000000 */
[----:B---3--:R-:W-:Y:S02]  /*6400*/  ULEA UR4, UR5, UR4, 0x18 ;  /* 0x0000000405047291 */ /* 0x008fe4000f8ec0ff */
[----:B--2---:R-:W-:-:S05]  /*6410*/  IMAD R24, R34, 0x120, R31 ;  /* 0x0000012022187824 */ /* 0x004fca00078e021f */
[----:B------:R-:W-:-:S05]  /*6420*/  LEA R25, R24, UR4, 0x3 ;  /* 0x0000000418197c11 */ /* 0x000fca000f8e18ff */
[C-C-:B------:R-:W-:Y:S02]  /*6430*/  IMAD R27, R31.reuse, 0x40, R25.reuse ;  /* 0x000000401f1b7824 */ /* 0x140fe400078e0219 */
[----:B------:R-:W-:Y:S02]  /*6440*/  IMAD R26, R31, 0x8, R24 ;  /* 0x000000081f1a7824 */ /* 0x000fe400078e0218 */
[----:B------:R-:W-:Y:S02]  /*6450*/  IMAD R24, R24, -0x4, R25 ;  /* 0xfffffffc18187824 */ /* 0x000fe400078e0219 */
[----:B------:R-:W-:Y:S01]  /*6460*/  IMAD R26, R26, -0x4, R27 ;  /* 0xfffffffc1a1a7824 */ /* 0x000fe200078e021b */
[C---:B------:R-:W-:Y:S01]  /*6470*/  ISETP.NE.AND P6, PT, R0.reuse, RZ, PT ;  /* 0x000000ff0000720c */ /* 0x040fe20003fc5270 */
[----:B------:R-:W-:-:S05]  /*6480*/  IMAD R53, R0, 0x9, RZ ;  /* 0x0000000900357824 */ /* 0x000fca00078e02ff */
[----:B------:R-:W-:Y:S01]  /*6490*/  ISETP.NE.U32.AND P5, PT, R30, R53, PT ;  /* 0x000000351e00720c */ /* 0x000fe20003fa5070 */
[----:B------:R-:W-:-:S03]  /*64a0*/  IMAD.MOV.U32 R44, RZ, RZ, RZ ;  /* 0x000000ffff2c7224 */ /* 0x000fc600078e00ff */
[----:B------:R-:W-:-:S04]  /*64b0*/  ISETP.NE.AND.EX P5, PT, R50, RZ, PT, P5 ;  /* 0x000000ff3200720c */ /* 0x000fc80003fa5350 */
[----:B------:R-:W-:Y:S02]  /*64c0*/  SEL R43, RZ, 0x1, P5 ;  /* 0x00000001ff2b7807 */ /* 0x000fe40002800000 */
[----:B------:R-:W-:-:S04]  /*64d0*/  SEL R44, R44, RZ, P5 ;  /* 0x000000ff2c2c7207 */ /* 0x000fc80002800000 */
[----:B------:R-:W-:Y:S01]  /*64e0*/  SEL R44, R44, RZ, P6 ;  /* 0x000000ff2c2c7207 */ /* 0x000fe20003000000 */
[----:B------:R-:W-:Y:S01]  /*64f0*/  VIADD R45, R53, 0x5 ;  /* 0x00000005352d7836 */ /* 0x000fe20000000000 */
[----:B-----5:R-:W-:Y:S04]  /*6500*/  STS.64 [R25], R4 ;  /* 0x0000000419007388 */ /* 0x020fe80000000a00 */
[----:B----4-:R-:W-:Y:S04]  /*6510*/  STS.64 [R25+0x100], R6 ;  /* 0x0001000619007388 */ /* 0x010fe80000000a00 */
[----:B------:R-:W-:Y:S04]  /*6520*/  STS.64 [R25+0x200], R8 ;  /* 0x0002000819007388 */ /* 0x000fe80000000a00 */
[----:B------:R-:W-:Y:S04]  /*6530*/  STS.64 [R25+0x300], R10 ;  /* 0x0003000a19007388 */ /* 0x000fe80000000a00 */
[----:B------:R-:W-:Y:S04]  /*6540*/  STS.64 [R25+0x400], R14 ;  /* 0x0004000e19007388 */ /* 0x000fe80000000a00 */
[----:B------:R-:W-:Y:S04]  /*6550*/  STS.64 [R25+0x500], R16 ;  /* 0x0005001019007388 */ /* 0x000fe80000000a00 */
[----:B------:R-:W-:Y:S04]  /*6560*/  STS.64 [R25+0x600], R18 ;  /* 0x0006001219007388 */ /* 0x000fe80000000a00 */
[----:B------:R-:W-:Y:S04]  /*6570*/  STS.64 [R25+0x700], R22 ;  /* 0x0007001619007388 */ /* 0x000fe80000000a00 */
[----:B------:R-:W-:Y:S01]  /*6580*/  STS.64 [R25+0x800], R12 ;  /* 0x0008000c19007388 */ /* 0x000fe20000000a00 */
[----:B------:R-:W-:-:S03]  /*6590*/  NOP ;  /* 0x0000000000007918 */ /* 0x000fc60000000000 */
[----:B------:R-:W0:Y:S04]  /*65a0*/  LDS.64 R2, [R27+0x40] ;  /* 0x000040001b027984 */ /* 0x000e280000000a00 */
[----:B------:R-:W-:Y:S04]  /*65b0*/  LDS.64 R4, [R27] ;  /* 0x000000001b047984 */ /* 0x000fe80000000a00 */
[----:B------:R-:W1:Y:S04]  /*65c0*/  LDS.64 R6, [R27+0x8] ;  /* 0x000008001b067984 */ /* 0x000e680000000a00 */
[----:B------:R-:W-:Y:S04]  /*65d0*/  LDS.64 R8, [R27+0x10] ;  /* 0x000010001b087984 */ /* 0x000fe80000000a00 */
[----:B------:R-:W-:Y:S04]  /*65e0*/  LDS.64 R10, [R27+0x18] ;  /* 0x000018001b0a7984 */ /* 0x000fe80000000a00 */
[----:B------:R-:W-:Y:S04]  /*65f0*/  LDS.64 R12, [R27+0x20] ;  /* 0x000020001b0c7984 */ /* 0x000fe80000000a00 */
[----:B------:R-:W-:Y:S04]  /*6600*/  LDS.64 R14, [R27+0x28] ;  /* 0x000028001b0e7984 */ /* 0x000fe80000000a00 */
[----:B------:R-:W-:Y:S04]  /*6610*/  LDS.64 R16, [R27+0x30] ;  /* 0x000030001b107984 */ /* 0x000fe80000000a00 */
[----:B------:R2:W-:Y:S01]  /*6620*/  LDS.64 R18, [R27+0x38] ;  /* 0x000038001b127984 */ /* 0x0005e20000000a00 */
[----:B------:R-:W-:Y:S06]  /*6630*/  BAR.SYNC.DEFER_BLOCKING 0x0 ;  /* 0x0000000000007b1d */ /* 0x000fec0000010000 */
[----:B------:R-:W-:Y:S04]  /*6640*/  STS [R24], R29 ;  /* 0x0000001d18007388 */ /* 0x000fe80000000800 */
[----:B------:R-:W-:Y:S04]  /*6650*/  STS [R24+0x80], R29 ;  /* 0x0000801d18007388 */ /* 0x000fe80000000800 */
[----:B------:R-:W-:Y:S04]  /*6660*/  STS [R24+0x100], R29 ;  /* 0x0001001d18007388 */ /* 0x000fe80000000800 */
[----:B------:R-:W-:Y:S04]  /*6670*/  STS [R24+0x180], R29 ;  /* 0x0001801d18007388 */ /* 0x000fe80000000800 */
[----:B------:R-:W-:Y:S04]  /*6680*/  STS [R24+0x200], R29 ;  /* 0x0002001d18007388 */ /* 0x000fe80000000800 */
[----:B------:R-:W-:Y:S04]  /*6690*/  STS [R24+0x280], R29 ;  /* 0x0002801d18007388 */ /* 0x000fe80000000800 */
[----:B------:R-:W-:Y:S04]  /*66a0*/  STS [R24+0x300], R29 ;  /* 0x0003001d18007388 */ /* 0x000fe80000000800 */
[----:B------:R-:W-:Y:S04]  /*66b0*/  STS [R24+0x380], R29 ;  /* 0x0003801d18007388 */ /* 0x000fe80000000800 */
[----:B------:R3:W-:Y:S01]  /*66c0*/  STS [R24+0x400], R29 ;  /* 0x0004001d18007388 */ /* 0x0007e20000000800 */
[----:B------:R-:W-:-:S03]  /*66d0*/  NOP ;  /* 0x0000000000007918 */ /* 0x000fc60000000000 */
[----:B------:R-:W-:Y:S04]  /*66e0*/  LDS R35, [R26] ;  /* 0x000000001a237984 */ /* 0x000fe80000000800 */
[----:B------:R-:W-:Y:S04]  /*66f0*/  LDS R36, [R26+0x4] ;  /* 0x000004001a247984 */ /* 0x000fe80000000800 */
[----:B------:R-:W-:Y:S04]  /*6700*/  LDS R37, [R26+0x8] ;  /* 0x000008001a257984 */ /* 0x000fe80000000800 */
[----:B------:R-:W-:Y:S04]  /*6710*/  LDS R38, [R26+0xc] ;  /* 0x00000c001a267984 */ /* 0x000fe80000000800 */
[----:B------:R-:W-:Y:S04]  /*6720*/  LDS R39, [R26+0x10] ;  /* 0x000010001a277984 */ /* 0x000fe80000000800 */
[----:B------:R-:W-:Y:S04]  /*6730*/  LDS R40, [R26+0x14] ;  /* 0x000014001a287984 */ /* 0x000fe80000000800 */
[----:B------:R-:W-:Y:S04]  /*6740*/  LDS R41, [R26+0x18] ;  /* 0x000018001a297984 */ /* 0x000fe80000000800 */
[----:B------:R-:W-:Y:S04]  /*6750*/  LDS R42, [R26+0x1c] ;  /* 0x00001c001a2a7984 */ /* 0x000fe80000000800 */
[----:B------:R-:W-:Y:S01]  /*6760*/  LDS R22, [R26+0x20] ;  /* 0x000020001a167984 */ /* 0x000fe20000000800 */
[----:B--2---:R-:W-:Y:S01]  /*6770*/  LEA R27, R0, UR4, 0x3 ;  /* 0x00000004001b7c11 */ /* 0x004fe2000f8e18ff */
[----:B------:R-:W-:Y:S06]  /*6780*/  BAR.SYNC.DEFER_BLOCKING 0x0 ;  /* 0x0000000000007b1d */ /* 0x000fec0000010000 */
[----:B0-----:R-:W-:Y:S02]  /*6790*/  STS.64 [R27+0x8d8], R2 ;  /* 0x0008d8021b007388 */ /* 0x001fe40000000a00 */
[----:B------:R-:W-:Y:S06]  /*67a0*/  BAR.SYNC.DEFER_BLOCKING 0x0 ;  /* 0x0000000000007b1d */ /* 0x000fec0000010000 */
[----:B------:R-:W0:Y:S01]  /*67b0*/  @P6 LDS.64 R20, [R27+0x8d0] ;  /* 0x0008d0001b146984 */ /* 0x000e220000000a00 */
[----:B------:R-:W-:Y:S01]  /*67c0*/  VIADD R23, R53, 0x1 ;  /* 0x0000000135177836 */ /* 0x000fe20000000000 */
[----:B-1----:R-:W-:Y:S01]  /*67d0*/  ISETP.NE.U32.AND P4, PT, R4, R6, PT ;  /* 0x000000060400720c */ /* 0x002fe20003f85070 */
[----:B---3--:R-:W-:-:S03]  /*67e0*/  IMAD.MOV.U32 R24, RZ, RZ, 0x1 ;  /* 0x00000001ff187424 */ /* 0x008fc600078e00ff */
[----:B------:R-:W-:Y:S01]  /*67f0*/  ISETP.EQ.U32.AND P0, PT, R30, R23, PT ;  /* 0x000000171e00720c */ /* 0x000fe20003f02070 */
[----:B------:R-:W-:Y:S01]  /*6800*/  VIADD R23, R53, 0x3 ;  /* 0x0000000335177836 */ /* 0x000fe20000000000 */
[----:B------:R-:W-:Y:S01]  /*6810*/  ISETP.NE.AND.EX P4, PT, R5, R7, PT, P4 ;  /* 0x000000070500720c */ /* 0x000fe20003f85340 */
[----:B------:R-:W-:-:S03]  /*6820*/  VIADD R25, R53, 0x2 ;  /* 0x0000000235197836 */ /* 0x000fc60000000000 */
[----:B------:R-:W-:Y:S02]  /*6830*/  ISETP.EQ.OR.EX P0, PT, R50, RZ, P4, P0 ;  /* 0x000000ff3200720c */ /* 0x000fe40002702700 */
[----:B------:R-:W-:Y:S01]  /*6840*/  ISETP.EQ.U32.AND P1, PT, R30, R25, PT ;  /* 0x000000191e00720c */ /* 0x000fe20003f22070 */
[----:B------:R-:W-:Y:S01]  /*6850*/  VIADD R25, R53, 0x4 ;  /* 0x0000000435197836 */ /* 0x000fe20000000000 */
[----:B0-----:R-:W-:-:S04]  /*6860*/  @P6 ISETP.NE.U32.AND P2, PT, R20, R4, PT ;  /* 0x000000041400620c */ /* 0x001fc80003f45070 */
[----:B------:R-:W-:-:S04]  /*6870*/  @P6 ISETP.NE.AND.EX P2, PT, R21, R5, PT, P2 ;  /* 0x000000051500620c */ /* 0x000fc80003f45320 */
[----:B------:R-:W-:Y:S02]  /*6880*/  @P6 SEL R24, RZ, 0x1, !P2 ;  /* 0x00000001ff186807 */ /* 0x000fe40005000000 */
[----:B------:R-:W-:Y:S01]  /*6890*/  ISETP.EQ.U32.AND P2, PT, R30, R23, PT ;  /* 0x000000171e00720c */ /* 0x000fe20003f42070 */
[----:B------:R-:W-:Y:S01]  /*68a0*/  VIADD R23, R53, 0x6 ;  /* 0x0000000635177836 */ /* 0x000fe20000000000 */
[----:B------:R-:W-:Y:S02]  /*68b0*/  @P6 SEL R43, R43, R24, !P5 ;  /* 0x000000182b2b6207 */ /* 0x000fe40006800000 */
[----:B------:R-:W-:Y:S02]  /*68c0*/  ISETP.NE.U32.AND P5, PT, R6, R8, PT ;  /* 0x000000080600720c */ /* 0x000fe40003fa5070 */
[----:B------:R-:W-:Y:S02]  /*68d0*/  ISETP.EQ.U32.AND P4, PT, R30, R23, PT ;  /* 0x000000171e00720c */ /* 0x000fe40003f82070 */
[----:B------:R-:W-:-:S02]  /*68e0*/  ISETP.NE.U32.AND P6, PT, R8, R10, PT ;  /* 0x0000000a0800720c */ /* 0x000fc40003fc5070 */
[----:B------:R-:W-:Y:S02]  /*68f0*/  ISETP.NE.AND.EX P5, PT, R7, R9, PT, P5 ;  /* 0x000000090700720c */ /* 0x000fe40003fa5350 */
[----:B------:R-:W-:Y:S02]  /*6900*/  SEL R23, R35, RZ, !P0 ;  /* 0x000000ff23177207 */ /* 0x000fe40004000000 */
[----:B------:R-:W-:Y:S02]  /*6910*/  ISETP.NE.AND.EX P6, PT, R9, R11, PT, P6 ;  /* 0x0000000b0900720c */ /* 0x000fe40003fc5360 */
[----:B------:R-:W-:Y:S01]  /*6920*/  ISETP.EQ.OR.EX P1, PT, R50, RZ, P5, P1 ;  /* 0x000000ff3200720c */ /* 0x000fe20002f22710 */
[----:B------:R-:W-:Y:S01]  /*6930*/  IMAD.IADD R24, R36, 0x1, R23 ;  /* 0x0000000124187824 */ /* 0x000fe200078e0217 */
[----:B------:R-:W-:Y:S02]  /*6940*/  ISETP.NE.U32.AND P5, PT, R10, R12, PT ;  /* 0x0000000c0a00720c */ /* 0x000fe40003fa5070 */
[----:B------:R-:W-:-:S02]  /*6950*/  ISETP.EQ.OR.EX P2, PT, R50, RZ, P6, P2 ;  /* 0x000000ff3200720c */ /* 0x000fc40003742720 */
[----:B------:R-:W-:Y:S02]  /*6960*/  ISETP.EQ.U32.AND P3, PT, R30, R25, PT ;  /* 0x000000191e00720c */ /* 0x000fe40003f62070 */
[----:B------:R-:W-:Y:S02]  /*6970*/  ISETP.NE.U32.AND P6, PT, R14, R16, PT ;  /* 0x000000100e00720c */ /* 0x000fe40003fc5070 */
[----:B------:R-:W-:Y:S02]  /*6980*/  ISETP.NE.AND.EX P5, PT, R11, R13, PT, P5 ;  /* 0x0000000d0b00720c */ /* 0x000fe40003fa5350 */
[----:B------:R-:W-:Y:S01]  /*6990*/  SEL R24, R24, RZ, !P1 ;  /* 0x000000ff18187207 */ /* 0x000fe20004800000 */
[----:B------:R-:W-:Y:S01]  /*69a0*/  VIADD R23, R53, 0x8 ;  /* 0x0000000835177836 */ /* 0x000fe20000000000 */
[----:B------:R-:W-:Y:S02]  /*69b0*/  ISETP.NE.AND.EX P6, PT, R15, R17, PT, P6 ;  /* 0x000000110f00720c */ /* 0x000fe40003fc5360 */
[----:B------:R-:W-:Y:S01]  /*69c0*/  ISETP.EQ.OR.EX P3, PT, R50, RZ, P5, P3 ;  /* 0x000000ff3200720c */ /* 0x000fe20002f62730 */
[----:B------:R-:W-:Y:S01]  /*69d0*/  IMAD.IADD R24, R37, 0x1, R24 ;  /* 0x0000000125187824 */ /* 0x000fe200078e0218 */
[----:B------:R-:W-:-:S02]  /*69e0*/  ISETP.NE.U32.AND P5, PT, R18, R2, PT ;  /* 0x000000021200720c */ /* 0x000fc40003fa5070 */
[----:B------:R-:W-:Y:S02]  /*69f0*/  ISETP.EQ.OR.EX P4, PT, R50, RZ, P6, P4 ;  /* 0x000000ff3200720c */ /* 0x000fe40003782740 */
[----:B------:R-:W-:Y:S02]  /*6a00*/  ISETP.EQ.U32.AND P6, PT, R30, R23, PT ;  /* 0x000000171e00720c */ /* 0x000fe40003fc2070 */
[----:B------:R-:W-:Y:S02]  /*6a10*/  ISETP.NE.AND.EX P5, PT, R19, R3, PT, P5 ;  /* 0x000000031300720c */ /* 0x000fe40003fa5350 */
[----:B------:R-:W-:Y:S02]  /*6a20*/  SEL R23, R24, RZ, !P2 ;  /* 0x000000ff18177207 */ /* 0x000fe40005000000 */
[----:B------:R-:W-:Y:S02]  /*6a30*/  ISETP.EQ.OR.EX P5, PT, R50, RZ, P5, P6 ;  /* 0x000000ff3200720c */ /* 0x000fe40002fa2760 */
[----:B------:R-:W-:Y:S01]  /*6a40*/  ISETP.NE.U32.AND P6, PT, R12, R14, PT ;  /* 0x0000000e0c00720c */ /* 0x000fe20003fc5070 */
[----:B------:R-:W-:Y:S01]  /*6a50*/  IMAD.IADD R23, R38, 0x1, R23 ;  /* 0x0000000126177824 */ /* 0x000fe200078e0217 */
[----:B------:R-:W-:-:S02]  /*6a60*/  P2R R25, PR, RZ, 0x1 ;  /* 0x00000001ff197803 */ /* 0x000fc40000000000 */
[----:B------:R-:W-:Y:S02]  /*6a70*/  ISETP.NE.AND.EX P0, PT, R13, R15, PT, P6 ;  /* 0x0000000f0d00720c */ /* 0x000fe40003f05360 */
[----:B------:R-:W-:Y:S02]  /*6a80*/  ISETP.EQ.U32.AND P6, PT, R30, R45, PT ;  /* 0x0000002d1e00720c */ /* 0x000fe40003fc2070 */
[----:B------:R-:W-:Y:S02]  /*6a90*/  SEL R24, R23, RZ, !P3 ;  /* 0x000000ff17187207 */ /* 0x000fe40005800000 */
[----:B------:R-:W-:Y:S02]  /*6aa0*/  P2R R65, PR, RZ, 0x1 ;  /* 0x00000001ff417803 */ /* 0x000fe40000000000 */
[----:B------:R-:W-:Y:S02]  /*6ab0*/  ISETP.EQ.OR.EX P6, PT, R50, RZ, P0, P6 ;  /* 0x000000ff3200720c */ /* 0x000fe400007c2760 */
[----:B------:R-:W-:Y:S01]  /*6ac0*/  ISETP.NE.AND P0, PT, R25, RZ, PT ;  /* 0x000000ff1900720c */ /* 0x000fe20003f05270 */
[----:B------:R-:W-:-:S03]  /*6ad0*/  IMAD.IADD R24, R39, 0x1, R24 ;  /* 0x0000000127187824 */ /* 0x000fc600078e0218 */
[----:B------:R-:W-:Y:S02]  /*6ae0*/  SEL R46, RZ, 0x1, !P0 ;  /* 0x00000001ff2e7807 */ /* 0x000fe40004000000 */
[----:B------:R-:W-:Y:S02]  /*6af0*/  SEL R25, RZ, 0x1, !P6 ;  /* 0x00000001ff197807 */ /* 0x000fe40007000000 */
[----:B------:R-:W-:Y:S02]  /*6b00*/  SEL R23, R24, RZ, !P6 ;  /* 0x000000ff18177207 */ /* 0x000fe40007000000 */
[----:B------:R-:W-:Y:S02]  /*6b10*/  IADD3 R46, P6, PT, R46, R43, RZ ;  /* 0x0000002b2e2e7210 */ /* 0x000fe40007fde0ff */
[----:B------:R-:W-:-:S03]  /*6b20*/  SEL R27, RZ, 0x1, !P1 ;  /* 0x00000001ff1b7807 */ /* 0x000fc60004800000 */
[----:B------:R-:W-:Y:S01]  /*6b30*/  IMAD.X R47, RZ, RZ, R44, P6 ;  /* 0x000000ffff2f7224 */ /* 0x000fe200030e062c */
[----:B------:R-:W-:Y:S02]  /*6b40*/  IADD3 R48, P6, PT, R46, R27, RZ ;  /* 0x0000001b2e307210 */ /* 0x000fe40007fde0ff */
[----:B------:R-:W-:-:S03]  /*6b50*/  SEL R51, RZ, 0x1, !P2 ;  /* 0x00000001ff337807 */ /* 0x000fc60005000000 */
[----:B------:R-:W-:Y:S01]  /*6b60*/  IMAD.X R49, RZ, RZ, R47, P6 ;  /* 0x000000ffff317224 */ /* 0x000fe200030e062f */
[----:B------:R-:W-:Y:S01]  /*6b70*/  IADD3 R51, P6, PT, R48, R51, RZ ;  /* 0x0000003330337210 */ /* 0x000fe20007fde0ff */
[----:B------:R-:W-:Y:S02]  /*6b80*/  IMAD.IADD R23, R40, 0x1, R23 ;  /* 0x0000000128177824 */ /* 0x000fe400078e0217 */
[----:B------:R-:W-:Y:S02]  /*6b90*/  VIADD R53, R53, 0x7 ;  /* 0x0000000735357836 */ /* 0x000fe40000000000 */
[----:B------:R-:W-:Y:S01]  /*6ba0*/  IMAD.X R52, RZ, RZ, R49, P6 ;  /* 0x000000ffff347224 */ /* 0x000fe200030e0631 */
[----:B------:R-:W-:Y:S02]  /*6bb0*/  ISETP.NE.U32.AND P6, PT, R16, R18, PT ;  /* 0x000000121000720c */ /* 0x000fe40003fc5070 */
[----:B------:R-:W-:Y:S02]  /*6bc0*/  P2R R66, PR, RZ, 0x1 ;  /* 0x00000001ff427803 */ /* 0x000fe40000000000 */
[----:B------:R-:W-:-:S02]  /*6bd0*/  SEL R24, R23, RZ, !P4 ;  /* 0x000000ff17187207 */ /* 0x000fc40006000000 */
[----:B------:R-:W-:Y:S02]  /*6be0*/  ISETP.NE.AND.EX P0, PT, R17, R19, PT, P6 ;  /* 0x000000131100720c */ /* 0x000fe40003f05360 */
[----:B------:R-:W-:Y:S01]  /*6bf0*/  ISETP.EQ.U32.AND P6, PT, R30, R53, PT ;  /* 0x000000351e00720c */ /* 0x000fe20003fc2070 */
[----:B------:R-:W-:-:S03]  /*6c00*/  IMAD.IADD R24, R41, 0x1, R24 ;  /* 0x0000000129187824 */ /* 0x000fc600078e0218 */
[----:B------:R-:W-:-:S04]  /*6c10*/  ISETP.EQ.OR.EX P6, PT, R50, RZ, P0, P6 ;  /* 0x000000ff3200720c */ /* 0x000fc800007c2760 */
[----:B------:R-:W-:Y:S02]  /*6c20*/  SEL R23, R24, RZ, !P6 ;  /* 0x000000ff18177207 */ /* 0x000fe40007000000 */
[----:B------:R-:W-:-:S03]  /*6c30*/  SEL R54, RZ, 0x1, !P3 ;  /* 0x00000001ff367807 */ /* 0x000fc60005800000 */
[----:B------:R-:W-:Y:S01]  /*6c40*/  IMAD.IADD R23, R42, 0x1, R23 ;  /* 0x000000012a177824 */ /* 0x000fe200078e0217 */
[----:B------:R-:W-:Y:S02]  /*6c50*/  SEL R27, RZ, 0x1, !P6 ;  /* 0x00000001ff1b7807 */ /* 0x000fe40007000000 */
[----:B------:R-:W-:Y:S02]  /*6c60*/  IADD3 R54, P6, PT, R51, R54, RZ ;  /* 0x0000003633367210 */ /* 0x000fe40007fde0ff */
[----:B------:R-:W-:Y:S02]  /*6c70*/  SEL R23, R23, RZ, !P5 ;  /* 0x000000ff17177207 */ /* 0x000fe40006800000 */
[----:B------:R-:W-:Y:S01]  /*6c80*/  SEL R29, RZ, 0x1, !P4 ;  /* 0x00000001ff1d7807 */ /* 0x000fe20006000000 */
[----:B------:R-:W-:Y:S01]  /*6c90*/  IMAD.X R55, RZ, RZ, R52, P6 ;  /* 0x000000ffff377224 */ /* 0x000fe200030e0634 */
[----:B------:R-:W-:Y:S01]  /*6ca0*/  IADD3 R56, P6, PT, R54, R25, RZ ;  /* 0x0000001936387210 */ /* 0x000fe20007fde0ff */
[----:B------:R-:W-:Y:S01]  /*6cb0*/  IMAD.IADD R22, R22, 0x1, R23 ;  /* 0x0000000116167824 */ /* 0x000fe200078e0217 */
[----:B------:R-:W-:-:S02]  /*6cc0*/  SEL R25, RZ, 0x1, !P5 ;  /* 0x00000001ff197807 */ /* 0x000fc40006800000 */
[----:B------:R-:W-:Y:S01]  /*6cd0*/  IADD3 R58, P5, PT, R56, R29, RZ ;  /* 0x0000001d383a7210 */ /* 0x000fe20007fbe0ff */
[----:B------:R-:W-:Y:S01]  /*6ce0*/  IMAD.X R57, RZ, RZ, R55, P6 ;  /* 0x000000ffff397224 */ /* 0x000fe200030e0637 */
[----:B------:R-:W0:Y:S03]  /*6cf0*/  SHFL.UP PT, R23, R22, 0x1, RZ ;  /* 0x0420000016177989 */ /* 0x000e2600000e00ff */
[----:B------:R-:W-:Y:S01]  /*6d00*/  IMAD.X R59, RZ, RZ, R57, P5 ;  /* 0x000000ffff3b7224 */ /* 0x000fe200028e0639 */
[----:B------:R-:W-:-:S05]  /*6d10*/  IADD3 R60, P5, PT, R58, R27, RZ ;  /* 0x0000001b3a3c7210 */ /* 0x000fca0007fbe0ff */
[----:B------:R-:W-:Y:S01]  /*6d20*/  IMAD.X R61, RZ, RZ, R59, P5 ;  /* 0x000000ffff3d7224 */ /* 0x000fe200028e063b */
[----:B------:R-:W-:-:S05]  /*6d30*/  IADD3 R26, P5, PT, R60, R25, RZ ;  /* 0x000000193c1a7210 */ /* 0x000fca0007fbe0ff */
[----:B------:R-:W-:Y:S01]  /*6d40*/  IMAD.X R27, RZ, RZ, R61, P5 ;  /* 0x000000ffff1b7224 */ /* 0x000fe200028e063d */
[----:B------:R-:W-:-:S04]  /*6d50*/  ISETP.NE.U32.AND P5, PT, R26, RZ, PT ;  /* 0x000000ff1a00720c */ /* 0x000fc80003fa5070 */
[----:B------:R-:W-:-:S04]  /*6d60*/  ISETP.NE.AND.EX P5, PT, R27, RZ, PT, P5 ;  /* 0x000000ff1b00720c */ /* 0x000fc80003fa5350 */
[----:B0-----:R-:W-:Y:S02]  /*6d70*/  SEL R25, R23, RZ, !P5 ;  /* 0x000000ff17197207 */ /* 0x001fe40006800000 */
[----:B------:R-:W0:Y:S01]  /*6d80*/  SHFL.UP PT, R23, R26, 0x1, RZ ;  /* 0x042000001a177989 */ /* 0x000e2200000e00ff */
[----:B------:R-:W-:-:S03]  /*6d90*/  ISETP.GE.AND P5, PT, R31, 0x1, PT ;  /* 0x000000011f00780c */ /* 0x000fc60003fa6270 */
[----:B------:R-:W1:Y:S01]  /*6da0*/  SHFL.UP PT, R24, R27, 0x1, RZ ;  /* 0x042000001b187989 */ /* 0x000e6200000e00ff */
[----:B------:R-:W-:-:S05]  /*6db0*/  SEL R25, R25, RZ, P5 ;  /* 0x000000ff19197207 */ /* 0x000fca0002800000 */
[----:B------:R-:W-:-:S05]  /*6dc0*/  IMAD.IADD R25, R22, 0x1, R25 ;  /* 0x0000000116197824 */ /* 0x000fca00078e0219 */
[----:B------:R-:W2:Y:S01]  /*6dd0*/  SHFL.UP PT, R22, R25, 0x2, RZ ;  /* 0x0440000019167989 */ /* 0x000ea200000e00ff */
[----:B0-----:R-:W-:Y:S02]  /*6de0*/  SEL R23, R23, RZ, P5 ;  /* 0x000000ff17177207 */ /* 0x001fe40002800000 */
[----:B-1----:R-:W-:Y:S02]  /*6df0*/  SEL R24, R24, RZ, P5 ;  /* 0x000000ff18187207 */ /* 0x002fe40002800000 */
[----:B------:R-:W-:-:S05]  /*6e00*/  IADD3 R29, P5, PT, R23, R26, RZ ;  /* 0x0000001a171d7210 */ /* 0x000fca0007fbe0ff */
[----:B------:R-:W-:Y:S01]  /*6e10*/  IMAD.X R28, R24, 0x1, R27, P5 ;  /* 0x00000001181c7824 */ /* 0x000fe200028e061b */
[----:B------:R-:W-:-:S04]  /*6e20*/  ISETP.NE.U32.AND P5, PT, R29, RZ, PT ;  /* 0x000000ff1d00720c */ /* 0x000fc80003fa5070 */
[----:B------:R-:W-:-:S04]  /*6e30*/  ISETP.NE.AND.EX P5, PT, R28, RZ, PT, P5 ;  /* 0x000000ff1c00720c */ /* 0x000fc80003fa5350 */
[----:B--2---:R-:W-:Y:S02]  /*6e40*/  SEL R24, R22, RZ, !P5 ;  /* 0x000000ff16187207 */ /* 0x004fe40006800000 */
[----:B------:R-:W0:Y:S04]  /*6e50*/  SHFL.UP PT, R22, R29, 0x2, RZ ;  /* 0x044000001d167989 */ /* 0x000e2800000e00ff */
[----:B------:R-:W1:Y:S01]  /*6e60*/  SHFL.UP PT, R23, R28, 0x2, RZ ;  /* 0x044000001c177989 */ /* 0x000e6200000e00ff */
[----:B------:R-:W-:-:S04]  /*6e70*/  ISETP.GE.AND P5, PT, R31, 0x2, PT ;  /* 0x000000021f00780c */ /* 0x000fc80003fa6270 */
[----:B------:R-:W-:-:S05]  /*6e80*/  SEL R24, R24, RZ, P5 ;  /* 0x000000ff18187207 */ /* 0x000fca0002800000 */
[----:B------:R-:W-:Y:S01]  /*6e90*/  IMAD.IADD R24, R25, 0x1, R24 ;  /* 0x0000000119187824 */ /* 0x000fe200078e0218 */
[----:B0-----:R-:W-:Y:S02]  /*6ea0*/  SEL R22, R22, RZ, P5 ;  /* 0x000000ff16167207 */ /* 0x001fe40002800000 */
[----:B-1----:R-:W-:Y:S02]  /*6eb0*/  SEL R23, R23, RZ, P5 ;  /* 0x000000ff17177207 */ /* 0x002fe40002800000 */
        /* <DEDUP_REMOVED lines=38> */
[----:B0-----:R-:W-:Y:S02]  /*7120*/  SEL R22, R22, RZ, P5 ;  /* 0x000000ff16167207 */ /* 0x001fe40002800000 */
[----:B------:R-:W-:Y:S02]  /*7130*/  ISETP.NE.AND P5, PT, R31, 0x1f, PT ;  /* 0x0000001f1f00780c */ /* 0x000fe40003fa5270 */
[----:B------:R-:W-:-:S05]  /*7140*/  IADD3 R22, P6, PT, R22, R27, RZ ;  /* 0x0000001b16167210 */ /* 0x000fca0007fde0ff */
[----:B------:R-:W-:-:S06]  /*7150*/  IMAD.X R23, R23, 0x1, R26, P6 ;  /* 0x0000000117177824 */ /* 0x000fcc00030e061a */
[----:B------:R-:W-:-:S05]  /*7160*/  @!P5 LEA R77, R34, UR4, 0x4 ;  /* 0x00000004224ddc11 */ /* 0x000fca000f8e20ff */
[----:B------:R-:W-:Y:S04]  /*7170*/  @!P5 STS.64 [R77], R22 ;  /* 0x000000164d00d388 */ /* 0x000fe80000000a00 */
[----:B------:R-:W-:Y:S01]  /*7180*/  @!P5 STS [R77+0x8], R62 ;  /* 0x0000083e4d00d388 */ /* 0x000fe20000000800 */
[----:B------:R-:W-:Y:S06]  /*7190*/  BAR.SYNC.DEFER_BLOCKING 0x0 ;  /* 0x0000000000007b1d */ /* 0x000fec0000010000 */
[----:B------:R-:W-:Y:S04]  /*71a0*/  LDS.64 R24, [UR4+0x10] ;  /* 0x00001004ff187984 */ /* 0x000fe80008000a00 */
[----:B------:R-:W0:Y:S04]  /*71b0*/  LDS.64 R26, [UR4] ;  /* 0x00000004ff1a7984 */ /* 0x000e280008000a00 */
[----:B------:R-:W1:Y:S01]  /*71c0*/  LDS.64 R28, [UR4+0x20] ;  /* 0x00002004ff1c7984 */ /* 0x000e620008000a00 */
[----:B------:R-:W-:-:S02]  /*71d0*/  P2R R67, PR, RZ, 0x2 ;  /* 0x00000002ff437803 */ /* 0x000fc40000000000 */
[----:B------:R-:W-:Y:S02]  /*71e0*/  P2R R69, PR, RZ, 0x1 ;  /* 0x00000001ff457803 */ /* 0x000fe40000000000 */
[----:B------:R-:W-:Y:S02]  /*71f0*/  ISETP.NE.AND P0, PT, R34, 0x2, PT ;  /* 0x000000022200780c */ /* 0x000fe40003f05270 */
[----:B0-----:R-:W-:-:S05]  /*7200*/  IADD3 R63, P5, PT, R26, R24, RZ ;  /* 0x000000181a3f7210 */ /* 0x001fca0007fbe0ff */
[----:B------:R-:W-:Y:S01]  /*7210*/  IMAD.X R75, R27, 0x1, R25, P5 ;  /* 0x000000011b4b7824 */ /* 0x000fe200028e0619 */
[----:B-1----:R-:W-:-:S05]  /*7220*/  IADD3 R73, P5, PT, R28, R63, RZ ;  /* 0x0000003f1c497210 */ /* 0x002fca0007fbe0ff */
[----:B------:R-:W-:Y:S01]  /*7230*/  IMAD.X R33, R29, 0x1, R75, P5 ;  /* 0x000000011d217824 */ /* 0x000fe200028e064b */
[----:B------:R-:W-:-:S04]  /*7240*/  ISETP.NE.U32.AND P5, PT, R24, RZ, PT ;  /* 0x000000ff1800720c */ /* 0x000fc80003fa5070 */
[----:B------:R-:W-:Y:S02]  /*7250*/  ISETP.NE.AND.EX P1, PT, R25, RZ, PT, P5 ;  /* 0x000000ff1900720c */ /* 0x000fe40003f25350 */
[----:B------:R-:W0:Y:S01]  /*7260*/  LDS.64 R24, [UR4+0x30] ;  /* 0x00003004ff187984 */ /* 0x000e220008000a00 */
[----:B------:R-:W-:Y:S02]  /*7270*/  SEL R64, R63, R26, !P0 ;  /* 0x0000001a3f407207 */ /* 0x000fe40004000000 */
[----:B------:R-:W-:Y:S02]  /*7280*/  SEL R72, R75, R27, !P0 ;  /* 0x0000001b4b487207 */ /* 0x000fe40004000000 */
[----:B------:R-:W1:Y:S01]  /*7290*/  LDS.64 R26, [UR4+0x40] ;  /* 0x00004004ff1a7984 */ /* 0x000e620008000a00 */
[----:B------:R-:W-:Y:S02]  /*72a0*/  P2R R70, PR, RZ, 0x8 ;  /* 0x00000008ff467803 */ /* 0x000fe40000000000 */
[----:B------:R-:W-:-:S02]  /*72b0*/  ISETP.NE.AND P3, PT, R34, 0x3, PT ;  /* 0x000000032200780c */ /* 0x000fc40003f65270 */
[----:B------:R-:W-:Y:S02]  /*72c0*/  P2R R32, PR, RZ, 0x2 ;  /* 0x00000002ff207803 */ /* 0x000fe40000000000 */
[----:B------:R-:W-:Y:S02]  /*72d0*/  ISETP.NE.AND P1, PT, R34, 0x4, PT ;  /* 0x000000042200780c */ /* 0x000fe40003f25270 */
[----:B------:R-:W-:Y:S02]  /*72e0*/  P2R R71, PR, RZ, 0x10 ;  /* 0x00000010ff477803 */ /* 0x000fe40000000000 */
[----:B0-----:R-:W-:-:S05]  /*72f0*/  IADD3 R77, P5, PT, R24, R73, RZ ;  /* 0x00000049184d7210 */ /* 0x001fca0007fbe0ff */
[----:B------:R-:W-:Y:S01]  /*7300*/  IMAD.X R63, R25, 0x1, R33, P5 ;  /* 0x00000001193f7824 */ /* 0x000fe200028e0621 */
[----:B------:R-:W-:Y:S02]  /*7310*/  ISETP.NE.U32.AND P5, PT, R28, RZ, PT ;  /* 0x000000ff1c00720c */ /* 0x000fe40003fa5070 */
[----:B------:R-:W-:Y:S02]  /*7320*/  SEL R28, R73, R64, !P3 ;  /* 0x00000040491c7207 */ /* 0x000fe40005800000 */
[----:B------:R-:W-:Y:S02]  /*7330*/  ISETP.NE.AND.EX P4, PT, R29, RZ, PT, P5 ;  /* 0x000000ff1d00720c */ /* 0x000fe40003f85350 */
[----:B-1----:R-:W-:Y:S02]  /*7340*/  IADD3 R64, P5, PT, R26, R77, RZ ;  /* 0x0000004d1a407210 */ /* 0x002fe40007fbe0ff */
[----:B------:R-:W-:Y:S02]  /*7350*/  SEL R77, R77, R28, !P1 ;  /* 0x0000001c4d4d7207 */ /* 0x000fe40004800000 */
[----:B------:R-:W0:Y:S01]  /*7360*/  LDS.64 R28, [UR4+0x50] ;  /* 0x00005004ff1c7984 */ /* 0x000e220008000a00 */
[----:B------:R-:W-:-:S02]  /*7370*/  SEL R72, R33, R72, !P3 ;  /* 0x0000004821487207 */ /* 0x000fc40005800000 */
[----:B------:R-:W-:Y:S01]  /*7380*/  P2R R74, PR, RZ, 0x8 ;  /* 0x00000008ff4a7803 */ /* 0x000fe20000000000 */
[----:B------:R-:W-:Y:S01]  /*7390*/  IMAD.X R73, R27, 0x1, R63, P5 ;  /* 0x000000011b497824 */ /* 0x000fe200028e063f */
[----:B------:R-:W-:Y:S02]  /*73a0*/  ISETP.NE.AND P3, PT, R32, RZ, PT ;  /* 0x000000ff2000720c */ /* 0x000fe40003f65270 */
[----:B------:R-:W-:Y:S02]  /*73b0*/  SEL R32, R63, R72, !P1 ;  /* 0x000000483f207207 */ /* 0x000fe40004800000 */
[----:B------:R-:W-:-:S04]  /*73c0*/  ISETP.NE.AND P0, PT, R34, 0x5, PT ;  /* 0x000000052200780c */ /* 0x000fc80003f05270 */
[----:B------:R-:W-:Y:S02]  /*73d0*/  SEL R76, R64, R77, !P0 ;  /* 0x0000004d404c7207 */ /* 0x000fe40004000000 */
[----:B0-----:R-:W-:Y:S02]  /*73e0*/  IADD3 R63, P5, PT, R28, R64, RZ ;  /* 0x000000401c3f7210 */ /* 0x001fe40007fbe0ff */
[----:B------:R-:W-:Y:S02]  /*73f0*/  SEL R64, R73, R32, !P0 ;  /* 0x0000002049407207 */ /* 0x000fe40004000000 */
[----:B------:R-:W0:Y:S04]  /*7400*/  LDS.64 R32, [UR4+0x60] ;  /* 0x00006004ff207984 */ /* 0x000e280008000a00 */
[----:B------:R-:W1:Y:S01]  /*7410*/  SHFL.UP PT, R72, R22, 0x1, RZ ;  /* 0x0420000016487989 */ /* 0x000e6200000e00ff */
[----:B------:R-:W-:-:S03]  /*7420*/  IMAD.X R77, R29, 0x1, R73, P5 ;  /* 0x000000011d4d7824 */ /* 0x000fc600028e0649 */
[----:B------:R-:W2:Y:S01]  /*7430*/  SHFL.UP PT, R23, R23, 0x1, RZ ;  /* 0x0420000017177989 */ /* 0x000ea200000e00ff */
[C---:B------:R-:W-:Y:S02]  /*7440*/  ISETP.NE.AND P5, PT, R34.reuse, 0x6, PT ;  /* 0x000000062200780c */ /* 0x040fe40003fa5270 */
[----:B------:R-:W-:Y:S02]  /*7450*/  P2R R68, PR, RZ, 0x4 ;  /* 0x00000004ff447803 */ /* 0x000fe40000000000 */
[----:B------:R-:W-:Y:S02]  /*7460*/  SEL R76, R63, R76, !P5 ;  /* 0x0000004c3f4c7207 */ /* 0x000fe40006800000 */
[----:B------:R-:W-:Y:S02]  /*7470*/  ISETP.NE.AND P6, PT, R34, 0x7, PT ;  /* 0x000000072200780c */ /* 0x000fe40003fc5270 */
[----:B------:R-:W-:Y:S02]  /*7480*/  SEL R73, R77, R64, !P5 ;  /* 0x000000404d497207 */ /* 0x000fe40006800000 */
[----:B------:R-:W-:-:S02]  /*7490*/  P2R R75, PR, RZ, 0x10 ;  /* 0x00000010ff4b7803 */ /* 0x000fc40000000000 */
[----:B------:R-:W-:Y:S02]  /*74a0*/  ISETP.GE.U32.AND P4, PT, R0, 0x20, PT ;  /* 0x000000200000780c */ /* 0x000fe40003f86070 */
[----:B0-----:R-:W-:-:S05]  /*74b0*/  IADD3 R63, P2, PT, R32, R63, RZ ;  /* 0x0000003f203f7210 */ /* 0x001fca0007f5e0ff */
[----:B------:R-:W-:Y:S01]  /*74c0*/  IMAD.X R64, R33, 0x1, R77, P2 ;  /* 0x0000000121407824 */ /* 0x000fe200010e064d */
[----:B------:R-:W-:Y:S02]  /*74d0*/  SEL R76, R63, R76, !P6 ;  /* 0x0000004c3f4c7207 */ /* 0x000fe40007000000 */
[----:B------:R-:W-:Y:S02]  /*74e0*/  ISETP.NE.AND P2, PT, R31, RZ, PT ;  /* 0x000000ff1f00720c */ /* 0x000fe40003f45270 */
[----:B------:R-:W-:Y:S02]  /*74f0*/  SEL R77, R64, R73, !P6 ;  /* 0x00000049404d7207 */ /* 0x000fe40007000000 */
[----:B------:R-:W-:Y:S02]  /*7500*/  SEL R73, R76, RZ, P4 ;  /* 0x000000ff4c497207 */ /* 0x000fe40002000000 */
[----:B-1----:R-:W-:Y:S02]  /*7510*/  SEL R22, R72, RZ, P2 ;  /* 0x000000ff48167207 */ /* 0x002fe40001000000 */
[----:B------:R-:W-:-:S02]  /*7520*/  SEL R76, R77, RZ, P4 ;  /* 0x000000ff4d4c7207 */ /* 0x000fc40002000000 */
[----:B--2---:R-:W-:Y:S02]  /*7530*/  SEL R77, R23, RZ, P2 ;  /* 0x000000ff174d7207 */ /* 0x004fe40001000000 */
[----:B------:R-:W-:-:S05]  /*7540*/  IADD3 R73, P2, PT, R22, R73, RZ ;  /* 0x0000004916497210 */ /* 0x000fca0007f5e0ff */
[----:B------:R-:W-:Y:S01]  /*7550*/  IMAD.X R22, R77, 0x1, R76, P2 ;  /* 0x000000014d167824 */ /* 0x000fe200010e064c */
[----:B------:R-:W-:Y:S02]  /*7560*/  ISETP.NE.U32.AND P2, PT, R24, RZ, PT ;  /* 0x000000ff1800720c */ /* 0x000fe40003f45070 */
[----:B------:R-:W0:Y:S02]  /*7570*/  LDS R24, [UR4+0x8] ;  /* 0x00000804ff187984 */ /* 0x000e240008000800 */
[----:B------:R-:W-:Y:S02]  /*7580*/  ISETP.NE.AND.EX P2, PT, R25, RZ, PT, P2 ;  /* 0x000000ff1900720c */ /* 0x000fe40003f45320 */
[----:B------:R-:W1:Y:S01]  /*7590*/  LDS R25, [UR4+0x18] ;  /* 0x00001804ff197984 */ /* 0x000e620008000800 */
[----:B------:R-:W-:Y:S02]  /*75a0*/  ISETP.NE.AND P4, PT, R34, 0x2, PT ;  /* 0x000000022200780c */ /* 0x000fe40003f85270 */
[----:B0-----:R-:W-:-:S05]  /*75b0*/  SEL R34, R24, RZ, !P3 ;  /* 0x000000ff18227207 */ /* 0x001fca0005800000 */
[----:B-1----:R-:W-:-:S05]  /*75c0*/  IMAD.IADD R25, R25, 0x1, R34 ;  /* 0x0000000119197824 */ /* 0x002fca00078e0222 */
[----:B------:R-:W-:Y:S02]  /*75d0*/  SEL R24, R25, R24, !P4 ;  /* 0x0000001819187207 */ /* 0x000fe40006000000 */
[----:B------:R-:W-:-:S04]  /*75e0*/  ISETP.NE.AND P4, PT, R75, RZ, PT ;  /* 0x000000ff4b00720c */ /* 0x000fc80003f85270 */
[----:B------:R-:W-:Y:S02]  /*75f0*/  SEL R34, R25, RZ, !P4 ;  /* 0x000000ff19227207 */ /* 0x000fe40006000000 */
[----:B------:R-:W0:Y:S01]  /*7600*/  LDS R25, [UR4+0x28] ;  /* 0x00002804ff197984 */ /* 0x000e220008000800 */
[----:B------:R-:W-:Y:S02]  /*7610*/  ISETP.NE.AND P3, PT, R74, RZ, PT ;  /* 0x000000ff4a00720c */ /* 0x000fe40003f65270 */
[----:B0-----:R-:W-:-:S05]  /*7620*/  IMAD.IADD R25, R25, 0x1, R34 ;  /* 0x0000000119197824 */ /* 0x001fca00078e0222 */
[C---:B------:R-:W-:Y:S02]  /*7630*/  SEL R24, R25.reuse, R24, !P3 ;  /* 0x0000001819187207 */ /* 0x040fe40005800000 */
[----:B------:R-:W-:Y:S02]  /*7640*/  SEL R34, R25, RZ, !P2 ;  /* 0x000000ff19227207 */ /* 0x000fe40005000000 */
[----:B------:R-:W0:Y:S03]  /*7650*/  LDS R25, [UR4+0x38] ;  /* 0x00003804ff197984 */ /* 0x000e260008000800 */
[----:B0-----:R-:W-:-:S05]  /*7660*/  IMAD.IADD R25, R25, 0x1, R34 ;  /* 0x0000000119197824 */ /* 0x001fca00078e0222 */
[----:B------:R-:W-:Y:S02]  /*7670*/  SEL R24, R25, R24, !P1 ;  /* 0x0000001819187207 */ /* 0x000fe40004800000 */
[----:B------:R-:W-:-:S04]  /*7680*/  ISETP.NE.U32.AND P1, PT, R26, RZ, PT ;  /* 0x000000ff1a00720c */ /* 0x000fc80003f25070 */
[----:B------:R-:W-:-:S04]  /*7690*/  ISETP.NE.AND.EX P1, PT, R27, RZ, PT, P1 ;  /* 0x000000ff1b00720c */ /* 0x000fc80003f25310 */
[----:B------:R-:W-:Y:S02]  /*76a0*/  SEL R26, R25, RZ, !P1 ;  /* 0x000000ff191a7207 */ /* 0x000fe40004800000 */
[----:B------:R-:W0:Y:S03]  /*76b0*/  LDS R25, [UR4+0x48] ;  /* 0x00004804ff197984 */ /* 0x000e260008000800 */
[----:B0-----:R-:W-:-:S05]  /*76c0*/  IMAD.IADD R25, R25, 0x1, R26 ;  /* 0x0000000119197824 */ /* 0x001fca00078e021a */
[----:B------:R-:W-:Y:S02]  /*76d0*/  SEL R24, R25, R24, !P0 ;  /* 0x0000001819187207 */ /* 0x000fe40004000000 */
[----:B------:R-:W-:-:S04]  /*76e0*/  ISETP.NE.U32.AND P0, PT, R28, RZ, PT ;  /* 0x000000ff1c00720c */ /* 0x000fc80003f05070 */
[----:B------:R-:W-:Y:S02]  /*76f0*/  ISETP.NE.AND.EX P0, PT, R29, RZ, PT, P0 ;  /* 0x000000ff1d00720c */ /* 0x000fe40003f05300 */
[----:B------:R-:W-:Y:S02]  /*7700*/  LDS R29, [UR4+0x68] ;  /* 0x00006804ff1d7984 */ /* 0x000fe40008000800 */
[----:B------:R-:W-:Y:S02]  /*7710*/  SEL R26, R25, RZ, !P0 ;  /* 0x000000ff191a7207 */ /* 0x000fe40004000000 */
[----:B------:R-:W0:Y:S04]  /*7720*/  LDS R25, [UR4+0x58] ;  /* 0x00005804ff197984 */ /* 0x000e280008000800 */
[----:B------:R-:W1:Y:S01]  /*7730*/  SHFL.UP PT, R62, R62, 0x1, RZ ;  /* 0x042000003e3e7989 */ /* 0x000e6200000e00ff */
[----:B0-----:R-:W-:-:S05]  /*7740*/  IMAD.IADD R25, R25, 0x1, R26 ;  /* 0x0000000119197824 */ /* 0x001fca00078e021a */
[----:B------:R-:W-:Y:S02]  /*7750*/  SEL R24, R25, R24, !P5 ;  /* 0x0000001819187207 */ /* 0x000fe40006800000 */
[----:B------:R-:W-:-:S04]  /*7760*/  ISETP.NE.U32.AND P5, PT, R32, RZ, PT ;  /* 0x000000ff2000720c */ /* 0x000fc80003fa5070 */
[----:B------:R-:W-:-:S04]  /*7770*/  ISETP.NE.AND.EX P5, PT, R33, RZ, PT, P5 ;  /* 0x000000ff2100720c */ /* 0x000fc80003fa5350 */
[----:B------:R-:W-:-:S05]  /*7780*/  SEL R26, R25, RZ, !P5 ;  /* 0x000000ff191a7207 */ /* 0x000fca0006800000 */
[----:B------:R-:W-:Y:S01]  /*7790*/  IMAD.IADD R29, R29, 0x1, R26 ;  /* 0x000000011d1d7824 */ /* 0x000fe200078e021a */
[----:B------:R-:W-:-:S04]  /*77a0*/  IADD3 R26, P5, PT, R73, R43, RZ ;  /* 0x0000002b491a7210 */ /* 0x000fc80007fbe0ff */
[----:B------:R-:W-:Y:S01]  /*77b0*/  SEL R24, R29, R24, !P6 ;  /* 0x000000181d187207 */ /* 0x000fe20007000000 */
[----:B------:R-:W-:Y:S01]  /*77c0*/  IMAD.X R27, R22, 0x1, R44, P5 ;  /* 0x00000001161b7824 */ /* 0x000fe200028e062c */
[----:B------:R-:W-:-:S04]  /*77d0*/  ISETP.GE.U32.AND P5, PT, R0, 0x20, PT ;  /* 0x000000200000780c */ /* 0x000fc80003fa6070 */
[----:B------:R-:W-:Y:S02]  /*77e0*/  SEL R28, R24, RZ, P5 ;  /* 0x000000ff181c7207 */ /* 0x000fe40002800000 */
[----:B------:R-:W-:-:S04]  /*77f0*/  ISETP.NE.U32.AND P5, PT, R72, RZ, PT ;  /* 0x000000ff4800720c */ /* 0x000fc80003fa5070 */
[----:B------:R-:W-:-:S04]  /*7800*/  ISETP.NE.AND.EX P5, PT, R23, RZ, PT, P5 ;  /* 0x000000ff1700720c */ /* 0x000fc80003fa5350 */
[----:B------:R-:W-:Y:S02]  /*7810*/  SEL R23, R28, RZ, !P5 ;  /* 0x000000ff1c177207 */ /* 0x000fe40006800000 */
[----:B------:R-:W-:-:S13]  /*7820*/  ISETP.NE.AND P5, PT, R31, RZ, PT ;  /* 0x000000ff1f00720c */ /* 0x000fda0003fa5270 */
[----:B-1----:R-:W-:Y:S01]  /*7830*/  @P5 IMAD.IADD R28, R62, 0x1, R23 ;  /* 0x000000013e1c5824 */ /* 0x002fe200078e0217 */
[----:B------:R-:W-:-:S04]  /*7840*/  ISETP.NE.U32.AND P5, PT, R43, RZ, PT ;  /* 0x000000ff2b00720c */ /* 0x000fc80003fa5070 */
[----:B------:R-:W-:-:S04]  /*7850*/  ISETP.NE.AND.EX P5, PT, R44, RZ, PT, P5 ;  /* 0x000000ff2c00720c */ /* 0x000fc80003fa5350 */
[----:B------:R-:W-:Y:S02]  /*7860*/  SEL R24, R28, RZ, !P5 ;  /* 0x000000ff1c187207 */ /* 0x000fe40006800000 */
[----:B------:R-:W-:-:S03]  /*7870*/  ISETP.NE.AND P0, PT, R66, RZ, PT ;  /* 0x000000ff4200720c */ /* 0x000fc60003f05270 */
[----:B------:R-:W-:-:S05]  /*7880*/  IMAD.IADD R35, R35, 0x1, R24 ;  /* 0x0000000123237824 */ /* 0x000fca00078e0218 */
        /* <DEDUP_REMOVED lines=11> */
[----:B------:R-:W-:Y:S02]  /*7940*/  IMAD.IADD R39, R39, 0x1, R24 ;  /* 0x0000000127277824 */ /* 0x000fe400078e0218 */
[----:B------:R-:W0:Y:S03]  /*7950*/  LDS.64 R24, [UR4+0x70] ;  /* 0x00007004ff187984 */ /* 0x000e260008000a00 */
[----:B------:R-:W-:Y:S02]  /*7960*/  SEL R23, R39, RZ, !P6 ;  /* 0x000000ff27177207 */ /* 0x000fe40007000000 */
[----:B------:R-:W-:-:S04]  /*7970*/  ISETP.NE.U32.AND P6, PT, R30, R45, PT ;  /* 0x0000002d1e00720c */ /* 0x000fc80003fc5070 */
[----:B------:R-:W-:-:S04]  /*7980*/  ISETP.NE.AND.EX P6, PT, R50, RZ, PT, P6 ;  /* 0x000000ff3200720c */ /* 0x000fc80003fc5360 */
[----:B------:R-:W-:Y:S02]  /*7990*/  SEL R23, R23, RZ, P6 ;  /* 0x000000ff17177207 */ /* 0x000fe40003000000 */
[----:B------:R-:W-:-:S03]  /*79a0*/  ISETP.NE.AND P4, PT, R71, RZ, PT ;  /* 0x000000ff4700720c */ /* 0x000fc60003f85270 */
[----:B------:R-:W-:-:S05]  /*79b0*/  IMAD.IADD R40, R40, 0x1, R23 ;  /* 0x0000000128287824 */ /* 0x000fca00078e0217 */
[----:B------:R-:W-:Y:S02]  /*79c0*/  SEL R32, R40, RZ, !P4 ;  /* 0x000000ff28207207 */ /* 0x000fe40006000000 */
[----:B------:R-:W-:-:S03]  /*79d0*/  ISETP.NE.AND P6, PT, R69, RZ, PT ;  /* 0x000000ff4500720c */ /* 0x000fc60003fc5270 */
[----:B------:R-:W-:-:S05]  /*79e0*/  IMAD.IADD R41, R41, 0x1, R32 ;  /* 0x0000000129297824 */ /* 0x000fca00078e0220 */
[----:B------:R-:W-:Y:S02]  /*79f0*/  SEL R23, R41, RZ, !P6 ;  /* 0x000000ff29177207 */ /* 0x000fe40007000000 */
[----:B------:R-:W-:-:S04]  /*7a00*/  ISETP.NE.U32.AND P6, PT, R30, R53, PT ;  /* 0x000000351e00720c */ /* 0x000fc80003fc5070 */
[----:B------:R-:W-:-:S04]  /*7a10*/  ISETP.NE.AND.EX P6, PT, R50, RZ, PT, P6 ;  /* 0x000000ff3200720c */ /* 0x000fc80003fc5360 */
[----:B------:R-:W-:Y:S02]  /*7a20*/  SEL R23, R23, RZ, P6 ;  /* 0x000000ff17177207 */ /* 0x000fe40003000000 */
[----:B0-----:R-:W-:-:S05]  /*7a30*/  IADD3 R63, P6, PT, R24, R63, RZ ;  /* 0x0000003f183f7210 */ /* 0x001fca0007fde0ff */
[----:B------:R-:W-:Y:S01]  /*7a40*/  IMAD.X R64, R25, 0x1, R64, P6 ;  /* 0x0000000119407824 */ /* 0x000fe200030e0640 */
[----:B------:R-:W-:-:S04]  /*7a50*/  ISETP.NE.U32.AND P6, PT, R24, RZ, PT ;  /* 0x000000ff1800720c */ /* 0x000fc80003fc5070 */
[----:B------:R-:W-:-:S04]  /*7a60*/  ISETP.NE.AND.EX P6, PT, R25, RZ, PT, P6 ;  /* 0x000000ff1900720c */ /* 0x000fc80003fc5360 */
[----:B------:R-:W-:Y:S02]  /*7a70*/  SEL R24, R29, RZ, !P6 ;  /* 0x000000ff1d187207 */ /* 0x000fe40007000000 */
[C---:B------:R-:W-:Y:S01]  /*7a80*/  IADD3 R46, P6, PT, R73.reuse, R46, RZ ;  /* 0x0000002e492e7210 */ /* 0x040fe20007fde0ff */
[----:B------:R-:W0:Y:S04]  /*7a90*/  LDS R29, [UR4+0x78] ;  /* 0x00007804ff1d7984 */ /* 0x000e280008000800 */
[----:B------:R-:W-:Y:S01]  /*7aa0*/  IMAD.X R47, R22, 0x1, R47, P6 ;  /* 0x00000001162f7824 */ /* 0x000fe200030e062f */
[----:B------:R-:W-:-:S05]  /*7ab0*/  IADD3 R48, P6, PT, R73, R48, RZ ;  /* 0x0000003049307210 */ /* 0x000fca0007fde0ff */
        /* <DEDUP_REMOVED lines=11> */
[----:B------:R-:W-:-:S04]  /*7b70*/  ISETP.GE.U32.AND P6, PT, R63, 0x101, PT ;  /* 0x000001013f00780c */ /* 0x000fc80003fc6070 */
[----:B------:R-:W-:Y:S01]  /*7b80*/  ISETP.GE.AND.EX P6, PT, R64, RZ, PT, P6 ;  /* 0x000000ff4000720c */ /* 0x000fe20003fc6360 */
[----:B------:R-:W-:Y:S01]  /*7b90*/  BSSY.RECONVERGENT B0, `(.L_x_594) ;  /* 0x00000ff000007945 */ /* 0x000fe20003800200 */
[----:B------:R-:W-:Y:S02]  /*7ba0*/  IMAD.IADD R42, R42, 0x1, R23 ;  /* 0x000000012a2a7824 */ /* 0x000fe400078e0217 */
[----:B0-----:R-:W-:-:S09]  /*7bb0*/  IMAD.IADD R29, R29, 0x1, R24 ;  /* 0x000000011d1d7824 */ /* 0x001fd200078e0218 */
[----:B------:R-:W-:Y:S05]  /*7bc0*/  @!P6 BRA `(.L_x_595) ;  /* 0x000000080028e947 */ /* 0x000fea0003800000 */
[----:B------:R-:W-:Y:S01]  /*7bd0*/  BAR.SYNC.DEFER_BLOCKING 0x0 ;  /* 0x0000000000007b1d */ /* 0x000fe20000010000 */
[----:B------:R-:W-:Y:S01]  /*7be0*/  IMAD.MOV.U32 R27, RZ, RZ, 0x9 ;  /* 0x00000009ff1b7424 */ /* 0x000fe200078e00ff */
[----:B------:R-:W-:Y:S02]  /*7bf0*/  @P5 LEA R73, R73, UR4, 0x4 ;  /* 0x0000000449495c11 */ /* 0x000fe4000f8e20ff */
[----:B------:R-:W-:Y:S01]  /*7c00*/  @P0 LEA R26, R26, UR4, 0x4 ;  /* 0x000000041a1a0c11 */ /* 0x000fe2000f8e20ff */
[----:B------:R-:W-:Y:S01]  /*7c10*/  IMAD R25, R0, R27, 0x5 ;  /* 0x0000000500197424 */ /* 0x000fe200078e021b */
[----:B------:R-:W-:Y:S01]  /*7c20*/  @P1 LEA R23, R46, UR4, 0x4 ;  /* 0x000000042e171c11 */ /* 0x000fe2000f8e20ff */
[----:B------:R-:W0:Y:S01]  /*7c30*/  LDCU.64 UR12, c[0x0][0x398] ;  /* 0x00007300ff0c77ac */ /* 0x000e220008000a00 */
[----:B------:R-:W-:Y:S01]  /*7c40*/  ISETP.NE.U32.AND P6, PT, R12, R14, PT ;  /* 0x0000000e0c00720c */ /* 0x000fe20003fc5070 */
[----:B------:R-:W-:Y:S01]  /*7c50*/  BSSY.RECONVERGENT B1, `(.L_x_596) ;  /* 0x0000080000017945 */ /* 0x000fe20003800200 */
[----:B------:R-:W-:Y:S01]  /*7c60*/  @P2 LEA R48, R48, UR4, 0x4 ;  /* 0x0000000430302c11 */ /* 0x000fe2000f8e20ff */
[----:B------:R-:W1:Y:S01]  /*7c70*/  LDCU.64 UR14, c[0x0][0x3a0] ;  /* 0x00007400ff0e77ac */ /* 0x000e620008000a00 */
[----:B------:R-:W-:-:S02]  /*7c80*/  ISETP.NE.AND.EX P6, PT, R13, R15, PT, P6 ;  /* 0x0000000f0d00720c */ /* 0x000fc40003fc5360 */
[----:B------:R-:W-:Y:S01]  /*7c90*/  @P3 LEA R51, R51, UR4, 0x4 ;  /* 0x0000000433333c11 */ /* 0x000fe2000f8e20ff */
[----:B------:R-:W-:Y:S04]  /*7ca0*/  @P5 STS.64 [R73], R20 ;  /* 0x0000001449005388 */ /* 0x000fe80000000a00 */
[----:B------:R-:W-:Y:S01]  /*7cb0*/  @P5 STS [R73+0x8], R28 ;  /* 0x0000081c49005388 */ /* 0x000fe20000000800 */
[----:B------:R-:W-:Y:S01]  /*7cc0*/  ISETP.NE.U32.AND P5, PT, R30, R25, PT ;  /* 0x000000191e00720c */ /* 0x000fe20003fa5070 */
[----:B------:R-:W-:Y:S02]  /*7cd0*/  IMAD R25, R0, R27, 0x7 ;  /* 0x0000000700197424 */ /* 0x000fe400078e021b */
[----:B------:R2:W-:Y:S01]  /*7ce0*/  @P0 STS.64 [R26], R4 ;  /* 0x000000041a000388 */ /* 0x0005e20000000a00 */
[----:B------:R-:W-:-:S02]  /*7cf0*/  ISETP.NE.AND.EX P5, PT, R50, RZ, !P6, P5 ;  /* 0x000000ff3200720c */ /* 0x000fc400077a5350 */
[----:B------:R-:W-:Y:S01]  /*7d00*/  ISETP.NE.U32.AND P6, PT, R18, R2, PT ;  /* 0x000000021200720c */ /* 0x000fe20003fc5070 */
[----:B------:R-:W-:Y:S01]  /*7d10*/  @P0 STS [R26+0x8], R35 ;  /* 0x000008231a000388 */ /* 0x000fe20000000800 */
[----:B------:R-:W-:Y:S02]  /*7d20*/  ISETP.NE.U32.AND P0, PT, R16, R18, PT ;  /* 0x000000121000720c */ /* 0x000fe40003f05070 */
[----:B------:R-:W-:Y:S01]  /*7d30*/  ISETP.NE.AND.EX P6, PT, R19, R3, PT, P6 ;  /* 0x000000031300720c */ /* 0x000fe20003fc5360 */
[----:B------:R3:W-:Y:S01]  /*7d40*/  @P1 STS.64 [R23], R6 ;  /* 0x0000000617001388 */ /* 0x0007e20000000a00 */
[----:B------:R-:W-:-:S03]  /*7d50*/  ISETP.NE.AND.EX P0, PT, R17, R19, PT, P0 ;  /* 0x000000131100720c */ /* 0x000fc60003f05300 */
[----:B------:R4:W-:Y:S01]  /*7d60*/  @P1 STS [R23+0x8], R36 ;  /* 0x0000082417001388 */ /* 0x0009e20000000800 */
[----:B------:R-:W-:Y:S01]  /*7d70*/  ISETP.NE.U32.AND P1, PT, R30, R25, PT ;  /* 0x000000191e00720c */ /* 0x000fe20003f25070 */
[----:B--2---:R-:W-:Y:S01]  /*7d80*/  IMAD R5, R0, R27, 0x8 ;  /* 0x0000000800057424 */ /* 0x004fe200078e021b */
[----:B------:R-:W-:Y:S01]  /*7d90*/  @!P5 LEA R54, R54, UR4, 0x4 ;  /* 0x000000043636dc11 */ /* 0x000fe2000f8e20ff */
[----:B------:R4:W-:Y:S01]  /*7da0*/  @P2 STS.64 [R48], R8 ;  /* 0x0000000830002388 */ /* 0x0009e20000000a00 */
[----:B------:R-:W-:Y:S02]  /*7db0*/  ISETP.NE.AND.EX P0, PT, R50, RZ, !P0, P1 ;  /* 0x000000ff3200720c */ /* 0x000fe40004705310 */
[----:B------:R-:W-:Y:S01]  /*7dc0*/  ISETP.NE.U32.AND P1, PT, R30, R5, PT ;  /* 0x000000051e00720c */ /* 0x000fe20003f25070 */
[----:B------:R4:W-:Y:S01]  /*7dd0*/  @P2 STS [R48+0x8], R37 ;  /* 0x0000082530002388 */ /* 0x0009e20000000800 */
[----:B------:R-:W-:Y:S02]  /*7de0*/  @P4 LEA R5, R56, UR4, 0x4 ;  /* 0x0000000438054c11 */ /* 0x000fe4000f8e20ff */
[----:B------:R-:W-:Y:S01]  /*7df0*/  ISETP.NE.AND.EX P1, PT, R50, RZ, !P6, P1 ;  /* 0x000000ff3200720c */ /* 0x000fe20007725310 */
[----:B------:R4:W-:Y:S04]  /*7e00*/  @P3 STS.64 [R51], R10 ;  /* 0x0000000a33003388 */ /* 0x0009e80000000a00 */
[----:B------:R4:W-:Y:S02]  /*7e10*/  @P3 STS [R51+0x8], R38 ;  /* 0x0000082633003388 */ /* 0x0009e40000000800 */
[----:B------:R-:W-:-:S02]  /*7e20*/  @!P0 LEA R58, R58, UR4, 0x4 ;  /* 0x000000043a3a8c11 */ /* 0x000fc4000f8e20ff */
[----:B------:R4:W-:Y:S04]  /*7e30*/  @!P5 STS.64 [R54], R12 ;  /* 0x0000000c3600d388 */ /* 0x0009e80000000a00 */
[----:B------:R4:W-:Y:S01]  /*7e40*/  @!P5 STS [R54+0x8], R39 ;  /* 0x000008273600d388 */ /* 0x0009e20000000800 */
[----:B---3--:R-:W-:-:S03]  /*7e50*/  @!P1 LEA R7, R60, UR4, 0x4 ;  /* 0x000000043c079c11 */ /* 0x008fc6000f8e20ff */
[----:B------:R4:W-:Y:S04]  /*7e60*/  @P4 STS.64 [R5], R14 ;  /* 0x0000000e05004388 */ /* 0x0009e80000000a00 */
[----:B------:R4:W-:Y:S04]  /*7e70*/  @P4 STS [R5+0x8], R40 ;  /* 0x0000082805004388 */ /* 0x0009e80000000800 */
[----:B------:R4:W-:Y:S04]  /*7e80*/  @!P0 STS.64 [R58], R16 ;  /* 0x000000103a008388 */ /* 0x0009e80000000a00 */
[----:B------:R4:W-:Y:S01]  /*7e90*/  @!P0 STS [R58+0x8], R41 ;  /* 0x000008293a008388 */ /* 0x0009e20000000800 */
[----:B------:R-:W-:-:S03]  /*7ea0*/  ISETP.GT.U32.AND P0, PT, R63, R0, PT ;  /* 0x000000003f00720c */ /* 0x000fc60003f04070 */
[----:B------:R4:W-:Y:S01]  /*7eb0*/  @!P1 STS.64 [R7], R18 ;  /* 0x0000001207009388 */ /* 0x0009e20000000a00 */
[----:B------:R-:W-:-:S03]  /*7ec0*/  ISETP.GT.U32.AND.EX P0, PT, R64, RZ, PT, P0 ;  /* 0x000000ff4000720c */ /* 0x000fc60003f04100 */
[----:B------:R4:W-:Y:S01]  /*7ed0*/  @!P1 STS [R7+0x8], R42 ;  /* 0x0000082a07009388 */ /* 0x0009e20000000800 */
[----:B------:R-:W-:Y:S09]  /*7ee0*/  BAR.SYNC.DEFER_BLOCKING 0x0 ;  /* 0x0000000000007b1d */ /* 0x000ff20000010000 */
[----:B01--4-:R-:W-:Y:S05]  /*7ef0*/  @!P0 BRA `(.L_x_597) ;  /* 0x0000000400548947 */ /* 0x013fea0003800000 */
[----:B------:R-:W-:Y:S01]  /*7f00*/  IMAD.MOV.U32 R20, RZ, RZ, R0 ;  /* 0x000000ffff147224 */ /* 0x000fe200078e0000 */
[----:B------:R-:W-:Y:S01]  /*7f10*/  BSSY.RECONVERGENT B2, `(.L_x_598) ;  /* 0x000002c000027945 */ /* 0x000fe20003800200 */
[----:B------:R-:W-:-:S03]  /*7f20*/  IMAD.MOV.U32 R31, RZ, RZ, RZ ;  /* 0x000000ffff1f7224 */ /* 0x000fc600078e00ff */
[----:B------:R-:W-:Y:S02]  /*7f30*/  LOP3.LUT R4, RZ, R20, RZ, 0x33, !PT ;  /* 0x00000014ff047212 */ /* 0x000fe400078e33ff */
        /* <DEDUP_REMOVED lines=8> */
[----:B------:R-:W-:Y:S05]  /*7fc0*/  @!P1 BRA `(.L_x_599) ;  /* 0x0000000000809947 */ /* 0x000fea0003800000 */
        /* <DEDUP_REMOVED lines=14> */
.L_x_600:
        /* <DEDUP_REMOVED lines=18> */
.L_x_599:
[----:B------:R-:W-:Y:S05]  /*81d0*/  BSYNC.RECONVERGENT B2 ;  /* 0x0000000000027941 */ /* 0x000fea0003800200 */
.L_x_598:
[----:B------:R-:W-:Y:S05]  /*81e0*/  @!P0 BRA `(.L_x_597) ;  /* 0x0000000000988947 */ /* 0x000fea0003800000 */
.L_x_601:
[C---:B0-----:R-:W-:Y:S01]  /*81f0*/  LEA R8, R20.reuse, UR4, 0x4 ;  /* 0x0000000414087c11 */ /* 0x041fe2000f8e20ff */
[C---:B------:R-:W-:Y:S01]  /*8200*/  IMAD.SHL.U32 R9, R20.reuse, 0x8, RZ ;  /* 0x0000000814097824 */ /* 0x040fe200078e00ff */
        /* <DEDUP_REMOVED lines=8> */
[C---:B------:R-:W-:Y:S01]  /*8290*/  IADD3 R18, P1, PT, R10.reuse, UR14, RZ ;  /* 0x0000000e0a127c10 */ /* 0x040fe2000ff3e0ff */
[----:B------:R-:W-:Y:S01]  /*82a0*/  IMAD.MOV.U32 R31, RZ, RZ, RZ ;  /* 0x000000ffff1f7224 */ /* 0x000fe200078e00ff */
[----:B------:R-:W-:Y:S01]  /*82b0*/  LOP3.LUT R10, R10, 0xfffffffc, RZ, 0xc0, !PT ;  /* 0xfffffffc0a0a7812 */ /* 0x000fe200078ec0ff */
[----:B------:R-:W2:Y:S01]  /*82c0*/  LDS.64 R6, [R8+0x1000] ;  /* 0x0010000008067984 */ /* 0x000ea20000000a00 */
[----:B------:R-:W-:-:S02]  /*82d0*/  LOP3.LUT R11, R17, 0x7, RZ, 0xc0, !PT ;  /* 0x00000007110b7812 */ /* 0x000fc400078ec0ff */
[----:B------:R-:W-:Y:S01]  /*82e0*/  IADD3.X R17, PT, PT, R17, UR13, RZ, P0, !PT ;  /* 0x0000000d11117c10 */ /* 0x000fe200087fe4ff */
[----:B------:R-:W3:Y:S01]  /*82f0*/  LDS R23, [R8+0x1008] ;  /* 0x0010080008177984 */ /* 0x000ee20000000800 */
[C---:B------:R-:W-:Y:S02]  /*8300*/  LOP3.LUT R22, R19.reuse, 0x3, RZ, 0xc0, !PT ;  /* 0x0000000313167812 */ /* 0x040fe400078ec0ff */
[----:B------:R-:W-:Y:S01]  /*8310*/  IADD3 R10, P2, PT, R10, UR14, RZ ;  /* 0x0000000e0a0a7c10 */ /* 0x000fe2000ff5e0ff */
[----:B------:R-:W4:Y:S01]  /*8320*/  LDS.64 R12, [R8+0x2000] ;  /* 0x00200000080c7984 */ /* 0x000f220000000a00 */
[----:B------:R-:W-:-:S03]  /*8330*/  IADD3.X R19, PT, PT, R19, UR15, RZ, P1, !PT ;  /* 0x0000000f13137c10 */ /* 0x000fc60008ffe4ff */
[----:B------:R-:W5:Y:S04]  /*8340*/  LDS R25, [R8+0x2008] ;  /* 0x0020080008197984 */ /* 0x000f680000000800 */
[----:B------:R-:W5:Y:S04]  /*8350*/  LDS.64 R14, [R8+0x3000] ;  /* 0x00300000080e7984 */ /* 0x000f680000000a00 */
[----:B------:R0:W5:Y:S02]  /*8360*/  LDS R27, [R8+0x3008] ;  /* 0x00300800081b7984 */ /* 0x0001640000000800 */
[----:B0-----:R-:W-:-:S04]  /*8370*/  IADD3 R8, P0, PT, R9, UR12, RZ ;  /* 0x0000000c09087c10 */ /* 0x001fc8000ff1e0ff */
[----:B------:R-:W-:Y:S01]  /*8380*/  IADD3.X R9, PT, PT, R11, UR13, RZ, P0, !PT ;  /* 0x0000000d0b097c10 */ /* 0x000fe200087fe4ff */
[----:B------:R0:W-:Y:S01]  /*8390*/  STG.E.64 desc[UR8][R16.64], R4 ;  /* 0x0000000410007986 */ /* 0x0001e2000c101b08 */
[----:B------:R-:W-:Y:S02]  /*83a0*/  IADD3.X R11, PT, PT, R22, UR15, RZ, P2, !PT ;  /* 0x0000000f160b7c10 */ /* 0x000fe400097fe4ff */
[----:B------:R-:W-:Y:S01]  /*83b0*/  ISETP.GT.U32.AND P0, PT, R63, R20, PT ;  /* 0x000000143f00720c */ /* 0x000fe20003f04070 */
[----:B-1----:R0:W-:Y:S03]  /*83c0*/  STG.E desc[UR8][R18.64], R21 ;  /* 0x0000001512007986 */ /* 0x0021e6000c101908 */
[----:B------:R-:W-:Y:S01]  /*83d0*/  ISETP.GT.U32.AND.EX P0, PT, R64, RZ, PT, P0 ;  /* 0x000000ff4000720c */ /* 0x000fe20003f04100 */
[----:B--2---:R0:W-:Y:S04]  /*83e0*/  STG.E.64 desc[UR8][R8.64+0x800], R6 ;  /* 0x0008000608007986 */ /* 0x0041e8000c101b08 */
[----:B---3--:R0:W-:Y:S04]  /*83f0*/  STG.E desc[UR8][R10.64+0x400], R23 ;  /* 0x000400170a007986 */ /* 0x0081e8000c101908 */
[----:B----4-:R0:W-:Y:S04]  /*8400*/  STG.E.64 desc[UR8][R8.64+0x1000], R12 ;  /* 0x0010000c08007986 */ /* 0x0101e8000c101b08 */
[----:B-----5:R0:W-:Y:S04]  /*8410*/  STG.E desc[UR8][R10.64+0x800], R25 ;  /* 0x000800190a007986 */ /* 0x0201e8000c101908 */
[----:B------:R0:W-:Y:S04]  /*8420*/  STG.E.64 desc[UR8][R8.64+0x1800], R14 ;  /* 0x0018000e08007986 */ /* 0x0001e8000c101b08 */
[----:B------:R0:W-:Y:S01]  /*8430*/  STG.E desc[UR8][R10.64+0xc00], R27 ;  /* 0x000c001b0a007986 */ /* 0x0001e2000c101908 */
[----:B------:R-:W-:Y:S05]  /*8440*/  @P0 BRA `(.L_x_601) ;  /* 0xfffffffc00680947 */ /* 0x000fea000383ffff */
.L_x_597:
[----:B------:R-:W-:Y:S05]  /*8450*/  BSYNC.RECONVERGENT B1 ;  /* 0x0000000000017941 */ /* 0x000fea0003800200 */
.L_x_596:
[----:B------:R-:W-:Y:S05]  /*8460*/  BRA `(.L_x_602) ;  /* 0x0000000400c47947 */ /* 0x000fea0003800000 */
.L_x_595:
[----:B------:R-:W-:Y:S01]  /*8470*/  IMAD.MOV.U32 R23, RZ, RZ, 0x9 ;  /* 0x00000009ff177424 */ /* 0x000fe200078e00ff */
[----:B------:R-:W-:Y:S03]  /*8480*/  BSSY.RECONVERGENT B1, `(.L_x_603) ;  /* 0x000000c000017945 */ /* 0x000fe60003800200 */
[CC--:B------:R-:W-:Y:S02]  /*8490*/  IMAD R31, R0.reuse, R23.reuse, 0x5 ;  /* 0x00000005001f7424 */ /* 0x0c0fe400078e0217 */
[----:B------:R-:W-:Y:S01]  /*84a0*/  IMAD R43, R0, R23, 0x7 ;  /* 0x00000007002b7424 */ /* 0x000fe200078e0217 */
[----:B------:R-:W-:Y:S06]  /*84b0*/  @!P5 BRA `(.L_x_604) ;  /* 0x000000000020d947 */ /* 0x000fec0003800000 */
        /* <DEDUP_REMOVED lines=8> */
.L_x_604:
[----:B------:R-:W-:Y:S05]  /*8540*/  BSYNC.RECONVERGENT B1 ;  /* 0x0000000000017941 */ /* 0x000fea0003800200 */
.L_x_603:
[----:B------:R-:W-:Y:S01]  /*8550*/  BSSY.RECONVERGENT B1, `(.L_x_605) ;  /* 0x000000d000017945 */ /* 0x000fe20003800200 */
[----:B------:R-:W-:Y:S01]  /*8560*/  ISETP.NE.U32.AND P6, PT, R30, R31, PT ;  /* 0x0000001f1e00720c */ /* 0x000fe20003fc5070 */
[----:B0-----:R-:W-:Y:S01]  /*8570*/  IMAD R25, R0, R23, 0x8 ;  /* 0x0000000800197424 */ /* 0x001fe200078e0217 */
[----:B------:R-:W-:Y:S01]  /*8580*/  ISETP.NE.U32.AND P5, PT, R30, R43, PT ;  /* 0x0000002b1e00720c */ /* 0x000fe20003fa5070 */
[----:B------:R-:W-:-:S12]  /*8590*/  @!P0 BRA `(.L_x_606) ;  /* 0x0000000000208947 */ /* 0x000fd80003800000 */
[----:B------:R-:W0:Y:S01]  /*85a0*/  LDCU.64 UR6, c[0x0][0x398] ;  /* 0x00007300ff0677ac */ /* 0x000e220008000a00 */
[----:B------:R-:W1:Y:S01]  /*85b0*/  LDCU.64 UR10, c[0x0][0x3a0] ;  /* 0x00007400ff0a77ac */ /* 0x000e620008000a00 */
[----:B0-----:R-:W-:-:S04]  /*85c0*/  LEA R20, P0, R26, UR6, 0x3 ;  /* 0x000000061a147c11 */ /* 0x001fc8000f8018ff */
[C---:B------:R-:W-:Y:S02]  /*85d0*/  LEA.HI.X R21, R26.reuse, UR7, R27, 0x3, P0 ;  /* 0x000000071a157c11 */ /* 0x040fe400080f1c1b */
[----:B-1----:R-:W-:-:S03]  /*85e0*/  LEA R22, P0, R26, UR10, 0x2 ;  /* 0x0000000a1a167c11 */ /* 0x002fc6000f8010ff */
[----:B------:R0:W-:Y:S01]  /*85f0*/  STG.E.64 desc[UR8][R20.64], R4 ;  /* 0x0000000414007986 */ /* 0x0001e2000c101b08 */
[----:B------:R-:W-:-:S05]  /*8600*/  LEA.HI.X R23, R26, UR11, R27, 0x2, P0 ;  /* 0x0000000b1a177c11 */ /* 0x000fca00080f141b */
[----:B------:R0:W-:Y:S04]  /*8610*/  STG.E desc[UR8][R22.64], R35 ;  /* 0x0000002316007986 */ /* 0x0001e8000c101908 */
.L_x_606:
[----:B------:R-:W-:Y:S05]  /*8620*/  BSYNC.RECONVERGENT B1 ;  /* 0x0000000000017941 */ /* 0x000fea0003800200 */
.L_x_605:
        /* <DEDUP_REMOVED lines=10> */
.L_x_608:
[----:B------:R-:W-:Y:S05]  /*86d0*/  BSYNC.RECONVERGENT B1 ;  /* 0x0000000000017941 */ /* 0x000fea0003800200 */
.L_x_607:
[----:B------:R-:W-:Y:S04]  /*86e0*/  BSSY.RECONVERGENT B1, `(.L_x_609) ;  /* 0x000000a000017945 */ /* 0x000fe80003800200 */
[----:B------:R-:W-:Y:S05]  /*86f0*/  @!P2 BRA `(.L_x_610) ;  /* 0x000000000020a947 */ /* 0x000fea0003800000 */
[----:B------:R-:W0:Y:S01]  /*8700*/  LDCU.64 UR6, c[0x0][0x398] ;  /* 0x00007300ff0677ac */ /* 0x000e220008000a00 */
[----:B------:R-:W2:Y:S01]  /*8710*/  LDCU.64 UR10, c[0x0][0x3a0] ;  /* 0x00007400ff0a77ac */ /* 0x000ea20008000a00 */
[C---:B01----:R-:W-:Y:S02]  /*8720*/  LEA R4, P0, R48.reuse, UR6, 0x3 ;  /* 0x0000000630047c11 */ /* 0x043fe4000f8018ff */
[C---:B--2---:R-:W-:Y:S02]  /*8730*/  LEA R6, P1, R48.reuse, UR10, 0x2 ;  /* 0x0000000a30067c11 */ /* 0x044fe4000f8210ff */
[C-C-:B------:R-:W-:Y:S02]  /*8740*/  LEA.HI.X R5, R48.reuse, UR7, R49.reuse, 0x3, P0 ;  /* 0x0000000730057c11 */ /* 0x140fe400080f1c31 */
[----:B------:R-:W-:-:S03]  /*8750*/  LEA.HI.X R7, R48, UR11, R49, 0x2, P1 ;  /* 0x0000000b30077c11 */ /* 0x000fc600088f1431 */
[----:B------:R2:W-:Y:S04]  /*8760*/  STG.E.64 desc[UR8][R4.64], R8 ;  /* 0x0000000804007986 */ /* 0x0005e8000c101b08 */
[----:B------:R2:W-:Y:S02]  /*8770*/  STG.E desc[UR8][R6.64], R37 ;  /* 0x0000002506007986 */ /* 0x0005e4000c101908 */
.L_x_610:
[----:B------:R-:W-:Y:S05]  /*8780*/  BSYNC.RECONVERGENT B1 ;  /* 0x0000000000017941 */ /* 0x000fea0003800200 */
.L_x_609:
        /* <DEDUP_REMOVED lines=10> */
.L_x_612:
[----:B------:R-:W-:Y:S05]  /*8830*/  BSYNC.RECONVERGENT B1 ;  /* 0x0000000000017941 */ /* 0x000fea0003800200 */
.L_x_611:
[----:B------:R-:W-:Y:S01]  /*8840*/  ISETP.NE.U32.AND P3, PT, R12, R14, PT ;  /* 0x0000000e0c00720c */ /* 0x000fe20003f65070 */
[----:B------:R-:W-:Y:S01]  /*8850*/  BSSY.RECONVERGENT B1, `(.L_x_613) ;  /* 0x0000013000017945 */ /* 0x000fe20003800200 */
[----:B------:R-:W-:Y:S02]  /*8860*/  ISETP.NE.AND.EX P6, PT, R50, RZ, PT, P6 ;  /* 0x000000ff3200720c */ /* 0x000fe40003fc5360 */
[----:B------:R-:W-:Y:S02]  /*8870*/  ISETP.NE.AND.EX P3, PT, R13, R15, PT, P3 ;  /* 0x0000000f0d00720c */ /* 0x000fe40003f65330 */
[----:B------:R-:W-:Y:S02]  /*8880*/  ISETP.NE.U32.AND P0, PT, R16, R18, PT ;  /* 0x000000121000720c */ /* 0x000fe40003f05070 */
[----:B------:R-:W-:Y:S02]  /*8890*/  ISETP.NE.U32.AND P1, PT, R18, R2, PT ;  /* 0x000000021200720c */ /* 0x000fe40003f25070 */
[----:B------:R-:W-:-:S02]  /*88a0*/  ISETP.NE.U32.AND P2, PT, R30, R25, PT ;  /* 0x000000191e00720c */ /* 0x000fc40003f45070 */
[----:B------:R-:W-:Y:S02]  /*88b0*/  ISETP.NE.AND.EX P0, PT, R17, R19, PT, P0 ;  /* 0x000000131100720c */ /* 0x000fe40003f05300 */
[----:B------:R-:W-:Y:S02]  /*88c0*/  ISETP.NE.AND.EX P1, PT, R19, R3, PT, P1 ;  /* 0x000000031300720c */ /* 0x000fe40003f25310 */
[C---:B------:R-:W-:Y:S02]  /*88d0*/  ISETP.NE.AND.EX P5, PT, R50.reuse, RZ, PT, P5 ;  /* 0x000000ff3200720c */ /* 0x040fe40003fa5350 */
[----:B------:R-:W-:Y:S01]  /*88e0*/  ISETP.NE.AND.EX P2, PT, R50, RZ, PT, P2 ;  /* 0x000000ff3200720c */ /* 0x000fe20003f45320 */
[----:B------:R-:W-:-:S12]  /*88f0*/  @!P3 BRA P6, `(.L_x_614) ;  /* 0x000000000020b947 */ /* 0x000fd80003000000 */
        /* <DEDUP_REMOVED lines=8> */
.L_x_614:
[----:B------:R-:W-:Y:S05]  /*8980*/  BSYNC.RECONVERGENT B1 ;  /* 0x0000000000017941 */ /* 0x000fea0003800200 */
.L_x_613:
        /* <DEDUP_REMOVED lines=10> */
.L_x_616:
[----:B------:R-:W-:Y:S05]  /*8a30*/  BSYNC.RECONVERGENT B1 ;  /* 0x0000000000017941 */ /* 0x000fea0003800200 */
.L_x_615:
[----:B------:R-:W-:Y:S04]  /*8a40*/  BSSY.RECONVERGENT B1, `(.L_x_617) ;  /* 0x000000a000017945 */ /* 0x000fe80003800200 */
[----:B------:R-:W-:Y:S05]  /*8a50*/  @!P0 BRA P5, `(.L_x_618) ;  /* 0x0000000000208947 */ /* 0x000fea0002800000 */
        /* <DEDUP_REMOVED lines=8> */
.L_x_618:
[----:B------:R-:W-:Y:S05]  /*8ae0*/  BSYNC.RECONVERGENT B1 ;  /* 0x0000000000017941 */ /* 0x000fea0003800200 */
.L_x_617:
        /* <DEDUP_REMOVED lines=9> */
.L_x_602:
[----:B------:R-:W-:Y:S05]  /*8b80*/  BSYNC.RECONVERGENT B0 ;  /* 0x0000000000007941 */ /* 0x000fea0003800200 */
.L_x_594:
[----:B------:R-:W-:-:S13]  /*8b90*/  ISETP.NE.AND P0, PT, R0, 0xff, PT ;  /* 0x000000ff0000780c */ /* 0x000fda0003f05270 */
[----:B------:R-:W-:Y:S05]  /*8ba0*/  @P0 EXIT ;  /* 0x000000000000094d */ /* 0x000fea0003800000 */
[----:B01234-:R-:W0:Y:S01]  /*8bb0*/  LDC.64 R4, c[0x0][0x3a8] ;  /* 0x0000ea00ff047b82 */ /* 0x01fe220000000a00 */
[----:B------:R-:W-:-:S04]  /*8bc0*/  ISETP.NE.U32.AND P0, PT, R30, 0x900, PT ;  /* 0x000009001e00780c */ /* 0x000fc80003f05070 */
[----:B------:R-:W-:-:S13]  /*8bd0*/  ISETP.NE.AND.EX P0, PT, R50, RZ, PT, P0 ;  /* 0x000000ff3200720c */ /* 0x000fda0003f05300 */
[----:B------:R-:W-:Y:S05]  /*8be0*/  @P0 BRA `(.L_x_619) ;  /* 0x0000000000280947 */ /* 0x000fea0003800000 */
[----:B------:R-:W1:Y:S08]  /*8bf0*/  LDC.64 R6, c[0x0][0x398] ;  /* 0x0000e600ff067b82 */ /* 0x000e700000000a00 */
[----:B------:R-:W2:Y:S01]  /*8c00*/  LDC.64 R8, c[0x0][0x3a0] ;  /* 0x0000e800ff087b82 */ /* 0x000ea20000000a00 */
[----:B-1----:R-:W-:-:S04]  /*8c10*/  LEA R6, P0, R63, R6, 0x3 ;  /* 0x000000063f067211 */ /* 0x002fc800078018ff */
[C---:B------:R-:W-:Y:S02]  /*8c20*/  LEA.HI.X R7, R63.reuse, R7, R64, 0x3, P0 ;  /* 0x000000073f077211 */ /* 0x040fe400000f1c40 */
[----:B--2---:R-:W-:-:S03]  /*8c30*/  LEA R8, P1, R63, R8, 0x2 ;  /* 0x000000083f087211 */ /* 0x004fc600078210ff */
[----:B------:R1:W-:Y:S01]  /*8c40*/  STG.E.64 desc[UR8][R6.64], R2 ;  /* 0x0000000206007986 */ /* 0x0003e2000c101b08 */
[C---:B------:R-:W-:Y:S02]  /*8c50*/  LEA.HI.X R9, R63.reuse, R9, R64, 0x2, P1 ;  /* 0x000000093f097211 */ /* 0x040fe400008f1440 */
[----:B------:R-:W-:-:S03]  /*8c60*/  IADD3 R63, P0, PT, R63, 0x1, RZ ;  /* 0x000000013f3f7810 */ /* 0x000fc60007f1e0ff */
[----:B------:R1:W-:Y:S02]  /*8c70*/  STG.E desc[UR8][R8.64], R29 ;  /* 0x0000001d08007986 */ /* 0x0003e4000c101908 */
[----:B------:R-:W-:-:S08]  /*8c80*/  IMAD.X R64, RZ, RZ, R64, P0 ;  /* 0x000000ffff407224 */ /* 0x000fd000000e0640 */
.L_x_619:
[----:B------:R-:W-:Y:S02]  /*8c90*/  IMAD.MOV.U32 R65, RZ, RZ, R64 ;  /* 0x000000ffff417224 */ /* 0x000fe400078e0040 */
[----:B------:R-:W-:-:S05]  /*8ca0*/  IMAD.MOV.U32 R64, RZ, RZ, R63 ;  /* 0x000000ffff407224 */ /* 0x000fca00078e003f */
[----:B0-----:R-:W-:Y:S01]  /*8cb0*/  STG.E.64 desc[UR8][R4.64], R64 ;  /* 0x0000004004007986 */ /* 0x001fe2000c101b08 */
[----:B------:R-:W-:Y:S05]  /*8cc0*/  EXIT ;  /* 0x000000000000794d */ /* 0x000fea0003800000 */
.L_x_593:
[----:B------:R-:W0:Y:S02]  /*8cd0*/  LDC.64 R2, c[0x0][0x380] ;  /* 0x0000e000ff027b82 */ /* 0x000e240000000a00 */
[----:B0-----:R-:W-:-:S05]  /*8ce0*/  IMAD.WIDE.U32 R22, R0, 0x4800, R2 ;  /* 0x0000480000167825 */ /* 0x001fca00078e0002 */
[----:B------:R-:W2:Y:S01]  /*8cf0*/  LDG.E.64.CONSTANT R6, desc[UR8][R22.64] ;  /* 0x0000000816067981 */ /* 0x000ea2000c1e9b00 */
[----:B------:R-:W0:Y:S02]  /*8d00*/  S2R R52, SR_TID.X ;  /* 0x0000000000347919 */ /* 0x000e240000002100 */
[C---:B0-----:R-:W-:Y:S02]  /*8d10*/  LOP3.LUT R2, R52.reuse, 0x1f, RZ, 0xc0, !PT ;  /* 0x0000001f34027812 */ /* 0x041fe400078ec0ff */
[----:B------:R-:W-:-:S05]  /*8d20*/  LOP3.LUT R3, R52, 0x3e0, RZ, 0xc0, !PT ;  /* 0x000003e034037812 */ /* 0x000fca00078ec0ff */
[----:B------:R-:W-:-:S04]  /*8d30*/  IMAD R13, R3, 0x9, R2 ;  /* 0x00000009030d7824 */ /* 0x000fc800078e0202 */
[C---:B------:R-:W-:Y:S01]  /*8d40*/  VIADD R3, R13.reuse, 0x20 ;  /* 0x000000200d037836 */ /* 0x040fe20000000000 */
[C---:B------:R-:W-:Y:S01]  /*8d50*/  LEA R2, P5, R13.reuse, R22, 0x3 ;  /* 0x000000160d027211 */ /* 0x040fe200078a18ff */
[C---:B------:R-:W-:Y:S02]  /*8d60*/  VIADD R5, R13.reuse, 0x40 ;  /* 0x000000400d057836 */ /* 0x040fe40000000000 */
[----:B------:R-:W-:Y:S01]  /*8d70*/  VIADD R9, R13, 0x60 ;  /* 0x000000600d097836 */ /* 0x000fe20000000000 */
[-C--:B------:R-:W-:Y:S01]  /*8d80*/  ISETP.GE.U32.AND P6, PT, R3, R30.reuse, PT ;  /* 0x0000001e0300720c */ /* 0x080fe20003fc6070 */
[----:B------:R-:W-:Y:S01]  /*8d90*/  VIADD R3, R13, 0x80 ;  /* 0x000000800d037836 */ /* 0x000fe20000000000 */
[-C--:B------:R-:W-:Y:S01]  /*8da0*/  ISETP.GE.U32.AND P0, PT, R5, R30.reuse, PT ;  /* 0x0000001e0500720c */ /* 0x080fe20003f06070 */
[----:B------:R-:W-:Y:S01]  /*8db0*/  VIADD R5, R13, 0xa0 ;  /* 0x000000a00d057836 */ /* 0x000fe20000000000 */
[-C--:B------:R-:W-:Y:S01]  /*8dc0*/  ISETP.GE.U32.AND P1, PT, R9, R30.reuse, PT ;  /* 0x0000001e0900720c */ /* 0x080fe20003f26070 */
[----:B------:R-:W-:Y:S01]  /*8dd0*/  VIADD R15, R13, 0xe0 ;  /* 0x000000e00d0f7836 */ /* 0x000fe20000000000 */
[-C--:B------:R-:W-:Y:S01]  /*8de0*/  ISETP.GE.U32.AND P2, PT, R3, R30.reuse, PT ;  /* 0x0000001e0300720c */ /* 0x080fe20003f46070 */
[----:B------:R-:W-:Y:S01]  /*8df0*/  VIADD R3, R13, 0xc0 ;  /* 0x000000c00d037836 */ /* 0x000fe20000000000 */
[----:B------:R-:W-:-:S04]  /*8e00*/  ISETP.GE.U32.AND P3, PT, R5, R30, PT ;  /* 0x0000001e0500720c */ /* 0x000fc80003f66070 */
[-C--:B------:R-:W-:Y:S01]  /*8e10*/  ISETP.GE.U32.AND P4, PT, R3, R30.reuse, PT ;  /* 0x0000001e0300720c */ /* 0x080fe20003f86070 */
[----:B------:R-:W-:Y:S01]  /*8e20*/  IMAD.X R3, RZ, RZ, R23, P5 ;  /* 0x000000ffff037224 */ /* 0x000fe200028e0617 */
[C---:B------:R-:W-:Y:S01]  /*8e30*/  ISETP.GE.U32.AND P5, PT, R13.reuse, R30, PT ;  /* 0x0000001e0d00720c */ /* 0x040fe20003fa6070 */
[----:B------:R-:W-:Y:S01]  /*8e40*/  VIADD R13, R13, 0x100 ;  /* 0x000001000d0d7836 */ /* 0x000fe20000000000 */
[----:B------:R-:W-:Y:S01]  /*8e50*/  CS2R R26, SRZ ;  /* 0x00000000001a7805 */ /* 0x000fe2000001ff00 */
[----:B--2---:R-:W-:Y:S02]  /*8e60*/  IMAD.MOV.U32 R4, RZ, RZ, R6 ;  /* 0x000000ffff047224 */ /* 0x004fe400078e0006 */
[----:B------:R-:W-:Y:S02]  /*8e70*/  IMAD.MOV.U32 R5, RZ, RZ, R7 ;  /* 0x000000ffff057224 */ /* 0x000fe400078e0007 */
[----:B------:R-:W-:-:S06]  /*8e80*/  IMAD.MOV.U32 R8, RZ, RZ, R4 ;  /* 0x000000ffff087224 */ /* 0x000fcc00078e0004 */
[----:B------:R-:W2:Y:S01]  /*8e90*/  @!P5 LDG.E.64.CONSTANT R6, desc[UR8][R2.64] ;  /* 0x000000080206d981 */ /* 0x000ea2000c1e9b00 */
[--C-:B------:R-:W-:Y:S02]  /*8ea0*/  IMAD.MOV.U32 R9, RZ, RZ, R5.reuse ;  /* 0x000000ffff097224 */ /* 0x100fe400078e0005 */
[----:B------:R-:W-:Y:S02]  /*8eb0*/  IMAD.MOV.U32 R10, RZ, RZ, R4 ;  /* 0x000000ffff0a7224 */ /* 0x000fe400078e0004 */
[----:B------:R-:W-:Y:S02]  /*8ec0*/  IMAD.MOV.U32 R11, RZ, RZ, R5 ;  /* 0x000000ffff0b7224 */ /* 0x000fe400078e0005 */
[----:B------:R-:W3:Y:S01]  /*8ed0*/  @!P6 LDG.E.64.CONSTANT R8, desc[UR8][R2.64+0x100] ;  /* 0x000100080208e981 */ /* 0x000ee2000c1e9b00 */
[----:B------:R-:W-:-:S03]  /*8ee0*/  ISETP.GE.U32.AND P6, PT, R15, R30, PT ;  /* 0x0000001e0f00720c */ /* 0x000fc60003fc6070 */
[----:B------:R-:W4:Y:S01]  /*8ef0*/  @!P0 LDG.E.64.CONSTANT R10, desc[UR8][R2.64+0x200] ;  /* 0x00020008020a8981 */ /* 0x000f22000c1e9b00 */
[----:B------:R-:W-:Y:S01]  /*8f00*/  ISETP.GE.U32.AND P0, PT, R13, R30, PT ;  /* 0x0000001e0d00720c */ /* 0x000fe20003f06070 */
[--C-:B------:R-:W-:Y:S02]  /*8f10*/  IMAD.MOV.U32 R12, RZ, RZ, R4.reuse ;  /* 0x000000ffff0c7224 */ /* 0x100fe400078e0004 */
[--C-:B------:R-:W-:Y:S02]  /*8f20*/  IMAD.MOV.U32 R13, RZ, RZ, R5.reuse ;  /* 0x000000ffff0d7224 */ /* 0x100fe400078e0005 */
[--C-:B------:R-:W-:Y:S02]  /*8f30*/  IMAD.MOV.U32 R14, RZ, RZ, R4.reuse ;  /* 0x000000ffff0e7224 */ /* 0x100fe400078e0004 */
[--C-:B------:R-:W-:Y:S02]  /*8f40*/  IMAD.MOV.U32 R15, RZ, RZ, R5.reuse ;  /* 0x000000ffff0f7224 */ /* 0x100fe400078e0005 */
[----:B------:R-:W-:Y:S01]  /*8f50*/  IMAD.MOV.U32 R16, RZ, RZ, R4 ;  /* 0x000000ffff107224 */ /* 0x000fe200078e0004 */
[----:B------:R-:W5:Y:S01]  /*8f60*/  @!P1 LDG.E.64.CONSTANT R12, desc[UR8][R2.64+0x300] ;  /* 0x00030008020c9981 */ /* 0x000f62000c1e9b00 */
[----:B------:R-:W-:-:S02]  /*8f70*/  IMAD.MOV.U32 R17, RZ, RZ, R5 ;  /* 0x000000ffff117224 */ /* 0x000fc400078e0005 */
[--C-:B------:R-:W-:Y:S01]  /*8f80*/  IMAD.MOV.U32 R18, RZ, RZ, R4.reuse ;  /* 0x000000ffff127224 */ /* 0x100fe200078e0004 */
[----:B------:R-:W5:Y:S01]  /*8f90*/  @!P2 LDG.E.64.CONSTANT R14, desc[UR8][R2.64+0x400] ;  /* 0x00040008020ea981 */ /* 0x000f62000c1e9b00 */
[--C-:B------:R-:W-:Y:S02]  /*8fa0*/  IMAD.MOV.U32 R19, RZ, RZ, R5.reuse ;  /* 0x000000ffff137224 */ /* 0x100fe400078e0005 */
[----:B------:R-:W-:Y:S01]  /*8fb0*/  IMAD.MOV.U32 R20, RZ, RZ, R4 ;  /* 0x000000ffff147224 */ /* 0x000fe200078e0004 */
[----:B------:R-:W5:Y:S01]  /*8fc0*/  @!P3 LDG.E.64.CONSTANT R16, desc[UR8][R2.64+0x500] ;  /* 0x000500080210b981 */ /* 0x000f62000c1e9b00 */
[----:B------:R-:W-:-:S03]  /*8fd0*/  IMAD.MOV.U32 R21, RZ, RZ, R5 ;  /* 0x000000ffff157224 */ /* 0x000fc600078e0005 */
[----:B------:R-:W5:Y:S04]  /*8fe0*/  @!P4 LDG.E.64.CONSTANT R18, desc[UR8][R2.64+0x600] ;  /* 0x000600080212c981 */ /* 0x000f68000c1e9b00 */
[----:B------:R-:W5:Y:S04]  /*8ff0*/  @!P6 LDG.E.64.CONSTANT R20, desc[UR8][R2.64+0x700] ;  /* 0x000700080214e981 */ /* 0x000f68000c1e9b00 */
[----:B------:R0:W5:Y:S01]  /*9000*/  @!P0 LDG.E.64.CONSTANT R4, desc[UR8][R2.64+0x800] ;  /* 0x0008000802048981 */ /* 0x000162000c1e9b00 */
[C---:B------:R-:W-:Y:S01]  /*9010*/  ISETP.NE.AND P1, PT, R52.reuse, RZ, PT ;  /* 0x000000ff3400720c */ /* 0x040fe20003f25270 */
[----:B------:R-:W1:Y:S01]  /*9020*/  S2R R49, SR_LANEID ;  /* 0x0000000000317919 */ /* 0x000e620000000000 */
[----:B------:R-:W1:Y:S01]  /*9030*/  S2UR UR5, SR_CgaCtaId ;  /* 0x00000000000579c3 */ /* 0x000e620000008800 */
[----:B------:R-:W-:Y:S01]  /*9040*/  SHF.R.U32.HI R32, RZ, 0x5, R52 ;  /* 0x00000005ff207819 */ /* 0x000fe20000011634 */
[----:B------:R-:W-:Y:S01]  /*9050*/  UMOV UR4, 0x400 ;  /* 0x0000040000047882 */ /* 0x000fe20000000000 */
[----:B------:R-:W-:-:S05]  /*9060*/  IMAD R31, R52, 0x9, RZ ;  /* 0x00000009341f7824 */ /* 0x000fca00078e02ff */
[----:B0-----:R-:W0:Y:S03]  /*9070*/  LDC R3, c[0x0][0x390] ;  /* 0x0000e400ff037b82 */ /* 0x001e260000000800 */
[----:B------:R5:W5:Y:S01]  /*9080*/  @!P1 LDG.E.64.CONSTANT R26, desc[UR8][R22.64+-0x8] ;  /* 0xfffff808161a9981 */ /* 0x000b62000c1e9b00 */
[----:B------:R-:W-:Y:S01]  /*9090*/  P2R R2, PR, RZ, 0x2 ;  /* 0x00000002ff027803 */ /* 0x000fe20000000000 */
[----:B-1----:R-:W-:Y:S01]  /*90a0*/  ULEA UR4, UR5, UR4, 0x18 ;  /* 0x0000000405047291 */ /* 0x002fe2000f8ec0ff */
[----:B------:R-:W-:-:S05]  /*90b0*/  IMAD R28, R32, 0x120, R49 ;  /* 0x00000120201c7824 */ /* 0x000fca00078e0231 */
[----:B------:R-:W-:-:S05]  /*90c0*/  LEA R29, R28, UR4, 0x3 ;  /* 0x000000041c1d7c11 */ /* 0x000fca000f8e18ff */
[----:B------:R-:W-:Y:S01]  /*90d0*/  IMAD R2, R49, 0x40, R29 ;  /* 0x0000004031027824 */ /* 0x000fe200078e021d */
[----:B------:R-:W-:Y:S01]  /*90e0*/  ISETP.NE.AND P0, PT, R52, RZ, PT ;  /* 0x000000ff3400720c */ /* 0x000fe20003f05270 */
[----:B--2---:R-:W-:Y:S04]  /*90f0*/  STS.64 [R29], R6 ;  /* 0x000000061d007388 */ /* 0x004fe80000000a00 */
[----:B---3--:R1:W-:Y:S04]  /*9100*/  STS.64 [R29+0x100], R8 ;  /* 0x000100081d007388 */ /* 0x0083e80000000a00 */
[----:B----4-:R-:W-:Y:S01]  /*9110*/  STS.64 [R29+0x200], R10 ;  /* 0x0002000a1d007388 */ /* 0x010fe20000000a00 */
[----:B-1----:R-:W-:-:S03]  /*9120*/  VIADD R9, R31, 0x3 ;  /* 0x000000031f097836 */ /* 0x002fc60000000000 */
[----:B-----5:R-:W-:Y:S02]  /*9130*/  STS.64 [R29+0x300], R12 ;  /* 0x0003000c1d007388 */ /* 0x020fe40000000a00 */
[----:B------:R-:W-:Y:S02]  /*9140*/  ISETP.EQ.U32.AND P1, PT, R30, R9, PT ;  /* 0x000000091e00720c */ /* 0x000fe40003f22070 */
[----:B------:R-:W-:Y:S04]  /*9150*/  STS.64 [R29+0x400], R14 ;  /* 0x0004000e1d007388 */ /* 0x000fe80000000a00 */
[----:B------:R-:W-:Y:S04]  /*9160*/  STS.64 [R29+0x500], R16 ;  /* 0x000500101d007388 */ /* 0x000fe80000000a00 */
[----:B------:R-:W-:Y:S04]  /*9170*/  STS.64 [R29+0x600], R18 ;  /* 0x000600121d007388 */ /* 0x000fe80000000a00 */
[----:B------:R-:W-:Y:S04]  /*9180*/  STS.64 [R29+0x700], R20 ;  /* 0x000700141d007388 */ /* 0x000fe80000000a00 */
[----:B------:R1:W-:Y:S01]  /*9190*/  STS.64 [R29+0x800], R4 ;  /* 0x000800041d007388 */ /* 0x0003e20000000a00 */
[----:B------:R-:W-:-:S03]  /*91a0*/  NOP ;  /* 0x0000000000007918 */ /* 0x000fc60000000000 */
[----:B------:R-:W-:Y:S04]  /*91b0*/  LDS.64 R24, [R2] ;  /* 0x0000000002187984 */ /* 0x000fe80000000a00 */
[----:B------:R-:W-:Y:S04]  /*91c0*/  LDS.64 R22, [R2+0x8] ;  /* 0x0000080002167984 */ /* 0x000fe80000000a00 */
[----:B------:R-:W2:Y:S04]  /*91d0*/  LDS.64 R20, [R2+0x40] ;  /* 0x0000400002147984 */ /* 0x000ea80000000a00 */
[----:B------:R-:W-:Y:S04]  /*91e0*/  LDS.64 R18, [R2+0x10] ;  /* 0x0000100002127984 */ /* 0x000fe80000000a00 */
[----:B------:R-:W3:Y:S04]  /*91f0*/  LDS.64 R16, [R2+0x18] ;  /* 0x0000180002107984 */ /* 0x000ee80000000a00 */
[----:B------:R-:W4:Y:S04]  /*9200*/  LDS.64 R14, [R2+0x20] ;  /* 0x00002000020e7984 */ /* 0x000f280000000a00 */
[----:B------:R-:W5:Y:S04]  /*9210*/  LDS.64 R12, [R2+0x28] ;  /* 0x00002800020c7984 */ /* 0x000f680000000a00 */
[----:B------:R-:W5:Y:S04]  /*9220*/  LDS.64 R10, [R2+0x30] ;  /* 0x00003000020a7984 */ /* 0x000f680000000a00 */
[----:B------:R-:W5:Y:S01]  /*9230*/  LDS.64 R8, [R2+0x38] ;  /* 0x0000380002087984 */ /* 0x000f620000000a00 */
[----:B-1----:R-:W-:-:S02]  /*9240*/  IMAD R5, R49, 0x8, R28 ;  /* 0x0000000831057824 */ /* 0x002fc400078e021c */
[----:B------:R-:W-:Y:S01]  /*9250*/  IMAD R28, R28, -0x4, R29 ;  /* 0xfffffffc1c1c7824 */ /* 0x000fe200078e021d */
[----:B------:R-:W-:Y:S01]  /*9260*/  BAR.SYNC.DEFER_BLOCKING 0x0 ;  /* 0x0000000000007b1d */ /* 0x000fe20000010000 */
[----:B------:R-:W-:Y:S02]  /*9270*/  IMAD R5, R5, -0x4, R2 ;  /* 0xfffffffc05057824 */ /* 0x000fe400078e0202 */
[----:B------:R-:W-:-:S05]  /*9280*/  VIADD R7, R31, 0x1 ;  /* 0x000000011f077836 */ /* 0x000fca0000000000 */
[----:B------:R-:W-:Y:S01]  /*9290*/  ISETP.EQ.U32.AND P3, PT, R30, R7, PT ;  /* 0x000000071e00720c */ /* 0x000fe20003f62070 */
[----:B0-----:R-:W-:Y:S04]  /*92a0*/  STS [R28], R3 ;  /* 0x000000031c007388 */ /* 0x001fe80000000800 */
        /* <DEDUP_REMOVED lines=17> */
[----:B------:R1:W-:Y:S01]  /*93c0*/  LDS R2, [R5+0x20] ;  /* 0x0000200005027984 */ /* 0x0003e20000000800 */
[----:B------:R-:W-:Y:S01]  /*93d0*/  VIADD R7, R31, 0x2 ;  /* 0x000000021f077836 */ /* 0x000fe20000000000 */
[----:B------:R-:W-:Y:S04]  /*93e0*/  BAR.SYNC.DEFER_BLOCKING 0x0 ;  /* 0x0000000000007b1d */ /* 0x000fe80000010000 */
[----:B------:R-:W-:-:S02]  /*93f0*/  ISETP.EQ.U32.AND P2, PT, R30, R7, PT ;  /* 0x000000071e00720c */ /* 0x000fc40003f42070 */
[----:B------:R-:W-:-:S05]  /*9400*/  LEA R7, R52, UR4, 0x3 ;  /* 0x0000000434077c11 */ /* 0x000fca000f8e18ff */
[----:B--2---:R-:W-:Y:S01]  /*9410*/  STS.64 [R7+0x8d8], R20 ;  /* 0x0008d81407007388 */ /* 0x004fe20000000a00 */
[----:B------:R-:W-:Y:S01]  /*9420*/  BAR.SYNC.DEFER_BLOCKING 0x0 ;  /* 0x0000000000007b1d */ /* 0x000fe20000010000 */
[----:B------:R-:W-:Y:S02]  /*9430*/  ISETP.NE.U32.AND P5, PT, R24, R22, PT ;  /* 0x000000161800720c */ /* 0x000fe40003fa5070 */
[----:B---3--:R-:W-:Y:S02]  /*9440*/  ISETP.NE.U32.AND P4, PT, R18, R16, PT ;  /* 0x000000101200720c */ /* 0x008fe40003f85070 */
[----:B------:R-:W-:Y:S01]  /*9450*/  ISETP.NE.AND.EX P5, PT, R25, R23, PT, P5 ;  /* 0x000000171900720c */ /* 0x000fe20003fa5350 */
[----:B0-----:R-:W-:Y:S01]  /*9460*/  VIADD R3, R31, 0x4 ;  /* 0x000000041f037836 */ /* 0x001fe20000000000 */
[----:B------:R-:W-:Y:S02]  /*9470*/  ISETP.NE.AND.EX P4, PT, R19, R17, PT, P4 ;  /* 0x000000111300720c */ /* 0x000fe40003f85340 */
[----:B------:R-:W-:-:S02]  /*9480*/  ISETP.EQ.OR.EX P3, PT, R50, RZ, P5, P3 ;  /* 0x000000ff3200720c */ /* 0x000fc40002f62730 */
[----:B----4-:R-:W-:Y:S01]  /*9490*/  ISETP.NE.U32.AND P5, PT, R16, R14, PT ;  /* 0x0000000e1000720c */ /* 0x010fe20003fa5070 */
[----:B------:R-:W0:Y:S01]  /*94a0*/  @P0 LDS.64 R26, [R7+0x8d0] ;  /* 0x0008d000071a0984 */ /* 0x000e220000000a00 */
[----:B------:R-:W-:-:S04]  /*94b0*/  ISETP.NE.U32.AND P0, PT, R22, R18, PT ;  /* 0x000000121600720c */ /* 0x000fc80003f05070 */
[----:B------:R-:W-:Y:S02]  /*94c0*/  ISETP.NE.AND.EX P0, PT, R23, R19, PT, P0 ;  /* 0x000000131700720c */ /* 0x000fe40003f05300 */
[----:B------:R-:W-:Y:S02]  /*94d0*/  ISETP.NE.AND.EX P5, PT, R17, R15, PT, P5 ;  /* 0x0000000f1100720c */ /* 0x000fe40003fa5350 */
[----:B------:R-:W-:Y:S02]  /*94e0*/  ISETP.EQ.OR.EX P2, PT, R50, RZ, P0, P2 ;  /* 0x000000ff3200720c */ /* 0x000fe40000742720 */
[----:B------:R-:W-:Y:S01]  /*94f0*/  ISETP.EQ.U32.AND P0, PT, R30, R3, PT ;  /* 0x000000031e00720c */ /* 0x000fe20003f02070 */
[----:B------:R-:W-:Y:S01]  /*9500*/  VIADD R3, R31, 0x5 ;  /* 0x000000051f037836 */ /* 0x000fe20000000000 */
[----:B------:R-:W-:Y:S02]  /*9510*/  ISETP.EQ.OR.EX P1, PT, R50, RZ, P4, P1 ;  /* 0x000000ff3200720c */ /* 0x000fe40002722710 */
[----:B-----5:R-:W-:-:S02]  /*9520*/  ISETP.NE.U32.AND P4, PT, R14, R12, PT ;  /* 0x0000000c0e00720c */ /* 0x020fc40003f85070 */
[----:B------:R-:W-:Y:S02]  /*9530*/  ISETP.EQ.OR.EX P0, PT, R50, RZ, P5, P0 ;  /* 0x000000ff3200720c */ /* 0x000fe40002f02700 */
[----:B------:R-:W-:Y:S02]  /*9540*/  ISETP.EQ.U32.AND P5, PT, R30, R3, PT ;  /* 0x000000031e00720c */ /* 0x000fe40003fa2070 */
[----:B------:R-:W-:Y:S01]  /*9550*/  ISETP.NE.AND.EX P4, PT, R15, R13, PT, P4 ;  /* 0x0000000d0f00720c */ /* 0x000fe20003f85340 */
[----:B------:R-:W-:-:S03]  /*9560*/  VIADD R3, R31, 0x6 ;  /* 0x000000061f037836 */ /* 0x000fc60000000000 */
[----:B------:R-:W-:Y:S02]  /*9570*/  ISETP.EQ.OR.EX P4, PT, R50, RZ, P4, P5 ;  /* 0x000000ff3200720c */ /* 0x000fe40002782750 */
[----:B------:R-:W-:Y:S02]  /*9580*/  ISETP.NE.U32.AND P5, PT, R12, R10, PT ;  /* 0x0000000a0c00720c */ /* 0x000fe40003fa5070 */
[----:B------:R-:W-:Y:S02]  /*9590*/  ISETP.EQ.U32.AND P6, PT, R30, R3, PT ;  /* 0x000000031e00720c */ /* 0x000fe40003fc2070 */
[----:B------:R-:W-:Y:S01]  /*95a0*/  ISETP.NE.AND.EX P5, PT, R13, R11, PT, P5 ;  /* 0x0000000b0d00720c */ /* 0x000fe20003fa5350 */
[----:B------:R-:W-:-:S03]  /*95b0*/  VIADD R3, R31, 0x7 ;  /* 0x000000071f037836 */ /* 0x000fc60000000000 */
[----:B------:R-:W-:Y:S02]  /*95c0*/  ISETP.EQ.OR.EX P6, PT, R50, RZ, P5, P6 ;  /* 0x000000ff3200720c */ /* 0x000fe40002fc2760 */
[----:B------:R-:W-:Y:S02]  /*95d0*/  ISETP.NE.U32.AND P5, PT, R10, R8, PT ;  /* 0x000000080a00720c */ /* 0x000fe40003fa5070 */
[----:B-1----:R-:W-:Y:S02]  /*95e0*/  P2R R5, PR, RZ, 0x40 ;  /* 0x00000040ff057803 */ /* 0x002fe40000000000 */
[----:B------:R-:W-:Y:S02]  /*95f0*/  ISETP.NE.AND.EX P5, PT, R11, R9, PT, P5 ;  /* 0x000000090b00720c */ /* 0x000fe40003fa5350 */
[----:B------:R-:W-:-:S04]  /*9600*/  ISETP.EQ.U32.AND P6, PT, R30, R3, PT ;  /* 0x000000031e00720c */ /* 0x000fc80003fc2070 */
[----:B------:R-:W-:Y:S02]  /*9610*/  ISETP.EQ.OR.EX P5, PT, R50, RZ, P5, P6 ;  /* 0x000000ff3200720c */ /* 0x000fe40002fa2760 */
[----:B0-----:R-:W-:Y:S02]  /*9620*/  ISETP.NE.U32.AND P6, PT, R26, R24, PT ;  /* 0x000000181a00720c */ /* 0x001fe40003fc5070 */
[----:B------:R-:W-:Y:S02]  /*9630*/  P2R R51, PR, RZ, 0x20 ;  /* 0x00000020ff337803 */ /* 0x000fe40000000000 */
[----:B------:R-:W-:Y:S02]  /*9640*/  ISETP.NE.AND.EX P6, PT, R27, R25, PT, P6 ;  /* 0x000000191b00720c */ /* 0x000fe40003fc5360 */
[----:B------:R-:W-:Y:S01]  /*9650*/  ISETP.EQ.U32.AND P5, PT, R30, R31, PT ;  /* 0x0000001f1e00720c */ /* 0x000fe20003fa2070 */
[----:B------:R-:W-:Y:S01]  /*9660*/  VIADD R31, R31, 0x8 ;  /* 0x000000081f1f7836 */ /* 0x000fe20000000000 */
[----:B------:R-:W-:-:S02]  /*9670*/  SEL R4, R48, RZ, !P3 ;  /* 0x000000ff30047207 */ /* 0x000fc40005800000 */
[----:B------:R-:W-:Y:S02]  /*9680*/  ISETP.EQ.OR.EX P5, PT, R50, RZ, P6, P5 ;  /* 0x000000ff3200720c */ /* 0x000fe400037a2750 */
[----:B------:R-:W-:Y:S02]  /*9690*/  ISETP.NE.U32.AND P6, PT, R8, R20, PT ;  /* 0x000000140800720c */ /* 0x000fe40003fc5070 */
[----:B------:R-:W-:Y:S01]  /*96a0*/  P2R R3, PR, RZ, 0x20 ;  /* 0x00000020ff037803 */ /* 0x000fe20000000000 */
[----:B------:R-:W-:Y:S01]  /*96b0*/  IMAD.IADD R4, R47, 0x1, R4 ;  /* 0x000000012f047824 */ /* 0x000fe200078e0204 */
[----:B------:R-:W-:Y:S02]  /*96c0*/  ISETP.NE.AND.EX P6, PT, R9, R21, PT, P6 ;  /* 0x000000150900720c */ /* 0x000fe40003fc5360 */
[----:B------:R-:W-:-:S04]  /*96d0*/  ISETP.EQ.U32.AND P5, PT, R30, R31, PT ;  /* 0x0000001f1e00720c */ /* 0x000fc80003fa2070 */
[----:B------:R-:W-:Y:S02]  /*96e0*/  ISETP.EQ.OR.EX P5, PT, R50, RZ, P6, P5 ;  /* 0x000000ff3200720c */ /* 0x000fe400037a2750 */
[----:B------:R-:W-:Y:S02]  /*96f0*/  ISETP.NE.AND P6, PT, R3, RZ, PT ;  /* 0x000000ff0300720c */ /* 0x000fe40003fc5270 */
[----:B------:R-:W-:-:S05]  /*9700*/  SEL R3, R4, RZ, !P2 ;  /* 0x000000ff04037207 */ /* 0x000fca0005000000 */
[----:B------:R-:W-:-:S05]  /*9710*/  IMAD.IADD R3, R46, 0x1, R3 ;  /* 0x000000012e037824 */ /* 0x000fca00078e0203 */
[----:B------:R-:W-:-:S05]  /*9720*/  SEL R4, R3, RZ, !P1 ;  /* 0x000000ff03047207 */ /* 0x000fca0004800000 */
[----:B------:R-:W-:-:S05]  /*9730*/  IMAD.IADD R4, R45, 0x1, R4 ;  /* 0x000000012d047824 */ /* 0x000fca00078e0204 */
[----:B------:R-:W-:-:S05]  /*9740*/  SEL R3, R4, RZ, !P0 ;  /* 0x000000ff04037207 */ /* 0x000fca0004000000 */
[----:B------:R-:W-:Y:S01]  /*9750*/  IMAD.IADD R3, R44, 0x1, R3 ;  /* 0x000000012c037824 */ /* 0x000fe200078e0203 */
[----:B------:R-:W-:-:S04]  /*9760*/  SEL R6, RZ, 0x1, !P6 ;  /* 0x00000001ff067807 */ /* 0x000fc80007000000 */
[----:B------:R-:W-:Y:S02]  /*9770*/  SEL R4, R3, RZ, !P4 ;  /* 0x000000ff03047207 */ /* 0x000fe40006000000 */
[----:B------:R-:W-:Y:S02]  /*9780*/  SEL R3, RZ, 0x1, !P3 ;  /* 0x00000001ff037807 */ /* 0x000fe40005800000 */
[----:B------:R-:W-:Y:S02]  /*9790*/  SEL R38, RZ, 0x1, !P4 ;  /* 0x00000001ff267807 */ /* 0x000fe40006000000 */
[----:B------:R-:W-:Y:S01]  /*97a0*/  IADD3 R7, P4, PT, R3, R6, RZ ;  /* 0x0000000603077210 */ /* 0x000fe20007f9e0ff */
[----:B------:R-:W-:-:S04]  /*97b0*/  IMAD.IADD R4, R43, 0x1, R4 ;  /* 0x000000012b047824 */ /* 0x000fc800078e0204 */
[----:B------:R-:W-:Y:S01]  /*97c0*/  IMAD.X R6, RZ, RZ, RZ, P4 ;  /* 0x000000ffff067224 */ /* 0x000fe200020e06ff */
[----:B------:R-:W-:-:S04]  /*97d0*/  ISETP.NE.AND P4, PT, R5, RZ, PT ;  /* 0x000000ff0500720c */ /* 0x000fc80003f85270 */
[----:B------:R-:W-:Y:S02]  /*97e0*/  SEL R3, R4, RZ, !P4 ;  /* 0x000000ff04037207 */ /* 0x000fe40006000000 */
[----:B------:R-:W-:Y:S02]  /*97f0*/  SEL R4, RZ, 0x1, !P2 ;  /* 0x00000001ff047807 */ /* 0x000fe40005000000 */
[----:B------:R-:W-:Y:S01]  /*9800*/  SEL R5, RZ, 0x1, !P4 ;  /* 0x00000001ff057807 */ /* 0x000fe20006000000 */
[----:B------:R-:W-:Y:S01]  /*9810*/  IMAD.IADD R3, R42, 0x1, R3 ;  /* 0x000000012a037824 */ /* 0x000fe200078e0203 */
[----:B------:R-:W-:Y:S02]  /*9820*/  IADD3 R7, P4, PT, R7, R4, RZ ;  /* 0x0000000407077210 */ /* 0x000fe40007f9e0ff */
[----:B------:R-:W-:Y:S02]  /*9830*/  ISETP.NE.AND P6, PT, R51, RZ, PT ;  /* 0x000000ff3300720c */ /* 0x000fe40003fc5270 */
[----:B------:R-:W-:Y:S01]  /*9840*/  SEL R4, RZ, 0x1, !P1 ;  /* 0x00000001ff047807 */ /* 0x000fe20004800000 */
[----:B------:R-:W-:Y:S01]  /*9850*/  IMAD.X R6, RZ, RZ, R6, P4 ;  /* 0x000000ffff067224 */ /* 0x000fe200020e0606 */
[----:B------:R-:W-:-:S02]  /*9860*/  SEL R3, R3, RZ, !P6 ;  /* 0x000000ff03037207 */ /* 0x000fc40007000000 */
[----:B------:R-:W-:Y:S02]  /*9870*/  IADD3 R7, P4, PT, R7, R4, RZ ;  /* 0x0000000407077210 */ /* 0x000fe40007f9e0ff */
[----:B------:R-:W-:Y:S01]  /*9880*/  SEL R4, RZ, 0x1, !P0 ;  /* 0x00000001ff047807 */ /* 0x000fe20004000000 */
[----:B------:R-:W-:Y:S02]  /*9890*/  IMAD.IADD R3, R40, 0x1, R3 ;  /* 0x0000000128037824 */ /* 0x000fe400078e0203 */
[----:B------:R-:W-:Y:S01]  /*98a0*/  IMAD.X R6, RZ, RZ, R6, P4 ;  /* 0x000000ffff067224 */ /* 0x000fe200020e0606 */
[----:B------:R-:W-:Y:S02]  /*98b0*/  IADD3 R7, P4, PT, R7, R4, RZ ;  /* 0x0000000407077210 */ /* 0x000fe40007f9e0ff */
[----:B------:R-:W-:-:S03]  /*98c0*/  SEL R3, R3, RZ, !P5 ;  /* 0x000000ff03037207 */ /* 0x000fc60006800000 */
[----:B------:R-:W-:Y:S01]  /*98d0*/  IMAD.X R41, RZ, RZ, R6, P4 ;  /* 0x000000ffff297224 */ /* 0x000fe200020e0606 */
[----:B------:R-:W-:Y:S01]  /*98e0*/  IADD3 R38, P4, PT, R7, R38, RZ ;  /* 0x0000002607267210 */ /* 0x000fe20007f9e0ff */
[----:B------:R-:W-:Y:S01]  /*98f0*/  IMAD.IADD R2, R2, 0x1, R3 ;  /* 0x0000000102027824 */ /* 0x000fe200078e0203 */
[----:B------:R-:W-:-:S03]  /*9900*/  SEL R7, RZ, 0x1, !P6 ;  /* 0x00000001ff077807 */ /* 0x000fc60007000000 */
[----:B------:R-:W-:Y:S01]  /*9910*/  IMAD.X R39, RZ, RZ, R41, P4 ;  /* 0x000000ffff277224 */ /* 0x000fe200020e0629 */
[----:B------:R-:W-:Y:S02]  /*9920*/  IADD3 R36, P4, PT, R38, R5, RZ ;  /* 0x0000000526247210 */ /* 0x000fe40007f9e0ff */
[----:B------:R-:W0:Y:S03]  /*9930*/  SHFL.UP PT, R5, R2, 0x1, RZ ;  /* 0x0420000002057989 */ /* 0x000e2600000e00ff */
[----:B------:R-:W-:Y:S01]  /*9940*/  IMAD.X R37, RZ, RZ, R39, P4 ;  /* 0x000000ffff257224 */ /* 0x000fe200020e0627 */
[----:B------:R-:W-:Y:S02]  /*9950*/  IADD3 R34, P4, PT, R36, R7, RZ ;  /* 0x0000000724227210 */ /* 0x000fe40007f9e0ff */
[----:B------:R-:W-:-:S03]  /*9960*/  SEL R3, RZ, 0x1, !P5 ;  /* 0x00000001ff037807 */ /* 0x000fc60006800000 */
[----:B------:R-:W-:Y:S01]  /*9970*/  IMAD.X R35, RZ, RZ, R37, P4 ;  /* 0x000000ffff237224 */ /* 0x000fe200020e0625 */
[----:B------:R-:W-:-:S05]  /*9980*/  IADD3 R28, P4, PT, R34, R3, RZ ;  /* 0x00000003221c7210 */ /* 0x000fca0007f9e0ff */
[----:B------:R-:W-:Y:S01]  /*9990*/  IMAD.X R29, RZ, RZ, R35, P4 ;  /* 0x000000ffff1d7224 */ /* 0x000fe200020e0623 */
[----:B------:R-:W-:Y:S01]  /*99a0*/  ISETP.NE.U32.AND P4, PT, R28, RZ, PT ;  /* 0x000000ff1c00720c */ /* 0x000fe20003f85070 */
[----:B------:R-:W1:Y:S03]  /*99b0*/  SHFL.UP PT, R3, R28, 0x1, RZ ;  /* 0x042000001c037989 */ /* 0x000e6600000e00ff */
[----:B------:R-:W-:Y:S01]  /*99c0*/  ISETP.NE.AND.EX P4, PT, R29, RZ, PT, P4 ;  /* 0x000000ff1d00720c */ /* 0x000fe20003f85340 */
[----:B------:R-:W2:Y:S03]  /*99d0*/  SHFL.UP PT, R4, R29, 0x1, RZ ;  /* 0x042000001d047989 */ /* 0x000ea600000e00ff */
[----:B0-----:R-:W-:Y:S02]  /*99e0*/  SEL R5, R5, RZ, !P4 ;  /* 0x000000ff05057207 */ /* 0x001fe40006000000 */
[----:B------:R-:W-:-:S04]  /*99f0*/  ISETP.GE.AND P4, PT, R49, 0x1, PT ;  /* 0x000000013100780c */ /* 0x000fc80003f86270 */
[----:B------:R-:W-:-:S05]  /*9a00*/  SEL R5, R5, RZ, P4 ;  /* 0x000000ff05057207 */ /* 0x000fca0002000000 */
[----:B------:R-:W-:-:S05]  /*9a10*/  IMAD.IADD R5, R2, 0x1, R5 ;  /* 0x0000000102057824 */ /* 0x000fca00078e0205 */
[----:B------:R-:W0:Y:S01]  /*9a20*/  SHFL.UP PT, R6, R5, 0x2, RZ ;  /* 0x0440000005067989 */ /* 0x000e2200000e00ff */
[----:B-1----:R-:W-:Y:S02]  /*9a30*/  SEL R3, R3, RZ, P4 ;  /* 0x000000ff03037207 */ /* 0x002fe40002000000 */
[----:B--2---:R-:W-:Y:S02]  /*9a40*/  SEL R4, R4, RZ, P4 ;  /* 0x000000ff04047207 */ /* 0x004fe40002000000 */
[----:B------:R-:W-:-:S05]  /*9a50*/  IADD3 R7, P4, PT, R3, R28, RZ ;  /* 0x0000001c03077210 */ /* 0x000fca0007f9e0ff */
[----:B------:R-:W-:Y:S01]  /*9a60*/  IMAD.X R54, R4, 0x1, R29, P4 ;  /* 0x0000000104367824 */ /* 0x000fe200020e061d */
[----:B------:R-:W1:Y:S01]  /*9a70*/  SHFL.UP PT, R2, R7, 0x2, RZ ;  /* 0x0440000007027989 */ /* 0x000e6200000e00ff */
[----:B------:R-:W-:-:S03]  /*9a80*/  ISETP.NE.U32.AND P4, PT, R7, RZ, PT ;  /* 0x000000ff0700720c */ /* 0x000fc60003f85070 */
[----:B------:R-:W2:Y:S01]  /*9a90*/  SHFL.UP PT, R3, R54, 0x2, RZ ;  /* 0x0440000036037989 */ /* 0x000ea200000e00ff */
[----:B------:R-:W-:-:S04]  /*9aa0*/  ISETP.NE.AND.EX P4, PT, R54, RZ, PT, P4 ;  /* 0x000000ff3600720c */ /* 0x000fc80003f85340 */
[----:B0-----:R-:W-:Y:S02]  /*9ab0*/  SEL R6, R6, RZ, !P4 ;  /* 0x000000ff06067207 */ /* 0x001fe40006000000 */
[----:B------:R-:W-:-:S04]  /*9ac0*/  ISETP.GE.AND P4, PT, R49, 0x2, PT ;  /* 0x000000023100780c */ /* 0x000fc80003f86270 */
[----:B------:R-:W-:-:S05]  /*9ad0*/  SEL R6, R6, RZ, P4 ;  /* 0x000000ff06067207 */ /* 0x000fca0002000000 */
[----:B------:R-:W-:Y:S01]  /*9ae0*/  IMAD.IADD R6, R5, 0x1, R6 ;  /* 0x0000000105067824 */ /* 0x000fe200078e0206 */
[----:B-1----:R-:W-:-:S04]  /*9af0*/  SEL R2, R2, RZ, P4 ;  /* 0x000000ff02027207 */ /* 0x002fc80002000000 */
[----:B------:R-:W0:Y:S01]  /*9b00*/  SHFL.UP PT, R4, R6, 0x4, RZ ;  /* 0x0480000006047989 */ /* 0x000e2200000e00ff */
        /* <DEDUP_REMOVED lines=9> */
[----:B------:R-:W-:Y:S02]  /*9ba0*/  SEL R5, R4, RZ, P4 ;  /* 0x000000ff04057207 */ /* 0x000fe40002000000 */
[----:B-1----:R-:W-:-:S03]  /*9bb0*/  SEL R2, R2, RZ, P4 ;  /* 0x000000ff02027207 */ /* 0x002fc60002000000 */
[----:B------:R-:W-:Y:S01]  /*9bc0*/  IMAD.IADD R5, R6, 0x1, R5 ;  /* 0x0000000106057824 */ /* 0x000fe200078e0205 */
[----:B--2---:R-:W-:Y:S02]  /*9bd0*/  SEL R3, R3, RZ, P4 ;  /* 0x000000ff03037207 */ /* 0x004fe40002000000 */
[----:B------:R-:W-:Y:S02]  /*9be0*/  IADD3 R29, P4, PT, R2, R29, RZ ;  /* 0x0000001d021d7210 */ /* 0x000fe40007f9e0ff */
[----:B------:R-:W0:Y:S03]  /*9bf0*/  SHFL.UP PT, R4, R5, 0x8, RZ ;  /* 0x0500000005047989 */ /* 0x000e2600000e00ff */
[----:B------:R-:W-:Y:S01]  /*9c00*/  IMAD.X R6, R3, 0x1, R28, P4 ;  /* 0x0000000103067824 */ /* 0x000fe200020e061c */
[----:B------:R-:W1:Y:S04]  /*9c10*/  SHFL.UP PT, R2, R29, 0x8, RZ ;  /* 0x050000001d027989 */ /* 0x000e6800000e00ff */
[----:B------:R-:W2:Y:S01]  /*9c20*/  SHFL.UP PT, R3, R6, 0x8, RZ ;  /* 0x0500000006037989 */ /* 0x000ea200000e00ff */
[----:B------:R-:W-:-:S04]  /*9c30*/  ISETP.NE.U32.AND P4, PT, R29, RZ, PT ;  /* 0x000000ff1d00720c */ /* 0x000fc80003f85070 */
[----:B------:R-:W-:-:S04]  /*9c40*/  ISETP.NE.AND.EX P4, PT, R6, RZ, PT, P4 ;  /* 0x000000ff0600720c */ /* 0x000fc80003f85340 */
[----:B0-----:R-:W-:Y:S02]  /*9c50*/  SEL R4, R4, RZ, !P4 ;  /* 0x000000ff04047207 */ /* 0x001fe40006000000 */
[----:B------:R-:W-:-:S04]  /*9c60*/  ISETP.GE.AND P4, PT, R49, 0x8, PT ;  /* 0x000000083100780c */ /* 0x000fc80003f86270 */
[----:B------:R-:W-:Y:S02]  /*9c70*/  SEL R4, R4, RZ, P4 ;  /* 0x000000ff04047207 */ /* 0x000fe40002000000 */
[----:B-1----:R-:W-:Y:S02]  /*9c80*/  SEL R2, R2, RZ, P4 ;  /* 0x000000ff02027207 */ /* 0x002fe40002000000 */
[----:B--2---:R-:W-:Y:S01]  /*9c90*/  SEL R3, R3, RZ, P4 ;  /* 0x000000ff03037207 */ /* 0x004fe20002000000 */
[----:B------:R-:W-:Y:S01]  /*9ca0*/  IMAD.IADD R4, R5, 0x1, R4 ;  /* 0x0000000105047824 */ /* 0x000fe200078e0204 */
[----:B------:R-:W-:-:S04]  /*9cb0*/  IADD3 R7, P4, PT, R2, R29, RZ ;  /* 0x0000001d02077210 */ /* 0x000fc80007f9e0ff */
[----:B------:R-:W0:Y:S01]  /*9cc0*/  SHFL.UP PT, R5, R4, 0x10, RZ ;  /* 0x0600000004057989 */ /* 0x000e2200000e00ff */
[----:B------:R-:W-:-:S03]  /*9cd0*/  IMAD.X R6, R3, 0x1, R6, P4 ;  /* 0x0000000103067824 */ /* 0x000fc600020e0606 */
[----:B------:R-:W1:Y:S04]  /*9ce0*/  SHFL.UP PT, R2, R7, 0x10, RZ ;  /* 0x0600000007027989 */ /* 0x000e6800000e00ff */
[----:B------:R-:W2:Y:S01]  /*9cf0*/  SHFL.UP PT, R3, R6, 0x10, RZ ;  /* 0x0600000006037989 */ /* 0x000ea200000e00ff */
[----:B------:R-:W-:-:S04]  /*9d00*/  ISETP.NE.U32.AND P4, PT, R7, RZ, PT ;  /* 0x000000ff0700720c */ /* 0x000fc80003f85070 */
[----:B------:R-:W-:-:S04]  /*9d10*/  ISETP.NE.AND.EX P4, PT, R6, RZ, PT, P4 ;  /* 0x000000ff0600720c */ /* 0x000fc80003f85340 */
[----:B0-----:R-:W-:Y:S02]  /*9d20*/  SEL R5, R5, RZ, !P4 ;  /* 0x000000ff05057207 */ /* 0x001fe40006000000 */
[----:B------:R-:W-:-:S04]  /*9d30*/  ISETP.GE.AND P4, PT, R49, 0x10, PT ;  /* 0x000000103100780c */ /* 0x000fc80003f86270 */
[----:B-1----:R-:W-:Y:S02]  /*9d40*/  SEL R2, R2, RZ, P4 ;  /* 0x000000ff02027207 */ /* 0x002fe40002000000 */
[----:B--2---:R-:W-:Y:S02]  /*9d50*/  SEL R3, R3, RZ, P4 ;  /* 0x000000ff03037207 */ /* 0x004fe40002000000 */
[----:B------:R-:W-:Y:S02]  /*9d60*/  SEL R5, R5, RZ, P4 ;  /* 0x000000ff05057207 */ /* 0x000fe40002000000 */
[----:B------:R-:W-:Y:S02]  /*9d70*/  ISETP.NE.AND P4, PT, R49, 0x1f, PT ;  /* 0x0000001f3100780c */ /* 0x000fe40003f85270 */
[----:B------:R-:W-:Y:S01]  /*9d80*/  IADD3 R2, P5, PT, R2, R7, RZ ;  /* 0x0000000702027210 */ /* 0x000fe20007fbe0ff */
[----:B------:R-:W-:-:S04]  /*9d90*/  IMAD.IADD R31, R4, 0x1, R5 ;  /* 0x00000001041f7824 */ /* 0x000fc800078e0205 */
[----:B------:R-:W-:-:S06]  /*9da0*/  IMAD.X R3, R3, 0x1, R6, P5 ;  /* 0x0000000103037824 */ /* 0x000fcc00028e0606 */
[----:B------:R-:W-:-:S05]  /*9db0*/  @!P4 LEA R58, R32, UR4, 0x4 ;  /* 0x00000004203acc11 */ /* 0x000fca000f8e20ff */
[----:B------:R-:W-:Y:S04]  /*9dc0*/  @!P4 STS.64 [R58], R2 ;  /* 0x000000023a00c388 */ /* 0x000fe80000000a00 */
[----:B------:R-:W-:Y:S01]  /*9dd0*/  @!P4 STS [R58+0x8], R31 ;  /* 0x0000081f3a00c388 */ /* 0x000fe20000000800 */
[----:B------:R-:W-:Y:S06]  /*9de0*/  BAR.SYNC.DEFER_BLOCKING 0x0 ;  /* 0x0000000000007b1d */ /* 0x000fec0000010000 */
[----:B------:R-:W-:Y:S04]  /*9df0*/  LDS.64 R54, [UR4+0x10] ;  /* 0x00001004ff367984 */ /* 0x000fe80008000a00 */
[----:B------:R-:W0:Y:S04]  /*9e00*/  LDS.64 R28, [UR4] ;  /* 0x00000004ff1c7984 */ /* 0x000e280008000a00 */
[----:B------:R-:W1:Y:S04]  /*9e10*/  LDS R33, [UR4+0x8] ;  /* 0x00000804ff217984 */ /* 0x000e680008000800 */
[----:B------:R-:W2:Y:S04]  /*9e20*/  LDS R53, [UR4+0x18] ;  /* 0x00001804ff357984 */ /* 0x000ea80008000800 */
[----:B------:R-:W3:Y:S04]  /*9e30*/  LDS.64 R6, [UR4+0x20] ;  /* 0x00002004ff067984 */ /* 0x000ee80008000a00 */
[----:B------:R-:W4:Y:S04]  /*9e40*/  LDS R56, [UR4+0x28] ;  /* 0x00002804ff387984 */ /* 0x000f280008000800 */
[----:B------:R-:W5:Y:S01]  /*9e50*/  LDS.64 R4, [UR4+0x30] ;  /* 0x00003004ff047984 */ /* 0x000f620008000a00 */
[----:B0-----:R-:W-:-:S05]  /*9e60*/  IADD3 R57, P4, PT, R28, R54, RZ ;  /* 0x000000361c397210 */ /* 0x001fca0007f9e0ff */
[----:B------:R-:W-:Y:S01]  /*9e70*/  IMAD.X R59, R29, 0x1, R55, P4 ;  /* 0x000000011d3b7824 */ /* 0x000fe200020e0637 */
[----:B------:R-:W-:-:S04]  /*9e80*/  ISETP.NE.U32.AND P4, PT, R54, RZ, PT ;  /* 0x000000ff3600720c */ /* 0x000fc80003f85070 */
[----:B------:R-:W-:-:S04]  /*9e90*/  ISETP.NE.AND.EX P4, PT, R55, RZ, PT, P4 ;  /* 0x000000ff3700720c */ /* 0x000fc80003f85340 */
[----:B-1----:R-:W-:Y:S02]  /*9ea0*/  SEL R54, R33, RZ, !P4 ;  /* 0x000000ff21367207 */ /* 0x002fe40006000000 */
[----:B------:R-:W-:-:S03]  /*9eb0*/  ISETP.NE.AND P4, PT, R32, 0x2, PT ;  /* 0x000000022000780c */ /* 0x000fc60003f85270 */
[----:B--2---:R-:W-:Y:S01]  /*9ec0*/  IMAD.IADD R54, R53, 0x1, R54 ;  /* 0x0000000135367824 */ /* 0x004fe200078e0236 */
[----:B------:R-:W-:Y:S01]  /*9ed0*/  SEL R58, R57, R28, !P4 ;  /* 0x0000001c393a7207 */ /* 0x000fe20006000000 */
[----:B------:R-:W0:Y:S01]  /*9ee0*/  LDS R53, [UR4+0x38] ;  /* 0x00003804ff357984 */ /* 0x000e220008000800 */
[----:B------:R-:W-:Y:S02]  /*9ef0*/  SEL R60, R59, R29, !P4 ;  /* 0x0000001d3b3c7207 */ /* 0x000fe40006000000 */
[----:B------:R-:W-:Y:S01]  /*9f00*/  SEL R33, R54, R33, !P4 ;  /* 0x0000002136217207 */ /* 0x000fe20006000000 */
[----:B------:R-:W1:Y:S01]  /*9f10*/  LDS.64 R28, [UR4+0x40] ;  /* 0x00004004ff1c7984 */ /* 0x000e620008000a00 */
[----:B---3--:R-:W-:-:S03]  /*9f20*/  IADD3 R55, P4, PT, R6, R57, RZ ;  /* 0x0000003906377210 */ /* 0x008fc60007f9e0ff */
[----:B------:R-:W2:Y:S02]  /*9f30*/  LDS R57, [UR4+0x48] ;  /* 0x00004804ff397984 */ /* 0x000ea40008000800 */
[----:B------:R-:W-:Y:S01]  /*9f40*/  IMAD.X R59, R7, 0x1, R59, P4 ;  /* 0x00000001073b7824 */ /* 0x000fe200020e063b */
[----:B------:R-:W-:-:S04]  /*9f50*/  ISETP.NE.U32.AND P4, PT, R6, RZ, PT ;  /* 0x000000ff0600720c */ /* 0x000fc80003f85070 */
[----:B------:R-:W-:-:S04]  /*9f60*/  ISETP.NE.AND.EX P4, PT, R7, RZ, PT, P4 ;  /* 0x000000ff0700720c */ /* 0x000fc80003f85340 */
[----:B------:R-:W-:Y:S02]  /*9f70*/  SEL R7, R54, RZ, !P4 ;  /* 0x000000ff36077207 */ /* 0x000fe40006000000 */
[----:B------:R-:W-:-:S03]  /*9f80*/  ISETP.NE.AND P4, PT, R32, 0x3, PT ;  /* 0x000000032000780c */ /* 0x000fc60003f85270 */
[----:B----4-:R-:W-:Y:S01]  /*9f90*/  IMAD.IADD R56, R56, 0x1, R7 ;  /* 0x0000000138387824 */ /* 0x010fe200078e0207 */
[----:B------:R-:W-:Y:S01]  /*9fa0*/  SEL R58, R55, R58, !P4 ;  /* 0x0000003a373a7207 */ /* 0x000fe20006000000 */
[----:B------:R-:W3:Y:S01]  /*9fb0*/  LDS.64 R6, [UR4+0x50] ;  /* 0x00005004ff067984 */ /* 0x000ee20008000a00 */
[----:B------:R-:W-:Y:S02]  /*9fc0*/  SEL R60, R59, R60, !P4 ;  /* 0x0000003c3b3c7207 */ /* 0x000fe40006000000 */
[----:B------:R-:W-:Y:S02]  /*9fd0*/  SEL R33, R56, R33, !P4 ;  /* 0x0000002138217207 */ /* 0x000fe40006000000 */
[----:B-----5:R-:W-:-:S05]  /*9fe0*/  IADD3 R55, P4, PT, R4, R55, RZ ;  /* 0x0000003704377210 */ /* 0x020fca0007f9e0ff */
[----:B------:R-:W-:Y:S01]  /*9ff0*/  IMAD.X R59, R5, 0x1, R59, P4 ;  /* 0x00000001053b7824 */ /* 0x000fe200020e063b */
[----:B------:R-:W-:-:S04]  /*a000*/  ISETP.NE.U32.AND P4, PT, R4, RZ, PT ;  /* 0x000000ff0400720c */ /* 0x000fc80003f85070 */
[----:B------:R-:W-:-:S04]  /*a010*/  ISETP.NE.AND.EX P4, PT, R5, RZ, PT, P4 ;  /* 0x000000ff0500720c */ /* 0x000fc80003f85340 */
[----:B------:R-:W-:Y:S02]  /*a020*/  SEL R56, R56, RZ, !P4 ;  /* 0x000000ff38387207 */ /* 0x000fe40006000000 */
[----:B------:R-:W-:-:S03]  /*a030*/  ISETP.NE.AND P4, PT, R32, 0x4, PT ;  /* 0x000000042000780c */ /* 0x000fc60003f85270 */
[----:B0-----:R-:W-:Y:S01]  /*a040*/  IMAD.IADD R56, R53, 0x1, R56 ;  /* 0x0000000135387824 */ /* 0x001fe200078e0238 */
[----:B------:R-:W-:Y:S01]  /*a050*/  SEL R58, R55, R58, !P4 ;  /* 0x0000003a373a7207 */ /* 0x000fe20006000000 */
[----:B------:R-:W0:Y:S01]  /*a060*/  LDS R53, [UR4+0x58] ;  /* 0x00005804ff357984 */ /* 0x000e220008000800 */
[----:B------:R-:W-:Y:S02]  /*a070*/  SEL R60, R59, R60, !P4 ;  /* 0x0000003c3b3c7207 */ /* 0x000fe40006000000 */
[----:B------:R-:W-:Y:S02]  /*a080*/  SEL R33, R56, R33, !P4 ;  /* 0x0000002138217207 */ /* 0x000fe40006000000 */
[C---:B-1----:R-:W-:Y:S02]  /*a090*/  IADD3 R5, P4, PT, R28.reuse, R55, RZ ;  /* 0x000000371c057210 */ /* 0x042fe40007f9e0ff */
[----:B------:R-:W1:Y:S03]  /*a0a0*/  LDS.64 R54, [UR4+0x60] ;  /* 0x00006004ff367984 */ /* 0x000e660008000a00 */
[----:B------:R-:W-:Y:S01]  /*a0b0*/  IMAD.X R59, R29, 0x1, R59, P4 ;  /* 0x000000011d3b7824 */ /* 0x000fe200020e063b */
[----:B------:R-:W-:-:S02]  /*a0c0*/  ISETP.NE.U32.AND P4, PT, R28, RZ, PT ;  /* 0x000000ff1c00720c */ /* 0x000fc40003f85070 */
[----:B------:R-:W4:Y:S02]  /*a0d0*/  LDS R28, [UR4+0x68] ;  /* 0x00006804ff1c7984 */ /* 0x000f240008000800 */
[----:B------:R-:W-:-:S04]  /*a0e0*/  ISETP.NE.AND.EX P4, PT, R29, RZ, PT, P4 ;  /* 0x000000ff1d00720c */ /* 0x000fc80003f85340 */
[----:B------:R-:W-:Y:S02]  /*a0f0*/  SEL R56, R56, RZ, !P4 ;  /* 0x000000ff38387207 */ /* 0x000fe40006000000 */
[----:B------:R-:W-:-:S03]  /*a100*/  ISETP.NE.AND P4, PT, R32, 0x5, PT ;  /* 0x000000052000780c */ /* 0x000fc60003f85270 */
[----:B--2---:R-:W-:Y:S01]  /*a110*/  IMAD.IADD R56, R57, 0x1, R56 ;  /* 0x0000000139387824 */ /* 0x004fe200078e0238 */
[----:B------:R-:W-:Y:S02]  /*a120*/  SEL R58, R5, R58, !P4 ;  /* 0x0000003a053a7207 */ /* 0x000fe40006000000 */
[----:B------:R-:W-:Y:S02]  /*a130*/  SEL R60, R59, R60, !P4 ;  /* 0x0000003c3b3c7207 */ /* 0x000fe40006000000 */
[----:B------:R-:W-:Y:S02]  /*a140*/  SEL R33, R56, R33, !P4 ;  /* 0x0000002138217207 */ /* 0x000fe40006000000 */
[C---:B---3--:R-:W-:Y:S02]  /*a150*/  IADD3 R29, P4, PT, R6.reuse, R5, RZ ;  /* 0x00000005061d7210 */ /* 0x048fe40007f9e0ff */
[----:B------:R-:W2:Y:S03]  /*a160*/  LDS.64 R4, [UR4+0x70] ;  /* 0x00007004ff047984 */ /* 0x000ea60008000a00 */
[----:B------:R-:W-:Y:S01]  /*a170*/  IMAD.X R57, R7, 0x1, R59, P4 ;  /* 0x0000000107397824 */ /* 0x000fe200020e063b */
[----:B------:R-:W-:-:S04]  /*a180*/  ISETP.NE.U32.AND P4, PT, R6, RZ, PT ;  /* 0x000000ff0600720c */ /* 0x000fc80003f85070 */
[----:B------:R-:W-:-:S04]  /*a190*/  ISETP.NE.AND.EX P4, PT, R7, RZ, PT, P4 ;  /* 0x000000ff0700720c */ /* 0x000fc80003f85340 */
[----:B------:R-:W-:Y:S02]  /*a1a0*/  SEL R56, R56, RZ, !P4 ;  /* 0x000000ff38387207 */ /* 0x000fe40006000000 */
[----:B------:R-:W-:-:S03]  /*a1b0*/  ISETP.NE.AND P4, PT, R32, 0x6, PT ;  /* 0x000000062000780c */ /* 0x000fc60003f85270 */
[----:B0-----:R-:W-:Y:S01]  /*a1c0*/  IMAD.IADD R56, R53, 0x1, R56 ;  /* 0x0000000135387824 */ /* 0x001fe200078e0238 */
[----:B------:R-:W-:Y:S02]  /*a1d0*/  SEL R58, R29, R58, !P4 ;  /* 0x0000003a1d3a7207 */ /* 0x000fe40006000000 */
[----:B------:R-:W-:Y:S02]  /*a1e0*/  SEL R6, R57, R60, !P4 ;  /* 0x0000003c39067207 */ /* 0x000fe40006000000 */
[----:B------:R-:W-:Y:S02]  /*a1f0*/  SEL R33, R56, R33, !P4 ;  /* 0x0000002138217207 */ /* 0x000fe40006000000 */
[C---:B-1----:R-:W-:Y:S02]  /*a200*/  IADD3 R53, P4, PT, R54.reuse, R29, RZ ;  /* 0x0000001d36357210 */ /* 0x042fe40007f9e0ff */
[----:B------:R-:W0:Y:S03]  /*a210*/  LDS R29, [UR4+0x78] ;  /* 0x00007804ff1d7984 */ /* 0x000e260008000800 */
[----:B------:R-:W-:Y:S01]  /*a220*/  IMAD.X R57, R55, 0x1, R57, P4 ;  /* 0x0000000137397824 */ /* 0x000fe200020e0639 */
[----:B------:R-:W-:-:S04]  /*a230*/  ISETP.NE.U32.AND P4, PT, R54, RZ, PT ;  /* 0x000000ff3600720c */ /* 0x000fc80003f85070 */
[----:B------:R-:W-:-:S04]  /*a240*/  ISETP.NE.AND.EX P4, PT, R55, RZ, PT, P4 ;  /* 0x000000ff3700720c */ /* 0x000fc80003f85340 */
[----:B------:R-:W-:Y:S02]  /*a250*/  SEL R7, R56, RZ, !P4 ;  /* 0x000000ff38077207 */ /* 0x000fe40006000000 */
[----:B------:R-:W-:-:S03]  /*a260*/  ISETP.NE.AND P4, PT, R32, 0x7, PT ;  /* 0x000000072000780c */ /* 0x000fc60003f85270 */
[----:B----4-:R-:W-:Y:S01]  /*a270*/  IMAD.IADD R28, R28, 0x1, R7 ;  /* 0x000000011c1c7824 */ /* 0x010fe200078e0207 */
[----:B------:R-:W-:Y:S02]  /*a280*/  SEL R7, R57, R6, !P4 ;  /* 0x0000000639077207 */ /* 0x000fe40006000000 */
[----:B------:R-:W-:Y:S02]  /*a290*/  SEL R58, R53, R58, !P4 ;  /* 0x0000003a353a7207 */ /* 0x000fe40006000000 */
[----:B------:R-:W-:Y:S02]  /*a2a0*/  SEL R6, R28, R33, !P4 ;  /* 0x000000211c067207 */ /* 0x000fe40006000000 */
[----:B--2---:R-:W-:-:S05]  /*a2b0*/  IADD3 R56, P4, PT, R4, R53, RZ ;  /* 0x0000003504387210 */ /* 0x004fca0007f9e0ff */
[----:B------:R-:W-:Y:S01]  /*a2c0*/  IMAD.X R55, R5, 0x1, R57, P4 ;  /* 0x0000000105377824 */ /* 0x000fe200020e0639 */
[----:B------:R-:W-:-:S04]  /*a2d0*/  ISETP.NE.U32.AND P4, PT, R4, RZ, PT ;  /* 0x000000ff0400720c */ /* 0x000fc80003f85070 */
[----:B------:R-:W-:-:S04]  /*a2e0*/  ISETP.NE.AND.EX P4, PT, R5, RZ, PT, P4 ;  /* 0x000000ff0500720c */ /* 0x000fc80003f85340 */
[----:B------:R-:W-:Y:S02]  /*a2f0*/  SEL R54, R28, RZ, !P4 ;  /* 0x000000ff1c367207 */ /* 0x000fe40006000000 */
[----:B------:R-:W-:Y:S01]  /*a300*/  ISETP.GE.U32.AND P4, PT, R52, 0x20, PT ;  /* 0x000000203400780c */ /* 0x000fe20003f86070 */
[----:B------:R1:W2:Y:S04]  /*a310*/  SHFL.UP PT, R33, R2, 0x1, RZ ;  /* 0x0420000002217989 */ /* 0x0002a800000e00ff */
[----:B------:R1:W3:Y:S01]  /*a320*/  SHFL.UP PT, R32, R3, 0x1, RZ ;  /* 0x0420000003207989 */ /* 0x0002e200000e00ff */
[----:B0-----:R-:W-:-:S03]  /*a330*/  IMAD.IADD R54, R29, 0x1, R54 ;  /* 0x000000011d367824 */ /* 0x001fc600078e0236 */
[----:B------:R-:W0:Y:S04]  /*a340*/  SHFL.UP PT, R31, R31, 0x1, RZ ;  /* 0x042000001f1f7989 */ /* 0x000e2800000e00ff */
[----:B-1----:R-:W-:Y:S05]  /*a350*/  @!P4 BRA `(.L_x_620) ;  /* 0x00000000002cc947 */ /* 0x002fea0003800000 */
[----:B------:R-:W-:Y:S02]  /*a360*/  ISETP.NE.AND P5, PT, R49, RZ, PT ;  /* 0x000000ff3100720c */ /* 0x000fe40003fa5270 */
[C---:B--2---:R-:W-:Y:S02]  /*a370*/  ISETP.NE.U32.AND P4, PT, R33.reuse, RZ, PT ;  /* 0x000000ff2100720c */ /* 0x044fe40003f85070 */
[----:B------:R-:W-:Y:S02]  /*a380*/  SEL R33, R33, RZ, P5 ;  /* 0x000000ff21217207 */ /* 0x000fe40002800000 */
[C---:B---3--:R-:W-:Y:S02]  /*a390*/  ISETP.NE.AND.EX P4, PT, R32.reuse, RZ, PT, P4 ;  /* 0x000000ff2000720c */ /* 0x048fe40003f85340 */
[----:B------:R-:W-:Y:S02]  /*a3a0*/  SEL R32, R32, RZ, P5 ;  /* 0x000000ff20207207 */ /* 0x000fe40002800000 */
[----:B------:R-:W-:-:S02]  /*a3b0*/  SEL R0, R6, RZ, !P4 ;  /* 0x000000ff06007207 */ /* 0x000fc40006000000 */
[----:B------:R-:W-:-:S03]  /*a3c0*/  IADD3 R33, P4, PT, R33, R58, RZ ;  /* 0x0000003a21217210 */ /* 0x000fc60007f9e0ff */
[----:B0-----:R-:W-:Y:S02]  /*a3d0*/  @P5 IMAD.IADD R6, R31, 0x1, R0 ;  /* 0x000000011f065824 */ /* 0x001fe400078e0200 */
[----:B------:R-:W-:Y:S02]  /*a3e0*/  IMAD.X R32, R32, 0x1, R7, P4 ;  /* 0x0000000120207824 */ /* 0x000fe400020e0607 */
[----:B------:R-:W-:Y:S01]  /*a3f0*/  IMAD.MOV.U32 R31, RZ, RZ, R6 ;  /* 0x000000ffff1f7224 */ /* 0x000fe200078e0006 */
[----:B------:R-:W-:Y:S06]  /*a400*/  BRA `(.L_x_621) ;  /* 0x0000001000447947 */ /* 0x000fec0003800000 */
.L_x_620:
[----:B------:R-:W1:Y:S01]  /*a410*/  LDC.64 R28, c[0x0][0x3b0] ;  /* 0x0000ec00ff1c7b82 */ /* 0x000e620000000a00 */
[----:B------:R-:W-:Y:S01]  /*a420*/  ISETP.NE.AND P4, PT, R52, RZ, PT ;  /* 0x000000ff3400720c */ /* 0x000fe20003f85270 */
[----:B------:R-:W4:Y:S01]  /*a430*/  LDCU UR5, c[0x0][0x370] ;  /* 0x00006e00ff0577ac */ /* 0x000f220008000800 */
[----:B------:R-:W-:-:S11]  /*a440*/  LOP3.LUT R53, RZ, R52, RZ, 0x33, !PT ;  /* 0x00000034ff357212 */ /* 0x000fd600078e33ff */
[----:B------:R-:W-:Y:S01]  /*a450*/  @!P4 IMAD.MOV.U32 R6, RZ, RZ, R56 ;  /* 0x000000ffff06c224 */ /* 0x000fe200078e0038 */
[----:B------:R0:W-:Y:S01]  /*a460*/  @!P4 STS [UR4+0xd0], R54 ;  /* 0x0000d036ff00c988 */ /* 0x0001e20008000804 */
[----:B------:R-:W-:Y:S02]  /*a470*/  @!P4 IMAD.MOV.U32 R7, RZ, RZ, R55 ;  /* 0x000000ffff07c224 */ /* 0x000fe400078e0037 */
[----:B------:R-:W-:Y:S02]  /*a480*/  @!P4 IMAD.MOV.U32 R4, RZ, RZ, R54 ;  /* 0x000000ffff04c224 */ /* 0x000fe400078e0036 */
[----:B------:R-:W-:Y:S01]  /*a490*/  @!P4 IMAD.MOV.U32 R5, RZ, RZ, 0x64 ;  /* 0x00000064ff05c424 */ /* 0x000fe200078e00ff */
[----:B------:R0:W-:Y:S01]  /*a4a0*/  @!P4 STS.64 [UR4+0xc8], R6 ;  /* 0x0000c806ff00c988 */ /* 0x0001e20008000a04 */
[----:B----4-:R-:W-:Y:S01]  /*a4b0*/  UISETP.GT.U32.AND UP0, UPT, UR5, 0x1f3, UPT ;  /* 0x000001f30500788c */ /* 0x010fe2000bf04070 */
[----:B-1----:R-:W-:-:S05]  /*a4c0*/  IMAD.WIDE.U32 R28, R0, 0x10, R28 ;  /* 0x00000010001c7825 */ /* 0x002fca00078e001c */
[----:B------:R1:W-:Y:S03]  /*a4d0*/  @!P4 ST.E.128.STRONG.GPU desc[UR8][R28.64+0x200], R4 ;  /* 0x000200041c00c985 */ /* 0x0003e6000c10fd08 */
[----:B0-----:R-:W-:Y:S05]  /*a4e0*/  BRA.U UP0, `(.L_x_622) ;  /* 0x0000000100087547 */ /* 0x001fea000b800000 */
[----:B------:R0:W-:Y:S06]  /*a4f0*/  MEMBAR.SC.CTA ;  /* 0x0000000000007992 */ /* 0x0001ec0000000000 */
[----:B0-----:R-:W-:Y:S05]  /*a500*/  BRA `(.L_x_623) ;  /* 0x0000000000087947 */ /* 0x001fea0003800000 */
.L_x_622:
[----:B------:R-:W-:Y:S05]  /*a510*/  NANOSLEEP 0x1c2 ;  /* 0x000001c20000795d */ /* 0x000fea0003800000 */
[----:B------:R-:W-:Y:S01]  /*a520*/  NOP ;  /* 0x0000000000007918 */ /* 0x000fe20000000000 */
.L_x_623:
[----:B-1----:R-:W-:-:S07]  /*a530*/  IMAD.WIDE R28, R53, 0x10, R28 ;  /* 0x00000010351c7825 */ /* 0x002fce00078e021c */
.L_x_625:
[----:B------:R-:W4:Y:S01]  /*a540*/  LD.E.128.STRONG.GPU R4, desc[UR8][R28.64+0x200] ;  /* 0x000200081c047980 */ /* 0x000f22000c10fd00 */
[----:B------:R-:W-:Y:S05]  /*a550*/  YIELD ;  /* 0x0000000000007946 */ /* 0x000fea0003800000 */
[----:B------:R-:W-:Y:S01]  /*a560*/  UMOV UR5, 0xffffffff ;  /* 0xffffffff00057882 */ /* 0x000fe20000000000 */
[----:B----4-:R-:W-:Y:S02]  /*a570*/  ISETP.NE.AND P4, PT, R5, 0x63, PT ;  /* 0x000000630500780c */ /* 0x010fe40003f85270 */
[----:B------:R-:W-:Y:S11]  /*a580*/  BRA.DIV UR5, `(.L_x_624) ;  /* 0x0000003e05347947 */ /* 0x000ff6000b800000 */
[----:B------:R-:W-:-:S13]  /*a590*/  VOTE.ANY P4, !P4 ;  /* 0x0000000000ff7806 */ /* 0x000fda0006080100 */
.L_x_778:
[----:B------:R-:W-:Y:S05]  /*a5a0*/  @P4 BRA `(.L_x_625) ;  /* 0xfffffffc00e44947 */ /* 0x000fea000383ffff */
[----:B------:R-:W-:Y:S01]  /*a5b0*/  UMOV UR5, 0xffffffff ;  /* 0xffffffff00057882 */ /* 0x000fe20000000000 */
[----:B------:R-:W-:Y:S01]  /*a5c0*/  ISETP.NE.AND P4, PT, R5, 0x65, PT ;  /* 0x000000650500780c */ /* 0x000fe20003f85270 */
[----:B------:R-:W-:Y:S02]  /*a5d0*/  IMAD.MOV.U32 R58, RZ, RZ, R6 ;  /* 0x000000ffff3a7224 */ /* 0x000fe400078e0006 */
[----:B------:R-:W-:Y:S02]  /*a5e0*/  IMAD.MOV.U32 R59, RZ, RZ, R7 ;  /* 0x000000ffff3b7224 */ /* 0x000fe400078e0007 */
[----:B------:R-:W-:Y:S01]  /*a5f0*/  IMAD.MOV.U32 R57, RZ, RZ, R4 ;  /* 0x000000ffff397224 */ /* 0x000fe200078e0004 */
[----:B------:R-:W-:Y:S07]  /*a600*/  BRA.DIV UR5, `(.L_x_626) ;  /* 0x0000003e05347947 */ /* 0x000fee000b800000 */
[----:B------:R-:W0:Y:S01]  /*a610*/  S2R R64, SR_GEMASK ;  /* 0x0000000000407919 */ /* 0x000e220000003c00 */
[----:B------:R-:W-:-:S04]  /*a620*/  VOTE.ANY R2, PT, !P4 ;  /* 0x0000000000027806 */ /* 0x000fc800060e0100 */
[----:B0-----:R-:W-:-:S05]  /*a630*/  LOP3.LUT R2, R2, 0x80000000, R64, 0xec, !PT ;  /* 0x8000000002027812 */ /* 0x001fca00078eec40 */
[----:B------:R-:W-:-:S05]  /*a640*/  VIADD R3, R2, 0xffffffff ;  /* 0xffffffff02037836 */ /* 0x000fca0000000000 */
[----:B------:R-:W-:-:S04]  /*a650*/  LOP3.LUT R3, R2, R3, RZ, 0xc, !PT ;  /* 0x0000000302037212 */ /* 0x000fc800078e0cff */
[----:B------:R-:W0:Y:S02]  /*a660*/  POPC R7, R3 ;  /* 0x0000000300077309 */ /* 0x000e240000000000 */
[----:B0-----:R0:W1:Y:S04]  /*a670*/  SHFL.DOWN PT, R29, R58, 0x1, R7 ;  /* 0x082000003a1d7989 */ /* 0x00106800000e0007 */
[----:B------:R0:W4:Y:S04]  /*a680*/  SHFL.DOWN PT, R28, R59, 0x1, R7 ;  /* 0x082000003b1c7989 */ /* 0x00012800000e0007 */
[----:B------:R0:W0:Y:S02]  /*a690*/  SHFL.DOWN PT, R6, R57, 0x1, R7 ;  /* 0x0820000039067989 */ /* 0x00002400000e0007 */
.L_x_784:
[----:B------:R-:W-:Y:S01]  /*a6a0*/  ISETP.GE.AND P5, PT, R49, R7, PT ;  /* 0x000000073100720c */ /* 0x000fe20003fa6270 */
[----:B------:R-:W-:-:S12]  /*a6b0*/  UMOV UR5, 0xffffffff ;  /* 0xffffffff00057882 */ /* 0x000fd80000000000 */
[----:B-1----:R-:W-:-:S05]  /*a6c0*/  @!P5 IADD3 R29, P4, PT, R29, R58, RZ ;  /* 0x0000003a1d1dd210 */ /* 0x002fca0007f9e0ff */
[----:B----4-:R-:W-:Y:S01]  /*a6d0*/  @!P5 IMAD.X R52, R28, 0x1, R59, P4 ;  /* 0x000000011c34d824 */ /* 0x010fe200020e063b */
[----:B------:R-:W-:Y:S01]  /*a6e0*/  @!P5 ISETP.NE.U32.AND P4, PT, R58, RZ, PT ;  /* 0x000000ff3a00d20c */ /* 0x000fe20003f85070 */
[----:B0-----:R-:W-:-:S03]  /*a6f0*/  @!P5 IMAD.MOV.U32 R58, RZ, RZ, R29 ;  /* 0x000000ffff3ad224 */ /* 0x001fc600078e001d */
[----:B------:R-:W-:-:S04]  /*a700*/  @!P5 ISETP.NE.AND.EX P4, PT, R59, RZ, PT, P4 ;  /* 0x000000ff3b00d20c */ /* 0x000fc80003f85340 */
[----:B------:R-:W-:Y:S01]  /*a710*/  @!P5 SEL R28, R6, RZ, !P4 ;  /* 0x000000ff061cd207 */ /* 0x000fe20006000000 */
[----:B------:R-:W-:Y:S08]  /*a720*/  BRA.DIV UR5, `(.L_x_627) ;  /* 0x0000003e05607947 */ /* 0x000ff0000b800000 */
.L_x_787:
[----:B------:R-:W-:Y:S01]  /*a730*/  UMOV UR5, 0xffffffff ;  /* 0xffffffff00057882 */ /* 0x000fe20000000000 */
[----:B------:R-:W-:Y:S02]  /*a740*/  @!P5 IMAD.MOV.U32 R59, RZ, RZ, R52 ;  /* 0x000000ffff3bd224 */ /* 0x000fe400078e0034 */
[----:B------:R-:W-:Y:S01]  /*a750*/  @!P5 IMAD.IADD R57, R57, 0x1, R28 ;  /* 0x000000013939d824 */ /* 0x000fe200078e021c */
[----:B------:R-:W-:Y:S06]  /*a760*/  BRA.DIV UR5, `(.L_x_628) ;  /* 0x0000003e05707947 */ /* 0x000fec000b800000 */
[----:B------:R0:W1:Y:S04]  /*a770*/  SHFL.DOWN PT, R29, R58, 0x2, R7 ;  /* 0x084000003a1d7989 */ /* 0x00006800000e0007 */
[----:B------:R0:W4:Y:S04]  /*a780*/  SHFL.DOWN PT, R28, R59, 0x2, R7 ;  /* 0x084000003b1c7989 */ /* 0x00012800000e0007 */
[----:B------:R0:W0:Y:S02]  /*a790*/  SHFL.DOWN PT, R6, R57, 0x2, R7 ;  /* 0x0840000039067989 */ /* 0x00002400000e0007 */
.L_x_792:
[----:B------:R-:W-:Y:S01]  /*a7a0*/  VIADD R63, R49, 0x2 ;  /* 0x00000002313f7836 */ /* 0x000fe20000000000 */
[----:B------:R-:W-:-:S04]  /*a7b0*/  UMOV UR5, 0xffffffff ;  /* 0xffffffff00057882 */ /* 0x000fc80000000000 */
[----:B------:R-:W-:-:S13]  /*a7c0*/  ISETP.GT.AND P5, PT, R63, R7, PT ;  /* 0x000000073f00720c */ /* 0x000fda0003fa4270 */
[----:B------:R-:W-:-:S04]  /*a7d0*/  @!P5 ISETP.NE.U32.AND P4, PT, R58, RZ, PT ;  /* 0x000000ff3a00d20c */ /* 0x000fc80003f85070 */
[----:B------:R-:W-:-:S04]  /*a7e0*/  @!P5 ISETP.NE.AND.EX P4, PT, R59, RZ, PT, P4 ;  /* 0x000000ff3b00d20c */ /* 0x000fc80003f85340 */
[----:B0-----:R-:W-:Y:S02]  /*a7f0*/  @!P5 SEL R52, R6, RZ, !P4 ;  /* 0x000000ff0634d207 */ /* 0x001fe40006000000 */
[----:B-1----:R-:W-:-:S05]  /*a800*/  @!P5 IADD3 R29, P4, PT, R29, R58, RZ ;  /* 0x0000003a1d1dd210 */ /* 0x002fca0007f9e0ff */
[----:B----4-:R-:W-:Y:S01]  /*a810*/  @!P5 IMAD.X R28, R28, 0x1, R59, P4 ;  /* 0x000000011c1cd824 */ /* 0x010fe200020e063b */
[----:B------:R-:W-:Y:S07]  /*a820*/  BRA.DIV UR5, `(.L_x_629) ;  /* 0x0000003e05947947 */ /* 0x000fee000b800000 */
.L_x_795:
[----:B------:R-:W-:Y:S01]  /*a830*/  UMOV UR5, 0xffffffff ;  /* 0xffffffff00057882 */ /* 0x000fe20000000000 */
[----:B------:R-:W-:Y:S02]  /*a840*/  @!P5 IMAD.MOV.U32 R58, RZ, RZ, R29 ;  /* 0x000000ffff3ad224 */ /* 0x000fe400078e001d */
[----:B------:R-:W-:Y:S02]  /*a850*/  @!P5 IMAD.MOV.U32 R59, RZ, RZ, R28 ;  /* 0x000000ffff3bd224 */ /* 0x000fe400078e001c */
[----:B------:R-:W-:Y:S01]  /*a860*/  @!P5 IMAD.IADD R57, R57, 0x1, R52 ;  /* 0x000000013939d824 */ /* 0x000fe200078e0234 */
[----:B------:R-:W-:Y:S06]  /*a870*/  BRA.DIV UR5, `(.L_x_630) ;  /* 0x0000003e05a07947 */ /* 0x000fec000b800000 */
[----:B------:R0:W1:Y:S04]  /*a880*/  SHFL.DOWN PT, R29, R58, 0x4, R7 ;  /* 0x088000003a1d7989 */ /* 0x00006800000e0007 */
[----:B------:R0:W4:Y:S04]  /*a890*/  SHFL.DOWN PT, R28, R59, 0x4, R7 ;  /* 0x088000003b1c7989 */ /* 0x00012800000e0007 */
[----:B------:R0:W0:Y:S02]  /*a8a0*/  SHFL.DOWN PT, R6, R57, 0x4, R7 ;  /* 0x0880000039067989 */ /* 0x00002400000e0007 */
.L_x_800:
        /* <DEDUP_REMOVED lines=9> */
.L_x_803:
        /* <DEDUP_REMOVED lines=8> */
.L_x_808:
        /* <DEDUP_REMOVED lines=9> */
.L_x_811:
        /* <DEDUP_REMOVED lines=8> */
.L_x_816:
[----:B------:R-:W-:Y:S01]  /*aad0*/  VIADD R60, R49, 0x10 ;  /* 0x00000010313c7836 */ /* 0x000fe20000000000 */
[----:B------:R-:W5:Y:S01]  /*aae0*/  LDC.64 R28, c[0x0][0x3b0] ;  /* 0x0000ec00ff1c7b82 */ /* 0x000f620000000a00 */
[----:B------:R-:W-:-:S03]  /*aaf0*/  UMOV UR5, 0xffffffff ;  /* 0xffffffff00057882 */ /* 0x000fc60000000000 */
[----:B------:R-:W-:-:S13]  /*ab00*/  ISETP.GT.AND P4, PT, R60, R7, PT ;  /* 0x000000073c00720c */ /* 0x000fda0003f84270 */
[----:B-1----:R-:W-:-:S05]  /*ab10*/  @!P4 IADD3 R65, P5, PT, R65, R58, RZ ;  /* 0x0000003a4141c210 */ /* 0x002fca0007fbe0ff */
[----:B----4-:R-:W-:Y:S01]  /*ab20*/  @!P4 IMAD.X R52, R52, 0x1, R59, P5 ;  /* 0x000000013434c824 */ /* 0x010fe200028e063b */
[----:B------:R-:W-:Y:S01]  /*ab30*/  @!P4 ISETP.NE.U32.AND P5, PT, R58, RZ, PT ;  /* 0x000000ff3a00c20c */ /* 0x000fe20003fa5070 */
[----:B0-----:R-:W-:Y:S01]  /*ab40*/  @!P4 IMAD.MOV.U32 R58, RZ, RZ, R65 ;  /* 0x000000ffff3ac224 */ /* 0x001fe200078e0041 */
[----:B-----5:R-:W-:Y:S02]  /*ab50*/  IADD3 R28, P6, PT, R28, 0x200, RZ ;  /* 0x000002001c1c7810 */ /* 0x020fe40007fde0ff */
[----:B------:R-:W-:Y:S01]  /*ab60*/  @!P4 ISETP.NE.AND.EX P5, PT, R59, RZ, PT, P5 ;  /* 0x000000ff3b00c20c */ /* 0x000fe20003fa5350 */
[----:B------:R-:W-:-:S03]  /*ab70*/  @!P4 IMAD.MOV.U32 R59, RZ, RZ, R52 ;  /* 0x000000ffff3bc224 */ /* 0x000fc600078e0034 */
[----:B------:R-:W-:Y:S02]  /*ab80*/  @!P4 SEL R6, R6, RZ, !P5 ;  /* 0x000000ff0606c207 */ /* 0x000fe40006800000 */
[----:B------:R-:W-:-:S03]  /*ab90*/  ISETP.NE.AND P5, PT, R5, 0x65, PT ;  /* 0x000000650500780c */ /* 0x000fc60003fa5270 */
[----:B------:R-:W-:Y:S01]  /*aba0*/  @!P4 IMAD.IADD R57, R57, 0x1, R6 ;  /* 0x000000013939c824 */ /* 0x000fe200078e0206 */
[----:B------:R-:W-:Y:S09]  /*abb0*/  BRA.DIV UR5, `(.L_x_635) ;  /* 0x00000042050c7947 */ /* 0x000ff2000b800000 */
.L_x_819:
[----:B------:R-:W-:Y:S01]  /*abc0*/  UMOV UR5, 0xffffffff ;  /* 0xffffffff00057882 */ /* 0x000fe20000000000 */
[----:B------:R-:W-:Y:S02]  /*abd0*/  IMAD.X R29, RZ, RZ, R29, P6 ;  /* 0x000000ffff1d7224 */ /* 0x000fe400030e061d */
[----:B------:R-:W-:Y:S01]  /*abe0*/  IMAD.IADD R65, R53, 0x1, R0 ;  /* 0x0000000135417824 */ /* 0x000fe200078e0200 */
[----:B------:R-:W-:Y:S06]  /*abf0*/  BRA.DIV UR5, `(.L_x_636) ;  /* 0x00000042051c7947 */ /* 0x000fec000b800000 */
[----:B------:R-:W-:-:S13]  /*ac00*/  VOTE.ALL P5, P5 ;  /* 0x0000000000ff7806 */ /* 0x000fda00028a0000 */
.L_x_822:
[----:B------:R-:W-:Y:S05]  /*ac10*/  @!P5 BRA `(.L_x_637) ;  /* 0x0000000400b4d947 */ /* 0x000fea0003800000 */
.L_x_651:
[----:B------:R-:W-:-:S07]  /*ac20*/  IMAD.WIDE R52, R65, 0x10, R28 ;  /* 0x0000001041347825 */ /* 0x000fce00078e021c */
.L_x_639:
[----:B------:R-:W4:Y:S01]  /*ac30*/  LD.E.128.STRONG.GPU R4, desc[UR8][R52.64+-0x200] ;  /* 0xfffe000834047980 */ /* 0x000f22000c10fd00 */
[----:B------:R-:W-:Y:S05]  /*ac40*/  YIELD ;  /* 0x0000000000007946 */ /* 0x000fea0003800000 */
[----:B------:R-:W-:Y:S01]  /*ac50*/  UMOV UR5, 0xffffffff ;  /* 0xffffffff00057882 */ /* 0x000fe20000000000 */
[----:B----4-:R-:W-:Y:S02]  /*ac60*/  ISETP.NE.AND P4, PT, R5, 0x63, PT ;  /* 0x000000630500780c */ /* 0x010fe40003f85270 */
[----:B------:R-:W-:Y:S11]  /*ac70*/  BRA.DIV UR5, `(.L_x_638) ;  /* 0x0000004205207947 */ /* 0x000ff6000b800000 */
[----:B------:R-:W-:-:S13]  /*ac80*/  VOTE.ANY P4, !P4 ;  /* 0x0000000000ff7806 */ /* 0x000fda0006080100 */
.L_x_825:
        /* <DEDUP_REMOVED lines=11> */
[----:B------:R-:W0:Y:S02]  /*ad40*/  POPC R7, R3 ;  /* 0x0000000300077309 */ /* 0x000e240000000000 */
[----:B0-----:R0:W1:Y:S04]  /*ad50*/  SHFL.DOWN PT, R68, R53, 0x1, R7 ;  /* 0x0820000035447989 */ /* 0x00106800000e0007 */
[----:B------:R0:W4:Y:S04]  /*ad60*/  SHFL.DOWN PT, R67, R52, 0x1, R7 ;  /* 0x0820000034437989 */ /* 0x00012800000e0007 */
[----:B------:R0:W0:Y:S02]  /*ad70*/  SHFL.DOWN PT, R69, R66, 0x1, R7 ;  /* 0x0820000042457989 */ /* 0x00002400000e0007 */
.L_x_831:
[----:B------:R-:W-:Y:S01]  /*ad80*/  ISETP.GE.AND P5, PT, R49, R7, PT ;  /* 0x000000073100720c */ /* 0x000fe20003fa6270 */
[----:B------:R-:W-:-:S12]  /*ad90*/  UMOV UR5, 0xffffffff ;  /* 0xffffffff00057882 */ /* 0x000fd80000000000 */
[----:B-1----:R-:W-:Y:S02]  /*ada0*/  @!P5 IADD3 R68, P4, PT, R68, R53, RZ ;  /* 0x000000354444d210 */ /* 0x002fe40007f9e0ff */
[----:B------:R-:W-:-:S03]  /*adb0*/  @!P5 ISETP.NE.U32.AND P6, PT, R53, RZ, PT ;  /* 0x000000ff3500d20c */ /* 0x000fc60003fc5070 */
[----:B----4-:R-:W-:Y:S01]  /*adc0*/  @!P5 IMAD.X R67, R67, 0x1, R52, P4 ;  /* 0x000000014343d824 */ /* 0x010fe200020e0634 */
[----:B------:R-:W-:Y:S01]  /*add0*/  @!P5 ISETP.NE.AND.EX P6, PT, R52, RZ, PT, P6 ;  /* 0x000000ff3400d20c */ /* 0x000fe20003fc5360 */
[----:B0-----:R-:W-:Y:S01]  /*ade0*/  @!P5 IMAD.MOV.U32 R53, RZ, RZ, R68 ;  /* 0x000000ffff35d224 */ /* 0x001fe200078e0044 */
[----:B------:R-:W-:Y:S11]  /*adf0*/  BRA.DIV UR5, `(.L_x_641) ;  /* 0x0000004205547947 */ /* 0x000ff6000b800000 */
.L_x_834:
[----:B------:R-:W-:Y:S01]  /*ae00*/  @!P5 SEL R69, R69, RZ, !P6 ;  /* 0x000000ff4545d207 */ /* 0x000fe20007000000 */
[----:B------:R-:W-:Y:S01]  /*ae10*/  UMOV UR5, 0xffffffff ;  /* 0xffffffff00057882 */ /* 0x000fe20000000000 */
[----:B------:R-:W-:-:S03]  /*ae20*/  @!P5 IMAD.MOV.U32 R52, RZ, RZ, R67 ;  /* 0x000000ffff34d224 */ /* 0x000fc600078e0043 */
[----:B------:R-:W-:Y:S01]  /*ae30*/  @!P5 IMAD.IADD R66, R66, 0x1, R69 ;  /* 0x000000014242d824 */ /* 0x000fe200078e0245 */
[----:B------:R-:W-:Y:S06]  /*ae40*/  BRA.DIV UR5, `(.L_x_642) ;  /* 0x0000004205607947 */ /* 0x000fec000b800000 */
[----:B------:R0:W1:Y:S04]  /*ae50*/  SHFL.DOWN PT, R68, R53, 0x2, R7 ;  /* 0x0840000035447989 */ /* 0x00006800000e0007 */
[----:B------:R0:W4:Y:S04]  /*ae60*/  SHFL.DOWN PT, R67, R52, 0x2, R7 ;  /* 0x0840000034437989 */ /* 0x00012800000e0007 */
[----:B------:R0:W0:Y:S02]  /*ae70*/  SHFL.DOWN PT, R69, R66, 0x2, R7 ;  /* 0x0840000042457989 */ /* 0x00002400000e0007 */
.L_x_839:
[----:B------:R-:W-:Y:S01]  /*ae80*/  ISETP.GT.AND P5, PT, R63, R7, PT ;  /* 0x000000073f00720c */ /* 0x000fe20003fa4270 */
[----:B------:R-:W-:-:S12]  /*ae90*/  UMOV UR5, 0xffffffff ;  /* 0xffffffff00057882 */ /* 0x000fd80000000000 */
[----:B-1----:R-:W-:Y:S02]  /*aea0*/  @!P5 IADD3 R68, P4, PT, R68, R53, RZ ;  /* 0x000000354444d210 */ /* 0x002fe40007f9e0ff */
[----:B------:R-:W-:-:S03]  /*aeb0*/  @!P5 ISETP.NE.U32.AND P6, PT, R53, RZ, PT ;  /* 0x000000ff3500d20c */ /* 0x000fc60003fc5070 */
[----:B----4-:R-:W-:Y:S01]  /*aec0*/  @!P5 IMAD.X R67, R67, 0x1, R52, P4 ;  /* 0x000000014343d824 */ /* 0x010fe200020e0634 */
[----:B------:R-:W-:Y:S01]  /*aed0*/  @!P5 ISETP.NE.AND.EX P6, PT, R52, RZ, PT, P6 ;  /* 0x000000ff3400d20c */ /* 0x000fe20003fc5360 */
[----:B0-----:R-:W-:Y:S01]  /*aee0*/  @!P5 IMAD.MOV.U32 R53, RZ, RZ, R68 ;  /* 0x000000ffff35d224 */ /* 0x001fe200078e0044 */
[----:B------:R-:W-:Y:S11]  /*aef0*/  BRA.DIV UR5, `(.L_x_643) ;  /* 0x00000042058c7947 */ /* 0x000ff6000b800000 */
.L_x_842:
        /* <DEDUP_REMOVED lines=8> */
.L_x_847:
        /* <DEDUP_REMOVED lines=8> */
.L_x_850:
        /* <DEDUP_REMOVED lines=8> */
.L_x_855:
        /* <DEDUP_REMOVED lines=8> */
.L_x_858:
        /* <DEDUP_REMOVED lines=8> */
.L_x_863:
[----:B------:R-:W-:Y:S01]  /*b180*/  UMOV UR5, 0xffffffff ;  /* 0xffffffff00057882 */ /* 0x000fe20000000000 */
[----:B------:R-:W-:Y:S02]  /*b190*/  ISETP.GT.AND P5, PT, R60, R7, PT ;  /* 0x000000073c00720c */ /* 0x000fe40003fa4270 */
[----:B------:R-:W-:Y:S11]  /*b1a0*/  BRA.DIV UR5, `(.L_x_649) ;  /* 0x0000004605487947 */ /* 0x000ff6000b800000 */
.L_x_866:
[----:B------:R-:W-:Y:S01]  /*b1b0*/  @!P5 ISETP.NE.U32.AND P4, PT, R53, RZ, PT ;  /* 0x000000ff3500d20c */ /* 0x000fe20003f85070 */
[----:B------:R-:W-:Y:S01]  /*b1c0*/  UMOV UR5, 0xffffffff ;  /* 0xffffffff00057882 */ /* 0x000fe20000000000 */
[----:B------:R-:W-:Y:S02]  /*b1d0*/  VIADD R65, R65, 0xffffffe0 ;  /* 0xffffffe041417836 */ /* 0x000fe40000000000 */
[----:B------:R-:W-:-:S04]  /*b1e0*/  @!P5 ISETP.NE.AND.EX P4, PT, R52, RZ, PT, P4 ;  /* 0x000000ff3400d20c */ /* 0x000fc80003f85340 */
[----:B0-----:R-:W-:Y:S02]  /*b1f0*/  @!P5 SEL R69, R69, RZ, !P4 ;  /* 0x000000ff4545d207 */ /* 0x001fe40006000000 */
[----:B-1----:R-:W-:-:S03]  /*b200*/  @!P5 IADD3 R68, P4, PT, R68, R53, RZ ;  /* 0x000000354444d210 */ /* 0x002fc60007f9e0ff */
[----:B------:R-:W-:Y:S02]  /*b210*/  @!P5 IMAD.IADD R66, R66, 0x1, R69 ;  /* 0x000000014242d824 */ /* 0x000fe400078e0245 */
[----:B----4-:R-:W-:Y:S01]  /*b220*/  @!P5 IMAD.X R67, R67, 0x1, R52, P4 ;  /* 0x000000014343d824 */ /* 0x010fe200020e0634 */
[C---:B------:R-:W-:Y:S01]  /*b230*/  ISETP.NE.U32.AND P4, PT, R58.reuse, RZ, PT ;  /* 0x000000ff3a00720c */ /* 0x040fe20003f85070 */
[----:B------:R-:W-:Y:S02]  /*b240*/  @!P5 IMAD.MOV.U32 R53, RZ, RZ, R68 ;  /* 0x000000ffff35d224 */ /* 0x000fe400078e0044 */
[----:B------:R-:W-:Y:S01]  /*b250*/  @!P5 IMAD.MOV.U32 R52, RZ, RZ, R67 ;  /* 0x000000ffff34d224 */ /* 0x000fe200078e0043 */
[----:B------:R-:W-:Y:S02]  /*b260*/  ISETP.NE.AND.EX P4, PT, R59, RZ, PT, P4 ;  /* 0x000000ff3b00720c */ /* 0x000fe40003f85340 */
[----:B------:R-:W-:Y:S02]  /*b270*/  IADD3 R58, P5, PT, R58, R53, RZ ;  /* 0x000000353a3a7210 */ /* 0x000fe40007fbe0ff */
[----:B------:R-:W-:-:S02]  /*b280*/  SEL R66, R66, RZ, !P4 ;  /* 0x000000ff42427207 */ /* 0x000fc40006000000 */
[----:B------:R-:W-:Y:S01]  /*b290*/  ISETP.NE.AND P4, PT, R5, 0x65, PT ;  /* 0x000000650500780c */ /* 0x000fe20003f85270 */
[----:B------:R-:W-:Y:S02]  /*b2a0*/  IMAD.X R59, R59, 0x1, R52, P5 ;  /* 0x000000013b3b7824 */ /* 0x000fe400028e0634 */
[----:B------:R-:W-:Y:S01]  /*b2b0*/  IMAD.IADD R57, R66, 0x1, R57 ;  /* 0x0000000142397824 */ /* 0x000fe200078e0239 */
[----:B------:R-:W-:Y:S09]  /*b2c0*/  BRA.DIV UR5, `(.L_x_650) ;  /* 0x0000004605207947 */ /* 0x000ff2000b800000 */
[----:B------:R-:W-:-:S13]  /*b2d0*/  VOTE.ALL P4, P4 ;  /* 0x0000000000ff7806 */ /* 0x000fda0002080000 */
.L_x_869:
[----:B------:R-:W-:Y:S05]  /*b2e0*/  @P4 BRA `(.L_x_651) ;  /* 0xfffffff8004c4947 */ /* 0x000fea000383ffff */
.L_x_637:
[----:B------:R-:W0:Y:S01]  /*b2f0*/  S2R R2, SR_TID.X ;  /* 0x0000000000027919 */ /* 0x000e220000002100 */
[----:B------:R-:W-:Y:S01]  /*b300*/  BSSY.RECONVERGENT B0, `(.L_x_652) ;  /* 0x0000018000007945 */ /* 0x000fe20003800200 */
[----:B------:R-:W-:Y:S01]  /*b310*/  IMAD.MOV.U32 R3, RZ, RZ, R59 ;  /* 0x000000ffff037224 */ /* 0x000fe200078e003b */
[----:B0-----:R-:W-:Y:S01]  /*b320*/  ISETP.NE.AND P4, PT, R2, RZ, PT ;  /* 0x000000ff0200720c */ /* 0x001fe20003f85270 */
[----:B------:R-:W-:-:S12]  /*b330*/  IMAD.MOV.U32 R2, RZ, RZ, R58 ;  /* 0x000000ffff027224 */ /* 0x000fd800078e003a */
[----:B------:R-:W-:Y:S05]  /*b340*/  @P4 BRA `(.L_x_653) ;  /* 0x00000000004c4947 */ /* 0x000fea0003800000 */
[----:B------:R-:W0:Y:S01]  /*b350*/  S2UR UR6, SR_CgaCtaId ;  /* 0x00000000000679c3 */ /* 0x000e220000008800 */
[----:B------:R-:W-:Y:S01]  /*b360*/  ISETP.NE.U32.AND P4, PT, R56, RZ, PT ;  /* 0x000000ff3800720c */ /* 0x000fe20003f85070 */
[----:B------:R-:W-:Y:S01]  /*b370*/  UMOV UR5, 0x400 ;  /* 0x0000040000057882 */ /* 0x000fe20000000000 */
[----:B------:R-:W-:Y:S02]  /*b380*/  IADD3 R6, P5, PT, R2, R56, RZ ;  /* 0x0000003802067210 */ /* 0x000fe40007fbe0ff */
[----:B------:R-:W-:-:S03]  /*b390*/  ISETP.NE.AND.EX P4, PT, R55, RZ, PT, P4 ;  /* 0x000000ff3700720c */ /* 0x000fc60003f85340 */
[----:B------:R-:W1:Y:S01]  /*b3a0*/  LDC.64 R4, c[0x0][0x3b0] ;  /* 0x0000ec00ff047b82 */ /* 0x000e620000000a00 */
[----:B------:R-:W-:Y:S01]  /*b3b0*/  SEL R7, R57, RZ, !P4 ;  /* 0x000000ff39077207 */ /* 0x000fe20006000000 */
[----:B------:R-:W-:-:S04]  /*b3c0*/  IMAD.X R55, R3, 0x1, R55, P5 ;  /* 0x0000000103377824 */ /* 0x000fc800028e0637 */
[----:B------:R-:W-:Y:S02]  /*b3d0*/  IMAD.IADD R54, R54, 0x1, R7 ;  /* 0x0000000136367824 */ /* 0x000fe400078e0207 */
[----:B------:R-:W-:Y:S01]  /*b3e0*/  IMAD.MOV.U32 R7, RZ, RZ, R55 ;  /* 0x000000ffff077224 */ /* 0x000fe200078e0037 */
[----:B0-----:R-:W-:Y:S01]  /*b3f0*/  ULEA UR5, UR6, UR5, 0x18 ;  /* 0x0000000506057291 */ /* 0x001fe2000f8ec0ff */
[----:B-1----:R-:W-:-:S04]  /*b400*/  IMAD.WIDE.U32 R28, R0, 0x10, R4 ;  /* 0x00000010001c7825 */ /* 0x002fc800078e0004 */
[----:B------:R-:W-:Y:S02]  /*b410*/  IMAD.MOV.U32 R4, RZ, RZ, R54 ;  /* 0x000000ffff047224 */ /* 0x000fe400078e0036 */
[----:B------:R-:W-:-:S05]  /*b420*/  IMAD.MOV.U32 R5, RZ, RZ, 0x65 ;  /* 0x00000065ff057424 */ /* 0x000fca00078e00ff */
[----:B------:R0:W-:Y:S04]  /*b430*/  ST.E.128.STRONG.GPU desc[UR8][R28.64+0x200], R4 ;  /* 0x000200041c007985 */ /* 0x0001e8000c10fd08 */
[----:B------:R0:W-:Y:S04]  /*b440*/  STS.64 [UR5+0xb8], R6 ;  /* 0x0000b806ff007988 */ /* 0x0001e80008000a05 */
[----:B------:R0:W-:Y:S04]  /*b450*/  STS [UR5+0xc0], R54 ;  /* 0x0000c036ff007988 */ /* 0x0001e80008000805 */
[----:B------:R0:W-:Y:S04]  /*b460*/  STS.64 [UR5+0xa8], R2 ;  /* 0x0000a802ff007988 */ /* 0x0001e80008000a05 */
[----:B------:R0:W-:Y:S02]  /*b470*/  STS [UR5+0xb0], R57 ;  /* 0x0000b039ff007988 */ /* 0x0001e40008000805 */
.L_x_653:
[----:B------:R-:W-:Y:S05]  /*b480*/  BSYNC.RECONVERGENT B0 ;  /* 0x0000000000007941 */ /* 0x000fea0003800200 */
.L_x_652:
[----:B------:R-:W-:-:S13]  /*b490*/  ISETP.NE.AND P4, PT, R49, RZ, PT ;  /* 0x000000ff3100720c */ /* 0x000fda0003f85270 */
[----:B0-----:R-:W0:Y:S01]  /*b4a0*/  @!P4 S2R R5, SR_CgaCtaId ;  /* 0x000000000005c919 */ /* 0x001e220000008800 */
[----:B------:R-:W-:Y:S01]  /*b4b0*/  @!P4 MOV R0, 0x400 ;  /* 0x000004000000c802 */ /* 0x000fe20000000f00 */
[----:B--2---:R-:W-:Y:S02]  /*b4c0*/  @!P4 IMAD.MOV.U32 R33, RZ, RZ, R2 ;  /* 0x000000ffff21c224 */ /* 0x004fe400078e0002 */
[----:B---3--:R-:W-:Y:S02]  /*b4d0*/  @!P4 IMAD.MOV.U32 R32, RZ, RZ, R3 ;  /* 0x000000ffff20c224 */ /* 0x008fe400078e0003 */
[----:B------:R-:W-:Y:S01]  /*b4e0*/  @!P4 IMAD.MOV.U32 R31, RZ, RZ, R57 ;  /* 0x000000ffff1fc224 */ /* 0x000fe200078e0039 */
[----:B0-----:R-:W-:-:S05]  /*b4f0*/  @!P4 LEA R0, R5, R0, 0x18 ;  /* 0x000000000500c211 */ /* 0x001fca00078ec0ff */
[----:B------:R0:W-:Y:S04]  /*b500*/  @!P4 STS.64 [R0+0x88], R2 ;  /* 0x000088020000c388 */ /* 0x0001e80000000a00 */
[----:B------:R0:W-:Y:S02]  /*b510*/  @!P4 STS [R0+0x90], R57 ;  /* 0x000090390000c388 */ /* 0x0001e40000000800 */
.L_x_621:
[----:B------:R-:W1:Y:S01]  /*b520*/  S2R R29, SR_TID.X ;  /* 0x00000000001d7919 */ /* 0x000e620000002100 */
[----:B------:R-:W-:Y:S01]  /*b530*/  ISETP.NE.U32.AND P4, PT, R26, R24, PT ;  /* 0x000000181a00720c */ /* 0x000fe20003f85070 */
[----:B------:R-:W-:Y:S05]  /*b540*/  WARPSYNC.ALL ;  /* 0x0000000000007948 */ /* 0x000fea0003800000 */
[----:B------:R-:W-:Y:S01]  /*b550*/  BAR.SYNC.DEFER_BLOCKING 0x0 ;  /* 0x0000000000007b1d */ /* 0x000fe20000010000 */
[----:B------:R-:W-:-:S05]  /*b560*/  ISETP.NE.AND.EX P4, PT, R27, R25, PT, P4 ;  /* 0x000000191b00720c */ /* 0x000fca0003f85340 */
[----:B------:R-:W-:Y:S01]  /*b570*/  BSSY.RECONVERGENT B0, `(.L_x_654) ;  /* 0x0000011000007945 */ /* 0x000fe20003800200 */
[----:B-1----:R-:W-:-:S05]  /*b580*/  IMAD R7, R29, 0x9, RZ ;  /* 0x000000091d077824 */ /* 0x002fca00078e02ff */
[----:B------:R-:W-:-:S04]  /*b590*/  ISETP.EQ.U32.AND P6, PT, R30, R7, PT ;  /* 0x000000071e00720c */ /* 0x000fc80003fc2070 */
[----:B------:R-:W-:Y:S02]  /*b5a0*/  ISETP.EQ.OR.EX P6, PT, R50, RZ, P4, P6 ;  /* 0x000000ff3200720c */ /* 0x000fe400027c2760 */
[----:B------:R-:W-:-:S13]  /*b5b0*/  ISETP.NE.AND P4, PT, R29, RZ, PT ;  /* 0x000000ff1d00720c */ /* 0x000fda0003f85270 */
[----:B------:R-:W-:Y:S05]  /*b5c0*/  @!P4 BRA `(.L_x_655) ;  /* 0x00000000002cc947 */ /* 0x000fea0003800000 */
[----:B------:R-:W1:Y:S01]  /*b5d0*/  S2UR UR6, SR_CgaCtaId ;  /* 0x00000000000679c3 */ /* 0x000e620000008800 */
[----:B------:R-:W-:Y:S01]  /*b5e0*/  UMOV UR5, 0x400 ;  /* 0x0000040000057882 */ /* 0x000fe20000000000 */
[----:B------:R-:W-:-:S04]  /*b5f0*/  ISETP.NE.U32.AND P4, PT, R33, RZ, PT ;  /* 0x000000ff2100720c */ /* 0x000fc80003f85070 */
[----:B------:R-:W-:Y:S01]  /*b600*/  ISETP.NE.AND.EX P4, PT, R32, RZ, PT, P4 ;  /* 0x000000ff2000720c */ /* 0x000fe20003f85340 */
[----:B-1----:R-:W-:-:S09]  /*b610*/  ULEA UR5, UR6, UR5, 0x18 ;  /* 0x0000000506057291 */ /* 0x002fd2000f8ec0ff */
[----:B0-----:R-:W0:Y:S04]  /*b620*/  LDS R0, [UR5+0x90] ;  /* 0x00009005ff007984 */ /* 0x001e280008000800 */
[----:B------:R-:W1:Y:S01]  /*b630*/  LDS.64 R2, [UR5+0x88] ;  /* 0x00008805ff027984 */ /* 0x000e620008000a00 */
[----:B0-----:R-:W-:Y:S02]  /*b640*/  SEL R0, R0, RZ, !P4 ;  /* 0x000000ff00007207 */ /* 0x001fe40006000000 */
[----:B-1----:R-:W-:-:S03]  /*b650*/  IADD3 R33, P4, PT, R2, R33, RZ ;  /* 0x0000002102217210 */ /* 0x002fc60007f9e0ff */
[----:B------:R-:W-:Y:S02]  /*b660*/  IMAD.IADD R31, R31, 0x1, R0 ;  /* 0x000000011f1f7824 */ /* 0x000fe400078e0200 */
[----:B------:R-:W-:-:S08]  /*b670*/  IMAD.X R32, R3, 0x1, R32, P4 ;  /* 0x0000000103207824 */ /* 0x000fd000020e0620 */
.L_x_655:
[----:B------:R-:W-:Y:S05]  /*b680*/  BSYNC.RECONVERGENT B0 ;  /* 0x0000000000007941 */ /* 0x000fea0003800200 */
.L_x_654:
[----:B0-----:R-:W-:Y:S01]  /*b690*/  IMAD R3, R29, 0x9, RZ ;  /* 0x000000091d037824 */ /* 0x001fe200078e02ff */
[----:B------:R-:W-:Y:S01]  /*b6a0*/  ISETP.NE.U32.AND P4, PT, R26, R24, PT ;  /* 0x000000181a00720c */ /* 0x000fe20003f85070 */
[----:B------:R-:W0:Y:S01]  /*b6b0*/  S2UR UR5, SR_CgaCtaId ;  /* 0x00000000000579c3 */ /* 0x000e220000008800 */
[----:B------:R-:W-:Y:S01]  /*b6c0*/  SEL R0, RZ, 0x1, !P6 ;  /* 0x00000001ff007807 */ /* 0x000fe20007000000 */
[----:B------:R-:W-:Y:S01]  /*b6d0*/  UMOV UR4, 0x400 ;  /* 0x0000040000047882 */ /* 0x000fe20000000000 */
[----:B------:R-:W-:Y:S01]  /*b6e0*/  ISETP.NE.AND.EX P4, PT, R27, R25, PT, P4 ;  /* 0x000000191b00720c */ /* 0x000fe20003f85340 */
[----:B------:R-:W-:Y:S01]  /*b6f0*/  BSSY.RECONVERGENT B0, `(.L_x_656) ;  /* 0x0000146000007945 */ /* 0x000fe20003800200 */
[----:B------:R-:W-:Y:S01]  /*b700*/  ISETP.EQ.U32.AND P5, PT, R30, R3, PT ;  /* 0x000000031e00720c */ /* 0x000fe20003fa2070 */
[----:B------:R-:W-:Y:S01]  /*b710*/  VIADD R3, R7, 0x5 ;  /* 0x0000000507037836 */ /* 0x000fe20000000000 */
[----:B------:R-:W-:Y:S02]  /*b720*/  SEL R53, RZ, 0x1, !P1 ;  /* 0x00000001ff357807 */ /* 0x000fe40004800000 */
[----:B------:R-:W-:-:S02]  /*b730*/  ISETP.EQ.OR.EX P5, PT, R50, RZ, P4, P5 ;  /* 0x000000ff3200720c */ /* 0x000fc400027a2750 */
[----:B------:R-:W-:Y:S02]  /*b740*/  ISETP.NE.U32.AND P4, PT, R14, R12, PT ;  /* 0x0000000c0e00720c */ /* 0x000fe40003f85070 */
[----:B------:R-:W-:Y:S02]  /*b750*/  P2R R2, PR, RZ, 0x20 ;  /* 0x00000020ff027803 */ /* 0x000fe40000000000 */
[----:B------:R-:W-:Y:S02]  /*b760*/  ISETP.EQ.U32.AND P5, PT, R30, R3, PT ;  /* 0x000000031e00720c */ /* 0x000fe40003fa2070 */
[----:B------:R-:W-:Y:S02]  /*b770*/  SEL R3, R31, RZ, !P6 ;  /* 0x000000ff1f037207 */ /* 0x000fe40007000000 */
[----:B------:R-:W-:Y:S02]  /*b780*/  ISETP.NE.AND P6, PT, R2, RZ, PT ;  /* 0x000000ff0200720c */ /* 0x000fe40003fc5270 */
[----:B------:R-:W-:Y:S01]  /*b790*/  ISETP.NE.AND.EX P4, PT, R15, R13, PT, P4 ;  /* 0x0000000d0f00720c */ /* 0x000fe20003f85340 */
[----:B------:R-:W-:Y:S01]  /*b7a0*/  IMAD.IADD R48, R48, 0x1, R3 ;  /* 0x0000000130307824 */ /* 0x000fe200078e0203 */
[----:B0-----:R-:W-:-:S02]  /*b7b0*/  ULEA UR4, UR5, UR4, 0x18 ;  /* 0x0000000405047291 */ /* 0x001fc4000f8ec0ff */
[----:B------:R-:W-:Y:S02]  /*b7c0*/  ISETP.EQ.OR.EX P4, PT, R50, RZ, P4, P5 ;  /* 0x000000ff3200720c */ /* 0x000fe40002782750 */
[----:B------:R-:W-:Y:S02]  /*b7d0*/  SEL R2, R48, RZ, !P3 ;  /* 0x000000ff30027207 */ /* 0x000fe40005800000 */
[----:B------:R-:W-:-:S03]  /*b7e0*/  IADD3 R0, P5, PT, R33, R0, RZ ;  /* 0x0000000021007210 */ /* 0x000fc60007fbe0ff */
[----:B------:R-:W-:Y:S01]  /*b7f0*/  IMAD.IADD R47, R47, 0x1, R2 ;  /* 0x000000012f2f7824 */ /* 0x000fe200078e0202 */
[----:B------:R-:W0:Y:S01]  /*b800*/  LDS.64 R4, [UR4+0xc8] ;  /* 0x0000c804ff047984 */ /* 0x000e220008000a00 */
[----:B------:R-:W-:Y:S01]  /*b810*/  IMAD.X R49, RZ, RZ, R32, P5 ;  /* 0x000000ffff317224 */ /* 0x000fe200028e0620 */
[----:B------:R-:W-:Y:S02]  /*b820*/  ISETP.NE.U32.AND P5, PT, R12, R10, PT ;  /* 0x0000000a0c00720c */ /* 0x000fe40003fa5070 */
[----:B------:R-:W-:Y:S01]  /*b830*/  SEL R3, R47, RZ, !P2 ;  /* 0x000000ff2f037207 */ /* 0x000fe20005000000 */
[----:B------:R-:W1:Y:S01]  /*b840*/  LDS R54, [UR4+0xc0] ;  /* 0x0000c004ff367984 */ /* 0x000e620008000800 */
[----:B------:R-:W-:-:S03]  /*b850*/  ISETP.NE.AND.EX P5, PT, R13, R11, PT, P5 ;  /* 0x0000000b0d00720c */ /* 0x000fc60003fa5350 */
[----:B------:R-:W-:-:S05]  /*b860*/  IMAD.IADD R46, R46, 0x1, R3 ;  /* 0x000000012e2e7824 */ /* 0x000fca00078e0203 */
[----:B------:R-:W-:-:S05]  /*b870*/  SEL R2, R46, RZ, !P1 ;  /* 0x000000ff2e027207 */ /* 0x000fca0004800000 */
[----:B------:R-:W-:-:S05]  /*b880*/  IMAD.IADD R45, R45, 0x1, R2 ;  /* 0x000000012d2d7824 */ /* 0x000fca00078e0202 */
[----:B------:R-:W-:-:S05]  /*b890*/  SEL R3, R45, RZ, !P0 ;  /* 0x000000ff2d037207 */ /* 0x000fca0004000000 */
[----:B------:R-:W-:Y:S02]  /*b8a0*/  IMAD.IADD R44, R44, 0x1, R3 ;  /* 0x000000012c2c7824 */ /* 0x000fe400078e0203 */
[----:B------:R-:W-:-:S03]  /*b8b0*/  VIADD R3, R7, 0x6 ;  /* 0x0000000607037836 */ /* 0x000fc60000000000 */
[----:B------:R-:W-:-:S05]  /*b8c0*/  SEL R2, R44, RZ, !P4 ;  /* 0x000000ff2c027207 */ /* 0x000fca0006000000 */
[----:B------:R-:W-:-:S05]  /*b8d0*/  IMAD.IADD R43, R43, 0x1, R2 ;  /* 0x000000012b2b7824 */ /* 0x000fca00078e0202 */
[----:B------:R-:W-:Y:S02]  /*b8e0*/  SEL R2, R43, RZ, !P5 ;  /* 0x000000ff2b027207 */ /* 0x000fe40006800000 */
[----:B------:R-:W-:Y:S02]  /*b8f0*/  ISETP.NE.U32.AND P5, PT, R30, R3, PT ;  /* 0x000000031e00720c */ /* 0x000fe40003fa5070 */
[----:B------:R-:W-:Y:S02]  /*b900*/  SEL R3, RZ, 0x1, !P3 ;  /* 0x00000001ff037807 */ /* 0x000fe40005800000 */
[----:B------:R-:W-:-:S04]  /*b910*/  ISETP.NE.AND.EX P5, PT, R50, RZ, PT, P5 ;  /* 0x000000ff3200720c */ /* 0x000fc80003fa5350 */
[----:B------:R-:W-:Y:S02]  /*b920*/  SEL R61, R2, RZ, P5 ;  /* 0x000000ff023d7207 */ /* 0x000fe40002800000 */
[----:B------:R-:W-:Y:S02]  /*b930*/  SEL R2, RZ, 0x1, !P6 ;  /* 0x00000001ff027807 */ /* 0x000fe40007000000 */
[----:B------:R-:W-:Y:S01]  /*b940*/  ISETP.NE.AND P6, PT, R51, RZ, PT ;  /* 0x000000ff3300720c */ /* 0x000fe20003fc5270 */
[----:B------:R-:W-:Y:S01]  /*b950*/  IMAD.IADD R42, R42, 0x1, R61 ;  /* 0x000000012a2a7824 */ /* 0x000fe200078e023d */
[----:B------:R-:W-:Y:S02]  /*b960*/  IADD3 R3, P5, PT, R3, R2, RZ ;  /* 0x0000000203037210 */ /* 0x000fe40007fbe0ff */
[----:B------:R-:W-:-:S03]  /*b970*/  SEL R2, RZ, 0x1, !P2 ;  /* 0x00000001ff027807 */ /* 0x000fc60005000000 */
[----:B------:R-:W-:Y:S01]  /*b980*/  IMAD.X R59, RZ, RZ, RZ, P5 ;  /* 0x000000ffff3b7224 */ /* 0x000fe200028e06ff */
[----:B------:R-:W-:-:S05]  /*b990*/  IADD3 R2, P5, PT, R3, R2, RZ ;  /* 0x0000000203027210 */ /* 0x000fca0007fbe0ff */
[----:B------:R-:W-:Y:S01]  /*b9a0*/  IMAD.X R57, RZ, RZ, R59, P5 ;  /* 0x000000ffff397224 */ /* 0x000fe200028e063b */
[----:B------:R-:W-:Y:S02]  /*b9b0*/  IADD3 R28, P5, PT, R33, R3, RZ ;  /* 0x00000003211c7210 */ /* 0x000fe40007fbe0ff */
[----:B------:R-:W-:-:S03]  /*b9c0*/  SEL R3, RZ, 0x1, !P0 ;  /* 0x00000001ff037807 */ /* 0x000fc60004000000 */
[----:B------:R-:W-:Y:S01]  /*b9d0*/  IMAD.X R59, R32, 0x1, R59, P5 ;  /* 0x00000001203b7824 */ /* 0x000fe200028e063b */
[----:B------:R-:W-:-:S05]  /*b9e0*/  IADD3 R6, P5, PT, R2, R53, RZ ;  /* 0x0000003502067210 */ /* 0x000fca0007fbe0ff */
[----:B------:R-:W-:Y:S01]  /*b9f0*/  IMAD.X R55, RZ, RZ, R57, P5 ;  /* 0x000000ffff377224 */ /* 0x000fe200028e0639 */
[C---:B------:R-:W-:Y:S01]  /*ba00*/  IADD3 R52, P5, PT, R33.reuse, R2, RZ ;  /* 0x0000000221347210 */ /* 0x040fe20007fbe0ff */
[----:B------:R-:W-:Y:S02]  /*ba10*/  IMAD.IADD R58, R6, 0x1, R3 ;  /* 0x00000001063a7824 */ /* 0x000fe400078e0203 */
[----:B------:R-:W2:Y:S02]  /*ba20*/  LDS.64 R2, [UR4+0xb8] ;  /* 0x0000b804ff027984 */ /* 0x000ea40008000a00 */
        /* <DEDUP_REMOVED lines=11> */
[----:B0-----:R-:W-:Y:S02]  /*bae0*/  ISETP.GE.U32.AND P5, PT, R4, 0x101, PT ;  /* 0x000001010400780c */ /* 0x001fe40003fa6070 */
[----:B------:R-:W-:Y:S02]  /*baf0*/  SEL R35, R42, RZ, !P6 ;  /* 0x000000ff2a237207 */ /* 0x000fe40007000000 */
[----:B------:R-:W-:-:S03]  /*bb00*/  ISETP.GE.AND.EX P5, PT, R5, RZ, PT, P5 ;  /* 0x000000ff0500720c */ /* 0x000fc60003fa6350 */
[----:B------:R-:W-:-:S10]  /*bb10*/  IMAD.IADD R40, R40, 0x1, R35 ;  /* 0x0000000128287824 */ /* 0x000fd400078e0223 */
[----:B-12---:R-:W-:Y:S05]  /*bb20*/  @!P5 BRA `(.L_x_657) ;  /* 0x000000080044d947 */ /* 0x006fea0003800000 */
[----:B------:R-:W-:Y:S01]  /*bb30*/  ISETP.NE.U32.AND P5, PT, R30, R7, PT ;  /* 0x000000071e00720c */ /* 0x000fe20003fa5070 */
[----:B------:R-:W-:Y:S01]  /*bb40*/  IMAD.MOV.U32 R32, RZ, RZ, 0x9 ;  /* 0x00000009ff207424 */ /* 0x000fe200078e00ff */
[----:B------:R-:W0:Y:S01]  /*bb50*/  LDS.64 R6, [UR4+0xa8] ;  /* 0x0000a804ff067984 */ /* 0x000e220008000a00 */
[----:B------:R-:W-:Y:S01]  /*bb60*/  ISETP.NE.U32.AND P6, PT, R26, R24, PT ;  /* 0x000000181a00720c */ /* 0x000fe20003fc5070 */
[----:B------:R-:W1:Y:S01]  /*bb70*/  LDCU.64 UR12, c[0x0][0x398] ;  /* 0x00007300ff0c77ac */ /* 0x000e620008000a00 */
[----:B------:R-:W-:Y:S01]  /*bb80*/  IMAD R49, R29, R32, 0x6 ;  /* 0x000000061d317424 */ /* 0x000fe200078e0220 */
[----:B------:R-:W-:Y:S01]  /*bb90*/  BSSY.RECONVERGENT B1, `(.L_x_658) ;  /* 0x0000089000017945 */ /* 0x000fe20003800200 */
[----:B------:R-:W-:Y:S01]  /*bba0*/  BAR.SYNC.DEFER_BLOCKING 0x0 ;  /* 0x0000000000007b1d */ /* 0x000fe20000010000 */
[----:B------:R-:W-:-:S04]  /*bbb0*/  ISETP.NE.AND.EX P6, PT, R27, R25, PT, P6 ;  /* 0x000000191b00720c */ /* 0x000fc80003fc5360 */
[----:B------:R-:W-:Y:S01]  /*bbc0*/  ISETP.NE.AND.EX P5, PT, R50, RZ, !P6, P5 ;  /* 0x000000ff3200720c */ /* 0x000fe200077a5350 */
[----:B------:R-:W2:Y:S01]  /*bbd0*/  LDCU.64 UR14, c[0x0][0x3a0] ;  /* 0x00007400ff0e77ac */ /* 0x000ea20008000a00 */
[----:B------:R-:W-:-:S11]  /*bbe0*/  ISETP.NE.AND P6, PT, R51, RZ, PT ;  /* 0x000000ff3300720c */ /* 0x000fd60003fc5270 */
[--C-:B0-----:R-:W-:Y:S02]  /*bbf0*/  @!P5 IMAD.IADD R33, R33, 0x1, -R6.reuse ;  /* 0x000000012121d824 */ /* 0x101fe400078e0a06 */
[--C-:B------:R-:W-:Y:S02]  /*bc00*/  @P3 IMAD.IADD R0, R0, 0x1, -R6.reuse ;  /* 0x0000000100003824 */ /* 0x100fe400078e0a06 */
[--C-:B------:R-:W-:Y:S01]  /*bc10*/  @P2 IMAD.IADD R28, R28, 0x1, -R6.reuse ;  /* 0x000000011c1c2824 */ /* 0x100fe200078e0a06 */
[----:B------:R-:W-:Y:S01]  /*bc20*/  @!P5 LEA R33, R33, UR4, 0x4 ;  /* 0x000000042121dc11 */ /* 0x000fe2000f8e20ff */
[--C-:B------:R-:W-:Y:S01]  /*bc30*/  @P1 IMAD.IADD R52, R52, 0x1, -R6.reuse ;  /* 0x0000000134341824 */ /* 0x100fe200078e0a06 */
[----:B------:R-:W-:Y:S01]  /*bc40*/  @P3 LEA R35, R0, UR4, 0x4 ;  /* 0x0000000400233c11 */ /* 0x000fe2000f8e20ff */
[--C-:B------:R-:W-:Y:S01]  /*bc50*/  @P0 IMAD.IADD R53, R53, 0x1, -R6.reuse ;  /* 0x0000000135350824 */ /* 0x100fe200078e0a06 */
[----:B------:R-:W-:Y:S01]  /*bc60*/  @P2 LEA R28, R28, UR4, 0x4 ;  /* 0x000000041c1c2c11 */ /* 0x000fe2000f8e20ff */
[----:B------:R0:W-:Y:S01]  /*bc70*/  @!P5 STS.64 [R33], R26 ;  /* 0x0000001a2100d388 */ /* 0x0001e20000000a00 */
[----:B------:R-:W-:-:S02]  /*bc80*/  @P4 IMAD.IADD R55, R55, 0x1, -R6 ;  /* 0x0000000137374824 */ /* 0x000fc400078e0a06 */
[----:B------:R-:W-:Y:S01]  /*bc90*/  @P0 LEA R53, R53, UR4, 0x4 ;  /* 0x0000000435350c11 */ /* 0x000fe2000f8e20ff */
[----:B------:R-:W-:Y:S01]  /*bca0*/  @!P5 STS [R33+0x8], R31 ;  /* 0x0000081f2100d388 */ /* 0x000fe20000000800 */
[----:B------:R-:W-:Y:S01]  /*bcb0*/  ISETP.NE.U32.AND P5, PT, R12, R10, PT ;  /* 0x0000000a0c00720c */ /* 0x000fe20003fa5070 */
[----:B------:R-:W-:Y:S01]  /*bcc0*/  @P6 IMAD.IADD R39, R39, 0x1, -R6 ;  /* 0x0000000127276824 */ /* 0x000fe200078e0a06 */
[----:B------:R-:W-:Y:S01]  /*bcd0*/  @P4 LEA R55, R55, UR4, 0x4 ;  /* 0x0000000437374c11 */ /* 0x000fe2000f8e20ff */
[----:B------:R3:W-:Y:S01]  /*bce0*/  @P3 STS.64 [R35], R24 ;  /* 0x0000001823003388 */ /* 0x0007e20000000a00 */
[----:B------:R-:W-:Y:S02]  /*bcf0*/  ISETP.NE.AND.EX P5, PT, R13, R11, PT, P5 ;  /* 0x0000000b0d00720c */ /* 0x000fe40003fa5350 */
[----:B------:R-:W-:Y:S01]  /*bd00*/  @P6 LEA R39, R39, UR4, 0x4 ;  /* 0x0000000427276c11 */ /* 0x000fe2000f8e20ff */
[----:B------:R4:W-:Y:S01]  /*bd10*/  @P3 STS [R35+0x8], R48 ;  /* 0x0000083023003388 */ /* 0x0009e20000000800 */
[----:B------:R-:W-:Y:S01]  /*bd20*/  ISETP.NE.U32.AND P3, PT, R30, R49, PT ;  /* 0x000000311e00720c */ /* 0x000fe20003f65070 */
[----:B0-----:R-:W-:-:S02]  /*bd30*/  IMAD R27, R29, R32, 0x8 ;  /* 0x000000081d1b7424 */ /* 0x001fc400078e0220 */
[----:B------:R4:W-:Y:S01]  /*bd40*/  @P2 STS.64 [R28], R22 ;  /* 0x000000161c002388 */ /* 0x0009e20000000a00 */
[----:B------:R-:W-:Y:S02]  /*bd50*/  ISETP.NE.AND.EX P3, PT, R50, RZ, !P5, P3 ;  /* 0x000000ff3200720c */ /* 0x000fe40006f65330 */
[----:B------:R-:W-:Y:S01]  /*bd60*/  ISETP.NE.U32.AND P5, PT, R30, R27, PT ;  /* 0x0000001b1e00720c */ /* 0x000fe20003fa5070 */
[----:B------:R4:W-:Y:S01]  /*bd70*/  @P2 STS [R28+0x8], R47 ;  /* 0x0000082f1c002388 */ /* 0x0009e20000000800 */
[----:B------:R-:W-:Y:S02]  /*bd80*/  ISETP.NE.U32.AND P2, PT, R8, R20, PT ;  /* 0x000000140800720c */ /* 0x000fe40003f45070 */
[----:B---3--:R-:W-:Y:S02]  /*bd90*/  @P1 LEA R25, R52, UR4, 0x4 ;  /* 0x0000000434191c11 */ /* 0x008fe4000f8e20ff */
[----:B------:R-:W-:-:S03]  /*bda0*/  ISETP.NE.AND.EX P2, PT, R9, R21, PT, P2 ;  /* 0x000000150900720c */ /* 0x000fc60003f45320 */
[----:B------:R4:W-:Y:S01]  /*bdb0*/  @P1 STS.64 [R25], R18 ;  /* 0x0000001219001388 */ /* 0x0009e20000000a00 */
[----:B------:R-:W-:Y:S01]  /*bdc0*/  ISETP.NE.AND.EX P5, PT, R50, RZ, !P2, P5 ;  /* 0x000000ff3200720c */ /* 0x000fe200057a5350 */
[--C-:B------:R-:W-:Y:S02]  /*bdd0*/  @!P3 IMAD.IADD R41, R41, 0x1, -R6.reuse ;  /* 0x000000012929b824 */ /* 0x100fe400078e0a06 */
[----:B------:R4:W-:Y:S03]  /*bde0*/  @P1 STS [R25+0x8], R46 ;  /* 0x0000082e19001388 */ /* 0x0009e60000000800 */
[----:B------:R-:W-:Y:S01]  /*bdf0*/  @!P3 LEA R41, R41, UR4, 0x4 ;  /* 0x000000042929bc11 */ /* 0x000fe2000f8e20ff */
[----:B------:R4:W-:Y:S04]  /*be00*/  @P0 STS.64 [R53], R16 ;  /* 0x0000001035000388 */ /* 0x0009e80000000a00 */
[----:B------:R4:W-:Y:S01]  /*be10*/  @P0 STS [R53+0x8], R45 ;  /* 0x0000082d35000388 */ /* 0x0009e20000000800 */
[----:B------:R-:W-:Y:S01]  /*be20*/  ISETP.GT.U32.AND P0, PT, R4, R29, PT ;  /* 0x0000001d0400720c */ /* 0x000fe20003f04070 */
[----:B------:R-:W-:-:S02]  /*be30*/  @!P5 IMAD.IADD R37, R37, 0x1, -R6 ;  /* 0x000000012525d824 */ /* 0x000fc400078e0a06 */
[----:B------:R4:W-:Y:S01]  /*be40*/  @P4 STS.64 [R55], R14 ;  /* 0x0000000e37004388 */ /* 0x0009e20000000a00 */
[----:B------:R-:W-:Y:S02]  /*be50*/  ISETP.GT.U32.AND.EX P0, PT, R5, RZ, PT, P0 ;  /* 0x000000ff0500720c */ /* 0x000fe40003f04100 */
[----:B------:R-:W-:Y:S01]  /*be60*/  @!P5 LEA R37, R37, UR4, 0x4 ;  /* 0x000000042525dc11 */ /* 0x000fe2000f8e20ff */
[----:B------:R4:W-:Y:S04]  /*be70*/  @P4 STS [R55+0x8], R44 ;  /* 0x0000082c37004388 */ /* 0x0009e80000000800 */
[----:B------:R4:W-:Y:S04]  /*be80*/  @!P3 STS.64 [R41], R12 ;  /* 0x0000000c2900b388 */ /* 0x0009e80000000a00 */
[----:B------:R4:W-:Y:S04]  /*be90*/  @!P3 STS [R41+0x8], R43 ;  /* 0x0000082b2900b388 */ /* 0x0009e80000000800 */
[----:B------:R4:W-:Y:S04]  /*bea0*/  @P6 STS.64 [R39], R10 ;  /* 0x0000000a27006388 */ /* 0x0009e80000000a00 */
[----:B------:R4:W-:Y:S04]  /*beb0*/  @P6 STS [R39+0x8], R42 ;  /* 0x0000082a27006388 */ /* 0x0009e80000000800 */
[----:B------:R4:W-:Y:S04]  /*bec0*/  @!P5 STS.64 [R37], R8 ;  /* 0x000000082500d388 */ /* 0x0009e80000000a00 */
[----:B------:R4:W-:Y:S01]  /*bed0*/  @!P5 STS [R37+0x8], R40 ;  /* 0x000008282500d388 */ /* 0x0009e20000000800 */
[----:B------:R-:W-:Y:S06]  /*bee0*/  BAR.SYNC.DEFER_BLOCKING 0x0 ;  /* 0x0000000000007b1d */ /* 0x000fec0000010000 */
[----:B-12---:R-:W-:Y:S05]  /*bef0*/  @!P0 BRA `(.L_x_659) ;  /* 0x0000000400488947 */ /* 0x006fea0003800000 */
[----:B----4-:R-:W-:Y:S01]  /*bf00*/  IMAD.MOV.U32 R37, RZ, RZ, R29 ;  /* 0x000000ffff257224 */ /* 0x010fe200078e001d */
[----:B------:R-:W-:Y:S01]  /*bf10*/  BSSY.RECONVERGENT B2, `(.L_x_660) ;  /* 0x000002e000027945 */ /* 0x000fe20003800200 */
[----:B------:R-:W-:-:S03]  /*bf20*/  IMAD.MOV.U32 R25, RZ, RZ, RZ ;  /* 0x000000ffff197224 */ /* 0x000fc600078e00ff */
[----:B------:R-:W-:-:S04]  /*bf30*/  LOP3.LUT R9, RZ, R37, RZ, 0x33, !PT ;  /* 0x00000025ff097212 */ /* 0x000fc800078e33ff */
[----:B------:R-:W-:Y:S02]  /*bf40*/  IADD3 R18, P0, PT, R4, R9, RZ ;  /* 0x0000000904127210 */ /* 0x000fe40007f1e0ff */
[----:B------:R-:W-:Y:S02]  /*bf50*/  LOP3.LUT R9, RZ, R25, RZ, 0x33, !PT ;  /* 0x00000019ff097212 */ /* 0x000fe400078e33ff */
[----:B------:R-:W-:-:S03]  /*bf60*/  LOP3.LUT R0, R18, 0x300, RZ, 0xc0, !PT ;  /* 0x0000030012007812 */ /* 0x000fc600078ec0ff */
[----:B------:R-:W-:Y:S01]  /*bf70*/  IMAD.X R9, R5, 0x1, R9, P0 ;  /* 0x0000000105097824 */ /* 0x000fe200000e0609 */
[----:B------:R-:W-:Y:S02]  /*bf80*/  ISETP.NE.U32.AND P1, PT, R0, 0x300, PT ;  /* 0x000003000000780c */ /* 0x000fe40003f25070 */
[----:B------:R-:W-:Y:S02]  /*bf90*/  ISETP.GE.U32.AND P0, PT, R18, 0x300, PT ;  /* 0x000003001200780c */ /* 0x000fe40003f06070 */
[----:B------:R-:W-:Y:S02]  /*bfa0*/  ISETP.NE.AND.EX P1, PT, RZ, RZ, PT, P1 ;  /* 0x000000ffff00720c */ /* 0x000fe40003f25310 */
[----:B------:R-:W-:-:S11]  /*bfb0*/  ISETP.GE.U32.AND.EX P0, PT, R9, RZ, PT, P0 ;  /* 0x000000ff0900720c */ /* 0x000fd60003f06100 */
[----:B------:R-:W-:Y:S05]  /*bfc0*/  @!P1 BRA `(.L_x_661) ;  /* 0x0000000000889947 */ /* 0x000fea0003800000 */
        /* <DEDUP_REMOVED lines=16> */
.L_x_662:
        /* <DEDUP_REMOVED lines=18> */
.L_x_661:
[----:B------:R-:W-:Y:S05]  /*c1f0*/  BSYNC.RECONVERGENT B2 ;  /* 0x0000000000027941 */ /* 0x000fea0003800200 */
.L_x_660:
[----:B------:R-:W-:Y:S05]  /*c200*/  @!P0 BRA `(.L_x_659) ;  /* 0x0000000000848947 */ /* 0x000fea0003800000 */
.L_x_663:
        /* <DEDUP_REMOVED lines=33> */
.L_x_659:
[----:B------:R-:W-:Y:S05]  /*c420*/  BSYNC.RECONVERGENT B1 ;  /* 0x0000000000017941 */ /* 0x000fea0003800200 */
.L_x_658:
[----:B------:R-:W-:Y:S05]  /*c430*/  BRA `(.L_x_664) ;  /* 0x0000000400c47947 */ /* 0x000fea0003800000 */
.L_x_657:
[----:B------:R-:W-:Y:S01]  /*c440*/  ISETP.NE.U32.AND P6, PT, R26, R24, PT ;  /* 0x000000181a00720c */ /* 0x000fe20003fc5070 */
[----:B------:R-:W-:Y:S01]  /*c450*/  BSSY.RECONVERGENT B1, `(.L_x_665) ;  /* 0x000000d000017945 */ /* 0x000fe20003800200 */
[----:B------:R-:W-:Y:S02]  /*c460*/  ISETP.NE.U32.AND P5, PT, R30, R7, PT ;  /* 0x000000071e00720c */ /* 0x000fe40003fa5070 */
[----:B------:R-:W-:Y:S02]  /*c470*/  ISETP.NE.AND.EX P6, PT, R27, R25, PT, P6 ;  /* 0x000000191b00720c */ /* 0x000fe40003fc5360 */
[----:B------:R-:W-:-:S13]  /*c480*/  ISETP.NE.AND.EX P5, PT, R50, RZ, PT, P5 ;  /* 0x000000ff3200720c */ /* 0x000fda0003fa5350 */
[----:B------:R-:W-:Y:S05]  /*c490*/  @!P6 BRA P5, `(.L_x_666) ;  /* 0x000000000020e947 */ /* 0x000fea0002800000 */
        /* <DEDUP_REMOVED lines=8> */
.L_x_666:
[----:B------:R-:W-:Y:S05]  /*c520*/  BSYNC.RECONVERGENT B1 ;  /* 0x0000000000017941 */ /* 0x000fea0003800200 */
.L_x_665:
[----:B0-----:R-:W-:Y:S01]  /*c530*/  IMAD.MOV.U32 R26, RZ, RZ, 0x9 ;  /* 0x00000009ff1a7424 */ /* 0x001fe200078e00ff */
[----:B------:R-:W-:Y:S01]  /*c540*/  BSSY.RECONVERGENT B1, `(.L_x_667) ;  /* 0x000000c000017945 */ /* 0x000fe20003800200 */
[----:B------:R-:W-:Y:S02]  /*c550*/  ISETP.NE.U32.AND P5, PT, R12, R10, PT ;  /* 0x0000000a0c00720c */ /* 0x000fe40003fa5070 */
[----:B------:R-:W-:Y:S01]  /*c560*/  IMAD R27, R29, R26, 0x6 ;  /* 0x000000061d1b7424 */ /* 0x000fe200078e021a */
[----:B------:R-:W-:Y:S10]  /*c570*/  @!P3 BRA `(.L_x_668) ;  /* 0x000000000020b947 */ /* 0x000ff40003800000 */
        /* <DEDUP_REMOVED lines=8> */
.L_x_668:
[----:B------:R-:W-:Y:S05]  /*c600*/  BSYNC.RECONVERGENT B1 ;  /* 0x0000000000017941 */ /* 0x000fea0003800200 */
.L_x_667:
[----:B------:R-:W-:Y:S01]  /*c610*/  BSSY.RECONVERGENT B1, `(.L_x_669) ;  /* 0x000000b000017945 */ /* 0x000fe20003800200 */
[----:B------:R-:W-:-:S03]  /*c620*/  ISETP.NE.U32.AND P3, PT, R30, R27, PT ;  /* 0x0000001b1e00720c */ /* 0x000fc60003f65070 */
        /* <DEDUP_REMOVED lines=9> */
.L_x_670:
[----:B------:R-:W-:Y:S05]  /*c6c0*/  BSYNC.RECONVERGENT B1 ;  /* 0x0000000000017941 */ /* 0x000fea0003800200 */
.L_x_669:
[----:B------:R-:W-:Y:S01]  /*c6d0*/  BSSY.RECONVERGENT B1, `(.L_x_671) ;  /* 0x000000c000017945 */ /* 0x000fe20003800200 */
[----:B------:R-:W-:Y:S01]  /*c6e0*/  ISETP.NE.U32.AND P2, PT, R8, R20, PT ;  /* 0x000000140800720c */ /* 0x000fe20003f45070 */
[----:B-1----:R-:W-:Y:S02]  /*c6f0*/  IMAD R23, R29, R26, 0x8 ;  /* 0x000000081d177424 */ /* 0x002fe400078e021a */
        /* <DEDUP_REMOVED lines=9> */
.L_x_672:
[----:B------:R-:W-:Y:S05]  /*c790*/  BSYNC.RECONVERGENT B1 ;  /* 0x0000000000017941 */ /* 0x000fea0003800200 */
.L_x_671:
[----:B------:R-:W-:Y:S01]  /*c7a0*/  ISETP.NE.U32.AND P1, PT, R30, R23, PT ;  /* 0x000000171e00720c */ /* 0x000fe20003f25070 */
[----:B------:R-:W-:Y:S01]  /*c7b0*/  BSSY.RECONVERGENT B1, `(.L_x_673) ;  /* 0x000000e000017945 */ /* 0x000fe20003800200 */
[----:B------:R-:W-:Y:S02]  /*c7c0*/  ISETP.NE.AND.EX P5, PT, R13, R11, PT, P5 ;  /* 0x0000000b0d00720c */ /* 0x000fe40003fa5350 */
[----:B------:R-:W-:Y:S02]  /*c7d0*/  ISETP.NE.AND.EX P2, PT, R9, R21, PT, P2 ;  /* 0x000000150900720c */ /* 0x000fe40003f45320 */
[C---:B------:R-:W-:Y:S02]  /*c7e0*/  ISETP.NE.AND.EX P3, PT, R50.reuse, RZ, PT, P3 ;  /* 0x000000ff3200720c */ /* 0x040fe40003f65330 */
[----:B------:R-:W-:Y:S01]  /*c7f0*/  ISETP.NE.AND.EX P1, PT, R50, RZ, PT, P1 ;  /* 0x000000ff3200720c */ /* 0x000fe20003f25310 */
        /* <DEDUP_REMOVED lines=9> */
.L_x_674:
[----:B------:R-:W-:Y:S05]  /*c890*/  BSYNC.RECONVERGENT B1 ;  /* 0x0000000000017941 */ /* 0x000fea0003800200 */
.L_x_673:
        /* <DEDUP_REMOVED lines=10> */
.L_x_676:
[----:B------:R-:W-:Y:S05]  /*c940*/  BSYNC.RECONVERGENT B1 ;  /* 0x0000000000017941 */ /* 0x000fea0003800200 */
.L_x_675:
[----:B------:R-:W-:Y:S04]  /*c950*/  BSSY.RECONVERGENT B1, `(.L_x_677) ;  /* 0x000000a000017945 */ /* 0x000fe80003800200 */
[----:B------:R-:W-:Y:S05]  /*c960*/  @!P5 BRA P3, `(.L_x_678) ;  /* 0x000000000020d947 */ /* 0x000fea0001800000 */
        /* <DEDUP_REMOVED lines=8> */
.L_x_678:
[----:B------:R-:W-:Y:S05]  /*c9f0*/  BSYNC.RECONVERGENT B1 ;  /* 0x0000000000017941 */ /* 0x000fea0003800200 */
.L_x_677:
[----:B------:R-:W-:Y:S01]  /*ca00*/  ISETP.NE.AND P0, PT, R51, RZ, PT ;  /* 0x000000ff3300720c */ /* 0x000fe20003f05270 */
[----:B------:R-:W-:-:S12]  /*ca10*/  BSSY.RECONVERGENT B1, `(.L_x_679) ;  /* 0x000000a000017945 */ /* 0x000fd80003800200 */
        /* <DEDUP_REMOVED lines=9> */
.L_x_680:
[----:B------:R-:W-:Y:S05]  /*cab0*/  BSYNC.RECONVERGENT B1 ;  /* 0x0000000000017941 */ /* 0x000fea0003800200 */
.L_x_679:
        /* <DEDUP_REMOVED lines=9> */
.L_x_664:
[----:B------:R-:W-:Y:S05]  /*cb50*/  BSYNC.RECONVERGENT B0 ;  /* 0x0000000000007941 */ /* 0x000fea0003800200 */
.L_x_656:
[----:B------:R-:W-:-:S13]  /*cb60*/  ISETP.NE.AND P0, PT, R29, 0xff, PT ;  /* 0x000000ff1d00780c */ /* 0x000fda0003f05270 */
[----:B------:R-:W-:Y:S05]  /*cb70*/  @P0 EXIT ;  /* 0x000000000000094d */ /* 0x000fea0003800000 */
[----:B0---4-:R-:W0:Y:S01]  /*cb80*/  LDC.64 R8, c[0x0][0x3a8] ;  /* 0x0000ea00ff087b82 */ /* 0x011e220000000a00 */
[----:B------:R-:W-:-:S04]  /*cb90*/  ISETP.NE.U32.AND P0, PT, R30, 0x900, PT ;  /* 0x000009001e00780c */ /* 0x000fc80003f05070 */
[----:B------:R-:W-:-:S13]  /*cba0*/  ISETP.NE.AND.EX P0, PT, R50, RZ, PT, P0 ;  /* 0x000000ff3200720c */ /* 0x000fda0003f05300 */
[----:B------:R-:W-:Y:S05]  /*cbb0*/  @P0 BRA `(.L_x_681) ;  /* 0x0000000000280947 */ /* 0x000fea0003800000 */
[----:B-123--:R-:W1:Y:S08]  /*cbc0*/  LDC.64 R4, c[0x0][0x398] ;  /* 0x0000e600ff047b82 */ /* 0x00ee700000000a00 */
        /* <DEDUP_REMOVED lines=9> */
.L_x_681:
[----:B0-----:R-:W-:Y:S01]  /*cc60*/  STG.E.64 desc[UR8][R8.64], R2 ;  /* 0x0000000208007986 */ /* 0x001fe2000c101b08 */
[----:B------:R-:W-:Y:S05]  /*cc70*/  EXIT ;  /* 0x000000000000794d */ /* 0x000fea0003800000 */
.L_x_540:
[----:B------:R-:W-:Y:S01]  /*cc80*/  BSSY B0, `(.L_x_682) ;  /* 0x0000006000007945 */ /* 0x000fe20003800000 */
[----:B------:R-:W-:Y:S01]  /*cc90*/  PLOP3.LUT P4, PT, P0, PT, PT, 0x8, 0x80 ;  /* 0x000000000080781c */ /* 0x000fe2000078e170 */
[----:B------:R-:W-:-:S12]  /*cca0*/  IMAD.MOV.U32 R2, RZ, RZ, -0x1 ;  /* 0xffffffffff027424 */ /* 0x000fd800078e00ff */
[----:B0-----:R-:W-:Y:S05]  /*ccb0*/  WARPSYNC.COLLECTIVE R2, `(.L_x_683) ;  /* 0x0000000002087348 */ /* 0x001fea0003c00000 */
[----:B------:R-:W-:Y:S01]  /*ccc0*/  VOTE.ANY P4, P4 ;  /* 0x0000000000ff7806 */ /* 0x000fe20002080100 */
[----:B0-----:R-:W-:-:S12]  /*ccd0*/  ENDCOLLECTIVE ;  /* 0x000000000000791b */ /* 0x001fd80003800000 */
.L_x_683:
[----:B------:R-:W-:Y:S05]  /*cce0*/  BSYNC B0 ;  /* 0x0000000000007941 */ /* 0x000fea0003800000 */
.L_x_682:
[----:B------:R-:W-:Y:S01]  /*ccf0*/  PLOP3.LUT P0, PT, P4, PT, PT, 0x80, 0x8 ;  /* 0x000000000008781c */ /* 0x000fe2000270f070 */
[----:B------:R-:W-:-:S12]  /*cd00*/  BRA `(.L_x_684) ;  /* 0xffffff6c00947947 */ /* 0x000fd8000383ffff */
.L_x_542:
[----:B------:R-:W1:Y:S01]  /*cd10*/  S2R R67, SR_GEMASK ;  /* 0x0000000000437919 */ /* 0x000e620000003c00 */
[----:B------:R-:W-:Y:S01]  /*cd20*/  BSSY B0, `(.L_x_685) ;  /* 0x0000006000007945 */ /* 0x000fe20003800000 */
[----:B------:R-:W-:Y:S01]  /*cd30*/  PLOP3.LUT P4, PT, P0, PT, PT, 0x8, 0x80 ;  /* 0x000000000080781c */ /* 0x000fe2000078e170 */
[----:B------:R-:W-:-:S12]  /*cd40*/  IMAD.MOV.U32 R2, RZ, RZ, -0x1 ;  /* 0xffffffffff027424 */ /* 0x000fd800078e00ff */
[----:B01----:R-:W-:Y:S05]  /*cd50*/  WARPSYNC.COLLECTIVE R2, `(.L_x_686) ;  /* 0x0000000002087348 */ /* 0x003fea0003c00000 */
[----:B------:R-:W-:Y:S01]  /*cd60*/  VOTE.ANY R2, PT, P4 ;  /* 0x0000000000027806 */ /* 0x000fe200020e0100 */
[----:B01----:R-:W-:Y:S06]  /*cd70*/  ENDCOLLECTIVE ;  /* 0x000000000000791b */ /* 0x003fec0003800000 */
.L_x_686:
[----:B------:R-:W-:Y:S05]  /*cd80*/  BSYNC B0 ;  /* 0x0000000000007941 */ /* 0x000fea0003800000 */
.L_x_685:
[----:B------:R-:W-:Y:S01]  /*cd90*/  LOP3.LUT R2, R2, 0x80000000, R67, 0xec, !PT ;  /* 0x8000000002027812 */ /* 0x000fe200078eec43 */
[----:B------:R-:W-:-:S04]  /*cda0*/  IMAD.MOV.U32 R4, RZ, RZ, 0x1 ;  /* 0x00000001ff047424 */ /* 0x000fc800078e00ff */
[----:B------:R-:W-:-:S05]  /*cdb0*/  VIADD R3, R2, 0xffffffff ;  /* 0xffffffff02037836 */ /* 0x000fca0000000000 */
[----:B------:R-:W-:Y:S01]  /*cdc0*/  LOP3.LUT R31, R2, R3, RZ, 0xc, !PT ;  /* 0x00000003021f7212 */ /* 0x000fe200078e0cff */
[----:B------:R-:W-:Y:S02]  /*cdd0*/  IMAD.MOV.U32 R3, RZ, RZ, R61 ;  /* 0x000000ffff037224 */ /* 0x000fe400078e003d */
[----:B------:R-:W-:Y:S01]  /*cde0*/  IMAD.MOV.U32 R2, RZ, RZ, -0x1 ;  /* 0xffffffffff027424 */ /* 0x000fe200078e00ff */
[----:B------:R0:W1:Y:S06]  /*cdf0*/  POPC R7, R31 ;  /* 0x0000001f00077309 */ /* 0x00006c0000000000 */
[----:B01----:R-:W-:Y:S05]  /*ce00*/  WARPSYNC.COLLECTIVE R2, `(.L_x_687) ;  /* 0x0000000002087348 */ /* 0x003fea0003c00000 */
[----:B-1----:R1:W2:Y:S02]  /*ce10*/  SHFL.DOWN P4, R6, R3, R4, R7 ;  /* 0x0800000403067389 */ /* 0x0022a40000080007 */
[----:B012---:R-:W-:Y:S05]  /*ce20*/  ENDCOLLECTIVE ;  /* 0x000000000000791b */ /* 0x007fea0003800000 */
.L_x_687:
[----:B------:R-:W-:Y:S02]  /*ce30*/  IMAD.MOV.U32 R3, RZ, RZ, R62 ;  /* 0x000000ffff037224 */ /* 0x000fe400078e003e */
[----:B------:R-:W-:-:S07]  /*ce40*/  IMAD.MOV.U32 R30, RZ, RZ, R6 ;  /* 0x000000ffff1e7224 */ /* 0x000fce00078e0006 */
[----:B------:R-:W-:Y:S05]  /*ce50*/  WARPSYNC.COLLECTIVE R2, `(.L_x_688) ;  /* 0x0000000002087348 */ /* 0x000fea0003c00000 */
[----:B------:R0:W1:Y:S02]  /*ce60*/  SHFL.DOWN P4, R6, R3, R4, R7 ;  /* 0x0800000403067389 */ /* 0x0000640000080007 */
[----:B01----:R-:W-:Y:S05]  /*ce70*/  ENDCOLLECTIVE ;  /* 0x000000000000791b */ /* 0x003fea0003800000 */
.L_x_688:
[----:B------:R-:W-:Y:S02]  /*ce80*/  IMAD.MOV.U32 R3, RZ, RZ, R60 ;  /* 0x000000ffff037224 */ /* 0x000fe400078e003c */
[----:B------:R-:W-:-:S07]  /*ce90*/  IMAD.MOV.U32 R31, RZ, RZ, R6 ;  /* 0x000000ffff1f7224 */ /* 0x000fce00078e0006 */
[----:B------:R-:W-:Y:S05]  /*cea0*/  WARPSYNC.COLLECTIVE R2, `(.L_x_689) ;  /* 0x0000000002087348 */ /* 0x000fea0003c00000 */
[----:B------:R0:W1:Y:S02]  /*ceb0*/  SHFL.DOWN P4, R6, R3, R4, R7 ;  /* 0x0800000403067389 */ /* 0x0000640000080007 */
[----:B01----:R-:W-:Y:S05]  /*cec0*/  ENDCOLLECTIVE ;  /* 0x000000000000791b */ /* 0x003fea0003800000 */
.L_x_689:
[----:B------:R-:W-:Y:S05]  /*ced0*/  BRA `(.L_x_690) ;  /* 0xffffff6c00607947 */ /* 0x000fea000383ffff */
.L_x_543:
[----:B------:R-:W-:Y:S01]  /*cee0*/  BSSY B0, `(.L_x_691) ;  /* 0x0000006000007945 */ /* 0x000fe20003800000 */
[----:B------:R-:W-:Y:S02]  /*cef0*/  IMAD.MOV.U32 R4, RZ, RZ, 0x1 ;  /* 0x00000001ff047424 */ /* 0x000fe400078e00ff */
[----:B------:R-:W-:-:S07]  /*cf00*/  IMAD.MOV.U32 R2, RZ, RZ, -0x1 ;  /* 0xffffffffff027424 */ /* 0x000fce00078e00ff */
[----:B0-----:R-:W-:Y:S05]  /*cf10*/  WARPSYNC.COLLECTIVE R2, `(.L_x_692) ;  /* 0x0000000002087348 */ /* 0x001fea0003c00000 */
[----:B------:R1:W2:Y:S02]  /*cf20*/  SHFL.DOWN P4, R6, R3, R4, R7 ;  /* 0x0800000403067389 */ /* 0x0002a40000080007 */
[----:B012---:R-:W-:Y:S05]  /*cf30*/  ENDCOLLECTIVE ;  /* 0x000000000000791b */ /* 0x007fea0003800000 */
.L_x_692:
[----:B------:R-:W-:Y:S05]  /*cf40*/  BSYNC B0 ;  /* 0x0000000000007941 */ /* 0x000fea0003800000 */
.L_x_691:
[----:B------:R-:W-:Y:S05]  /*cf50*/  BRA `(.L_x_693) ;  /* 0xffffff6c00647947 */ /* 0x000fea000383ffff */
.L_x_544:
[----:B------:R-:W-:Y:S01]  /*cf60*/  BSSY B0, `(.L_x_694) ;  /* 0x0000007000007945 */ /* 0x000fe20003800000 */
[----:B------:R-:W-:Y:S02]  /*cf70*/  IMAD.MOV.U32 R3, RZ, RZ, R61 ;  /* 0x000000ffff037224 */ /* 0x000fe400078e003d */
[----:B------:R-:W-:Y:S02]  /*cf80*/  IMAD.MOV.U32 R4, RZ, RZ, 0x2 ;  /* 0x00000002ff047424 */ /* 0x000fe400078e00ff */
[----:B------:R-:W-:-:S07]  /*cf90*/  IMAD.MOV.U32 R2, RZ, RZ, -0x1 ;  /* 0xffffffffff027424 */ /* 0x000fce00078e00ff */
[----:B0-----:R-:W-:Y:S05]  /*cfa0*/  WARPSYNC.COLLECTIVE R2, `(.L_x_695) ;  /* 0x0000000002087348 */ /* 0x001fea0003c00000 */
[----:B------:R1:W2:Y:S02]  /*cfb0*/  SHFL.DOWN P4, R6, R3, R4, R7 ;  /* 0x0800000403067389 */ /* 0x0002a40000080007 */
[----:B012---:R-:W-:Y:S05]  /*cfc0*/  ENDCOLLECTIVE ;  /* 0x000000000000791b */ /* 0x007fea0003800000 */
.L_x_695:
[----:B------:R-:W-:Y:S05]  /*cfd0*/  BSYNC B0 ;  /* 0x0000000000007941 */ /* 0x000fea0003800000 */
.L_x_694:
[----:B------:R-:W-:Y:S02]  /*cfe0*/  IMAD.MOV.U32 R3, RZ, RZ, R62 ;  /* 0x000000ffff037224 */ /* 0x000fe400078e003e */
[----:B------:R-:W-:Y:S02]  /*cff0*/  IMAD.MOV.U32 R4, RZ, RZ, 0x2 ;  /* 0x00000002ff047424 */ /* 0x000fe400078e00ff */
[----:B------:R-:W-:Y:S02]  /*d000*/  IMAD.MOV.U32 R2, RZ, RZ, -0x1 ;  /* 0xffffffffff027424 */ /* 0x000fe400078e00ff */
[----:B------:R-:W-:-:S07]  /*d010*/  IMAD.MOV.U32 R30, RZ, RZ, R6 ;  /* 0x000000ffff1e7224 */ /* 0x000fce00078e0006 */
[----:B------:R-:W-:Y:S05]  /*d020*/  WARPSYNC.COLLECTIVE R2, `(.L_x_696) ;  /* 0x0000000002087348 */ /* 0x000fea0003c00000 */
[----:B------:R0:W1:Y:S02]  /*d030*/  SHFL.DOWN P4, R6, R3, R4, R7 ;  /* 0x0800000403067389 */ /* 0x0000640000080007 */
[----:B01----:R-:W-:Y:S05]  /*d040*/  ENDCOLLECTIVE ;  /* 0x000000000000791b */ /* 0x003fea0003800000 */
.L_x_696:
[----:B------:R-:W-:Y:S02]  /*d050*/  IMAD.MOV.U32 R3, RZ, RZ, R60 ;  /* 0x000000ffff037224 */ /* 0x000fe400078e003c */
[----:B------:R-:W-:-:S07]  /*d060*/  IMAD.MOV.U32 R31, RZ, RZ, R6 ;  /* 0x000000ffff1f7224 */ /* 0x000fce00078e0006 */
[----:B------:R-:W-:Y:S05]  /*d070*/  WARPSYNC.COLLECTIVE R2, `(.L_x_697) ;  /* 0x0000000002087348 */ /* 0x000fea0003c00000 */
[----:B------:R0:W1:Y:S02]  /*d080*/  SHFL.DOWN P4, R6, R3, R4, R7 ;  /* 0x0800000403067389 */ /* 0x0000640000080007 */
[----:B01----:R-:W-:Y:S05]  /*d090*/  ENDCOLLECTIVE ;  /* 0x000000000000791b */ /* 0x003fea0003800000 */
.L_x_697:
[----:B------:R-:W-:Y:S01]  /*d0a0*/  IMAD.MOV.U32 R54, RZ, RZ, R6 ;  /* 0x000000ffff367224 */ /* 0x000fe200078e0006 */
[----:B------:R-:W-:Y:S06]  /*d0b0*/  BRA `(.L_x_698) ;  /* 0xffffff6c00287947 */ /* 0x000fec000383ffff */
.L_x_545:
[----:B------:R-:W-:Y:S01]  /*d0c0*/  BSSY B0, `(.L_x_699) ;  /* 0x0000006000007945 */ /* 0x000fe20003800000 */
[----:B------:R-:W-:Y:S02]  /*d0d0*/  IMAD.MOV.U32 R4, RZ, RZ, 0x2 ;  /* 0x00000002ff047424 */ /* 0x000fe400078e00ff */
[----:B------:R-:W-:-:S07]  /*d0e0*/  IMAD.MOV.U32 R2, RZ, RZ, -0x1 ;  /* 0xffffffffff027424 */ /* 0x000fce00078e00ff */
[----:B01-34-:R-:W-:Y:S05]  /*d0f0*/  WARPSYNC.COLLECTIVE R2, `(.L_x_700) ;  /* 0x0000000002087348 */ /* 0x01bfea0003c00000 */
[----:B------:R2:W0:Y:S02]  /*d100*/  SHFL.DOWN P4, R6, R3, R4, R7 ;  /* 0x0800000403067389 */ /* 0x0004240000080007 */
[----:B01234-:R-:W-:Y:S05]  /*d110*/  ENDCOLLECTIVE ;  /* 0x000000000000791b */ /* 0x01ffea0003800000 */
.L_x_700:
[----:B------:R-:W-:Y:S05]  /*d120*/  BSYNC B0 ;  /* 0x0000000000007941 */ /* 0x000fea0003800000 */
.L_x_699:
[----:B------:R-:W-:Y:S05]  /*d130*/  BRA `(.L_x_701) ;  /* 0xffffff6c00247947 */ /* 0x000fea000383ffff */
.L_x_546:
[----:B------:R-:W-:Y:S01]  /*d140*/  BSSY B0, `(.L_x_702) ;  /* 0x0000007000007945 */ /* 0x000fe20003800000 */
[----:B------:R-:W-:Y:S02]  /*d150*/  IMAD.MOV.U32 R3, RZ, RZ, R61 ;  /* 0x000000ffff037224 */ /* 0x000fe400078e003d */
[----:B------:R-:W-:Y:S02]  /*d160*/  IMAD.MOV.U32 R4, RZ, RZ, 0x4 ;  /* 0x00000004ff047424 */ /* 0x000fe400078e00ff */
[----:B------:R-:W-:-:S07]  /*d170*/  IMAD.MOV.U32 R2, RZ, RZ, -0x1 ;  /* 0xffffffffff027424 */ /* 0x000fce00078e00ff */
[----:B0-----:R-:W-:Y:S05]  /*d180*/  WARPSYNC.COLLECTIVE R2, `(.L_x_703) ;  /* 0x0000000002087348 */ /* 0x001fea0003c00000 */
[----:B------:R1:W2:Y:S02]  /*d190*/  SHFL.DOWN P4, R6, R3, R4, R7 ;  /* 0x0800000403067389 */ /* 0x0002a40000080007 */
[----:B012---:R-:W-:Y:S05]  /*d1a0*/  ENDCOLLECTIVE ;  /* 0x000000000000791b */ /* 0x007fea0003800000 */
.L_x_703:
[----:B------:R-:W-:Y:S05]  /*d1b0*/  BSYNC B0 ;  /* 0x0000000000007941 */ /* 0x000fea0003800000 */
.L_x_702:
[----:B------:R-:W-:Y:S02]  /*d1c0*/  IMAD.MOV.U32 R3, RZ, RZ, R62 ;  /* 0x000000ffff037224 */ /* 0x000fe400078e003e */
[----:B------:R-:W-:Y:S02]  /*d1d0*/  IMAD.MOV.U32 R4, RZ, RZ, 0x4 ;  /* 0x00000004ff047424 */ /* 0x000fe400078e00ff */
[----:B------:R-:W-:Y:S02]  /*d1e0*/  IMAD.MOV.U32 R2, RZ, RZ, -0x1 ;  /* 0xffffffffff027424 */ /* 0x000fe400078e00ff */
[----:B------:R-:W-:-:S07]  /*d1f0*/  IMAD.MOV.U32 R30, RZ, RZ, R6 ;  /* 0x000000ffff1e7224 */ /* 0x000fce00078e0006 */
[----:B------:R-:W-:Y:S05]  /*d200*/  WARPSYNC.COLLECTIVE R2, `(.L_x_704) ;  /* 0x0000000002087348 */ /* 0x000fea0003c00000 */
[----:B------:R0:W1:Y:S02]  /*d210*/  SHFL.DOWN P4, R6, R3, R4, R7 ;  /* 0x0800000403067389 */ /* 0x0000640000080007 */
[----:B01----:R-:W-:Y:S05]  /*d220*/  ENDCOLLECTIVE ;  /* 0x000000000000791b */ /* 0x003fea0003800000 */
.L_x_704:
[----:B------:R-:W-:Y:S02]  /*d230*/  IMAD.MOV.U32 R3, RZ, RZ, R60 ;  /* 0x000000ffff037224 */ /* 0x000fe400078e003c */
[----:B------:R-:W-:-:S07]  /*d240*/  IMAD.MOV.U32 R31, RZ, RZ, R6 ;  /* 0x000000ffff1f7224 */ /* 0x000fce00078e0006 */
[----:B------:R-:W-:Y:S05]  /*d250*/  WARPSYNC.COLLECTIVE R2, `(.L_x_705) ;  /* 0x0000000002087348 */ /* 0x000fea0003c00000 */
[----:B------:R0:W1:Y:S02]  /*d260*/  SHFL.DOWN P4, R6, R3, R4, R7 ;  /* 0x0800000403067389 */ /* 0x0000640000080007 */
[----:B01----:R-:W-:Y:S05]  /*d270*/  ENDCOLLECTIVE ;  /* 0x000000000000791b */ /* 0x003fea0003800000 */
.L_x_705:
[----:B------:R-:W-:Y:S01]  /*d280*/  IMAD.MOV.U32 R54, RZ, RZ, R6 ;  /* 0x000000ffff367224 */ /* 0x000fe200078e0006 */
[----:B------:R-:W-:Y:S06]  /*d290*/  BRA `(.L_x_706) ;  /* 0xffffff6800f47947 */ /* 0x000fec000383ffff */
.L_x_547:
[----:B------:R-:W-:Y:S01]  /*d2a0*/  BSSY B0, `(.L_x_707) ;  /* 0x0000006000007945 */ /* 0x000fe20003800000 */
[----:B------:R-:W-:Y:S02]  /*d2b0*/  IMAD.MOV.U32 R4, RZ, RZ, 0x4 ;  /* 0x00000004ff047424 */ /* 0x000fe400078e00ff */
[----:B------:R-:W-:-:S07]  /*d2c0*/  IMAD.MOV.U32 R2, RZ, RZ, -0x1 ;  /* 0xffffffffff027424 */ /* 0x000fce00078e00ff */
[----:B01234-:R-:W-:Y:S05]  /*d2d0*/  WARPSYNC.COLLECTIVE R2, `(.L_x_708) ;  /* 0x0000000002087348 */ /* 0x01ffea0003c00000 */
[----:B------:R0:W0:Y:S02]  /*d2e0*/  SHFL.DOWN P4, R6, R3, R4, R7 ;  /* 0x0800000403067389 */ /* 0x0000240000080007 */
[----:B01234-:R-:W-:Y:S05]  /*d2f0*/  ENDCOLLECTIVE ;  /* 0x000000000000791b */ /* 0x01ffea0003800000 */
.L_x_708:
[----:B------:R-:W-:Y:S05]  /*d300*/  BSYNC B0 ;  /* 0x0000000000007941 */ /* 0x000fea0003800000 */
.L_x_707:
[----:B------:R-:W-:Y:S05]  /*d310*/  BRA `(.L_x_709) ;  /* 0xffffff6800e47947 */ /* 0x000fea000383ffff */
.L_x_548:
[----:B------:R-:W-:Y:S01]  /*d320*/  BSSY B0, `(.L_x_710) ;  /* 0x0000007000007945 */ /* 0x000fe20003800000 */
[----:B------:R-:W-:Y:S02]  /*d330*/  IMAD.MOV.U32 R3, RZ, RZ, R61 ;  /* 0x000000ffff037224 */ /* 0x000fe400078e003d */
[----:B------:R-:W-:Y:S02]  /*d340*/  IMAD.MOV.U32 R4, RZ, RZ, 0x8 ;  /* 0x00000008ff047424 */ /* 0x000fe400078e00ff */
[----:B------:R-:W-:-:S07]  /*d350*/  IMAD.MOV.U32 R2, RZ, RZ, -0x1 ;  /* 0xffffffffff027424 */ /* 0x000fce00078e00ff */
[----:B0-----:R-:W-:Y:S05]  /*d360*/  WARPSYNC.COLLECTIVE R2, `(.L_x_711) ;  /* 0x0000000002087348 */ /* 0x001fea0003c00000 */
[----:B------:R1:W2:Y:S02]  /*d370*/  SHFL.DOWN P4, R6, R3, R4, R7 ;  /* 0x0800000403067389 */ /* 0x0002a40000080007 */
[----:B012---:R-:W-:Y:S05]  /*d380*/  ENDCOLLECTIVE ;  /* 0x000000000000791b */ /* 0x007fea0003800000 */
.L_x_711:
[----:B------:R-:W-:Y:S05]  /*d390*/  BSYNC B0 ;  /* 0x0000000000007941 */ /* 0x000fea0003800000 */
.L_x_710:
[----:B------:R-:W-:Y:S02]  /*d3a0*/  IMAD.MOV.U32 R3, RZ, RZ, R62 ;  /* 0x000000ffff037224 */ /* 0x000fe400078e003e */
[----:B------:R-:W-:Y:S02]  /*d3b0*/  IMAD.MOV.U32 R4, RZ, RZ, 0x8 ;  /* 0x00000008ff047424 */ /* 0x000fe400078e00ff */
[----:B------:R-:W-:Y:S02]  /*d3c0*/  IMAD.MOV.U32 R2, RZ, RZ, -0x1 ;  /* 0xffffffffff027424 */ /* 0x000fe400078e00ff */
[----:B------:R-:W-:-:S07]  /*d3d0*/  IMAD.MOV.U32 R30, RZ, RZ, R6 ;  /* 0x000000ffff1e7224 */ /* 0x000fce00078e0006 */
[----:B------:R-:W-:Y:S05]  /*d3e0*/  WARPSYNC.COLLECTIVE R2, `(.L_x_712) ;  /* 0x0000000002087348 */ /* 0x000fea0003c00000 */
[----:B------:R0:W1:Y:S02]  /*d3f0*/  SHFL.DOWN P4, R6, R3, R4, R7 ;  /* 0x0800000403067389 */ /* 0x0000640000080007 */
[----:B01----:R-:W-:Y:S05]  /*d400*/  ENDCOLLECTIVE ;  /* 0x000000000000791b */ /* 0x003fea0003800000 */
.L_x_712:
[----:B------:R-:W-:Y:S02]  /*d410*/  IMAD.MOV.U32 R3, RZ, RZ, R60 ;  /* 0x000000ffff037224 */ /* 0x000fe400078e003c */
[----:B------:R-:W-:-:S07]  /*d420*/  IMAD.MOV.U32 R31, RZ, RZ, R6 ;  /* 0x000000ffff1f7224 */ /* 0x000fce00078e0006 */
[----:B------:R-:W-:Y:S05]  /*d430*/  WARPSYNC.COLLECTIVE R2, `(.L_x_713) ;  /* 0x0000000002087348 */ /* 0x000fea0003c00000 */
[----:B------:R0:W1:Y:S02]  /*d440*/  SHFL.DOWN P4, R6, R3, R4, R7 ;  /* 0x0800000403067389 */ /* 0x0000640000080007 */
[----:B01----:R-:W-:Y:S05]  /*d450*/  ENDCOLLECTIVE ;  /* 0x000000000000791b */ /* 0x003fea0003800000 */
.L_x_713:
[----:B------:R-:W-:Y:S01]  /*d460*/  IMAD.MOV.U32 R54, RZ, RZ, R6 ;  /* 0x000000ffff367224 */ /* 0x000fe200078e0006 */
[----:B------:R-:W-:Y:S06]  /*d470*/  BRA `(.L_x_714) ;  /* 0xffffff6800c07947 */ /* 0x000fec000383ffff */
.L_x_549:
[----:B------:R-:W-:Y:S01]  /*d480*/  BSSY B0, `(.L_x_715) ;  /* 0x0000006000007945 */ /* 0x000fe20003800000 */
[----:B------:R-:W-:Y:S02]  /*d490*/  IMAD.MOV.U32 R4, RZ, RZ, 0x8 ;  /* 0x00000008ff047424 */ /* 0x000fe400078e00ff */
[----:B------:R-:W-:-:S07]  /*d4a0*/  IMAD.MOV.U32 R2, RZ, RZ, -0x1 ;  /* 0xffffffffff027424 */ /* 0x000fce00078e00ff */
[----:B01234-:R-:W-:Y:S05]  /*d4b0*/  WARPSYNC.COLLECTIVE R2, `(.L_x_716) ;  /* 0x0000000002087348 */ /* 0x01ffea0003c00000 */
[----:B------:R0:W0:Y:S02]  /*d4c0*/  SHFL.DOWN P4, R6, R3, R4, R7 ;  /* 0x0800000403067389 */ /* 0x0000240000080007 */
[----:B01234-:R-:W-:Y:S05]  /*d4d0*/  ENDCOLLECTIVE ;  /* 0x000000000000791b */ /* 0x01ffea0003800000 */
.L_x_716:
[----:B------:R-:W-:Y:S05]  /*d4e0*/  BSYNC B0 ;  /* 0x0000000000007941 */ /* 0x000fea0003800000 */
.L_x_715:
[----:B------:R-:W-:Y:S05]  /*d4f0*/  BRA `(.L_x_717) ;  /* 0xffffff6800b07947 */ /* 0x000fea000383ffff */
.L_x_550:
[----:B------:R-:W-:Y:S01]  /*d500*/  BSSY B0, `(.L_x_718) ;  /* 0x0000007000007945 */ /* 0x000fe20003800000 */
[----:B------:R-:W-:Y:S02]  /*d510*/  IMAD.MOV.U32 R3, RZ, RZ, R61 ;  /* 0x000000ffff037224 */ /* 0x000fe400078e003d */
[----:B------:R-:W-:Y:S02]  /*d520*/  IMAD.MOV.U32 R4, RZ, RZ, 0x10 ;  /* 0x00000010ff047424 */ /* 0x000fe400078e00ff */
[----:B------:R-:W-:-:S07]  /*d530*/  IMAD.MOV.U32 R2, RZ, RZ, -0x1 ;  /* 0xffffffffff027424 */ /* 0x000fce00078e00ff */
[----:B0-----:R-:W-:Y:S05]  /*d540*/  WARPSYNC.COLLECTIVE R2, `(.L_x_719) ;  /* 0x0000000002087348 */ /* 0x001fea0003c00000 */
[----:B------:R1:W2:Y:S02]  /*d550*/  SHFL.DOWN P4, R6, R3, R4, R7 ;  /* 0x0800000403067389 */ /* 0x0002a40000080007 */
[----:B012---:R-:W-:Y:S05]  /*d560*/  ENDCOLLECTIVE ;  /* 0x000000000000791b */ /* 0x007fea0003800000 */
.L_x_719:
[----:B------:R-:W-:Y:S05]  /*d570*/  BSYNC B0 ;  /* 0x0000000000007941 */ /* 0x000fea0003800000 */
.L_x_718:
[----:B------:R-:W-:Y:S02]  /*d580*/  IMAD.MOV.U32 R3, RZ, RZ, R62 ;  /* 0x000000ffff037224 */ /* 0x000fe400078e003e */
[----:B------:R-:W-:Y:S02]  /*d590*/  IMAD.MOV.U32 R4, RZ, RZ, 0x10 ;  /* 0x00000010ff047424 */ /* 0x000fe400078e00ff */
[----:B------:R-:W-:Y:S02]  /*d5a0*/  IMAD.MOV.U32 R2, RZ, RZ, -0x1 ;  /* 0xffffffffff027424 */ /* 0x000fe400078e00ff */
[----:B------:R-:W-:-:S07]  /*d5b0*/  IMAD.MOV.U32 R54, RZ, RZ, R6 ;  /* 0x000000ffff367224 */ /* 0x000fce00078e0006 */
[----:B------:R-:W-:Y:S05]  /*d5c0*/  WARPSYNC.COLLECTIVE R2, `(.L_x_720) ;  /* 0x0000000002087348 */ /* 0x000fea0003c00000 */
[----:B------:R0:W1:Y:S02]  /*d5d0*/  SHFL.DOWN P4, R6, R3, R4, R7 ;  /* 0x0800000403067389 */ /* 0x0000640000080007 */
[----:B01----:R-:W-:Y:S05]  /*d5e0*/  ENDCOLLECTIVE ;  /* 0x000000000000791b */ /* 0x003fea0003800000 */
.L_x_720:
[----:B------:R-:W-:Y:S02]  /*d5f0*/  IMAD.MOV.U32 R3, RZ, RZ, R60 ;  /* 0x000000ffff037224 */ /* 0x000fe400078e003c */
[----:B------:R-:W-:-:S07]  /*d600*/  IMAD.MOV.U32 R69, RZ, RZ, R6 ;  /* 0x000000ffff457224 */ /* 0x000fce00078e0006 */
[----:B------:R-:W-:Y:S05]  /*d610*/  WARPSYNC.COLLECTIVE R2, `(.L_x_721) ;  /* 0x0000000002087348 */ /* 0x000fea0003c00000 */
[----:B------:R0:W1:Y:S02]  /*d620*/  SHFL.DOWN P4, R6, R3, R4, R7 ;  /* 0x0800000403067389 */ /* 0x0000640000080007 */
[----:B01----:R-:W-:Y:S05]  /*d630*/  ENDCOLLECTIVE ;  /* 0x000000000000791b */ /* 0x003fea0003800000 */
.L_x_721:
[----:B------:R-:W-:Y:S01]  /*d640*/  IMAD.MOV.U32 R68, RZ, RZ, R6 ;  /* 0x000000ffff447224 */ /* 0x000fe200078e0006 */
[----:B------:R-:W-:Y:S06]  /*d650*/  BRA `(.L_x_722) ;  /* 0xffffff68008c7947 */ /* 0x000fec000383ffff */
.L_x_551:
[----:B------:R-:W-:Y:S01]  /*d660*/  BSSY B0, `(.L_x_723) ;  /* 0x0000006000007945 */ /* 0x000fe20003800000 */
[----:B------:R-:W-:Y:S02]  /*d670*/  IMAD.MOV.U32 R4, RZ, RZ, 0x10 ;  /* 0x00000010ff047424 */ /* 0x000fe400078e00ff */
[----:B------:R-:W-:-:S07]  /*d680*/  IMAD.MOV.U32 R2, RZ, RZ, -0x1 ;  /* 0xffffffffff027424 */ /* 0x000fce00078e00ff */
[----:B01234-:R-:W-:Y:S05]  /*d690*/  WARPSYNC.COLLECTIVE R2, `(.L_x_724) ;  /* 0x0000000002087348 */ /* 0x01ffea0003c00000 */
[----:B------:R0:W0:Y:S02]  /*d6a0*/  SHFL.DOWN P4, R6, R3, R4, R7 ;  /* 0x0800000403067389 */ /* 0x0000240000080007 */
[----:B01234-:R-:W-:Y:S05]  /*d6b0*/  ENDCOLLECTIVE ;  /* 0x000000000000791b */ /* 0x01ffea0003800000 */
.L_x_724:
[----:B------:R-:W-:Y:S05]  /*d6c0*/  BSYNC B0 ;  /* 0x0000000000007941 */ /* 0x000fea0003800000 */
.L_x_723:
[----:B------:R-:W-:Y:S05]  /*d6d0*/  BRA `(.L_x_725) ;  /* 0xffffff6800747947 */ /* 0x000fea000383ffff */
.L_x_552:
[----:B------:R-:W-:Y:S01]  /*d6e0*/  BSSY B0, `(.L_x_726) ;  /* 0x0000006000007945 */ /* 0x000fe20003800000 */
[----:B------:R-:W-:Y:S01]  /*d6f0*/  PLOP3.LUT P4, PT, P0, PT, PT, 0x80, 0x8 ;  /* 0x000000000008781c */ /* 0x000fe2000078f070 */
[----:B------:R-:W-:-:S12]  /*d700*/  IMAD.MOV.U32 R2, RZ, RZ, -0x1 ;  /* 0xffffffffff027424 */ /* 0x000fd800078e00ff */
[----:B0-----:R-:W-:Y:S05]  /*d710*/  WARPSYNC.COLLECTIVE R2, `(.L_x_727) ;  /* 0x0000000002087348 */ /* 0x001fea0003c00000 */
[----:B------:R-:W-:Y:S01]  /*d720*/  VOTE.ALL P4, P4 ;  /* 0x0000000000ff7806 */ /* 0x000fe20002080000 */
[----:B0-----:R-:W-:-:S12]  /*d730*/  ENDCOLLECTIVE ;  /* 0x000000000000791b */ /* 0x001fd80003800000 */
.L_x_727:
[----:B------:R-:W-:Y:S05]  /*d740*/  BSYNC B0 ;  /* 0x0000000000007941 */ /* 0x000fea0003800000 */
.L_x_726:
[----:B------:R-:W-:Y:S01]  /*d750*/  PLOP3.LUT P0, PT, P4, PT, PT, 0x80, 0x8 ;  /* 0x000000000008781c */ /* 0x000fe2000270f070 */
[----:B------:R-:W-:-:S12]  /*d760*/  BRA `(.L_x_728) ;  /* 0xffffff6800987947 */ /* 0x000fd8000383ffff */
.L_x_554:
[----:B------:R-:W-:Y:S01]  /*d770*/  BSSY B0, `(.L_x_729) ;  /* 0x0000006000007945 */ /* 0x000fe20003800000 */
[----:B------:R-:W-:Y:S01]  /*d780*/  PLOP3.LUT P4, PT, P0, PT, PT, 0x8, 0x80 ;  /* 0x000000000080781c */ /* 0x000fe2000078e170 */
[----:B------:R-:W-:-:S12]  /*d790*/  IMAD.MOV.U32 R2, RZ, RZ, -0x1 ;  /* 0xffffffffff027424 */ /* 0x000fd800078e00ff */
[----:B0-----:R-:W-:Y:S05]  /*d7a0*/  WARPSYNC.COLLECTIVE R2, `(.L_x_730) ;  /* 0x0000000002087348 */ /* 0x001fea0003c00000 */
[----:B------:R-:W-:Y:S01]  /*d7b0*/  VOTE.ANY P4, P4 ;  /* 0x0000000000ff7806 */ /* 0x000fe20002080100 */
[----:B0-----:R-:W-:-:S12]  /*d7c0*/  ENDCOLLECTIVE ;  /* 0x000000000000791b */ /* 0x001fd80003800000 */
.L_x_730:
[----:B------:R-:W-:Y:S05]  /*d7d0*/  BSYNC B0 ;  /* 0x0000000000007941 */ /* 0x000fea0003800000 */
.L_x_729:
[----:B------:R-:W-:Y:S01]  /*d7e0*/  PLOP3.LUT P0, PT, P4, PT, PT, 0x80, 0x8 ;  /* 0x000000000008781c */ /* 0x000fe2000270f070 */
[----:B------:R-:W-:-:S12]  /*d7f0*/  BRA `(.L_x_731) ;  /* 0xffffff6800987947 */ /* 0x000fd8000383ffff */
.L_x_556:
[----:B------:R-:W-:Y:S01]  /*d800*/  BSSY B0, `(.L_x_732) ;  /* 0x0000006000007945 */ /* 0x000fe20003800000 */
[----:B------:R-:W-:Y:S01]  /*d810*/  PLOP3.LUT P4, PT, P0, PT, PT, 0x8, 0x80 ;  /* 0x000000000080781c */ /* 0x000fe2000078e170 */
[----:B------:R-:W-:-:S12]  /*d820*/  IMAD.MOV.U32 R2, RZ, RZ, -0x1 ;  /* 0xffffffffff027424 */ /* 0x000fd800078e00ff */
[----:B0-----:R-:W-:Y:S05]  /*d830*/  WARPSYNC.COLLECTIVE R2, `(.L_x_733) ;  /* 0x0000000002087348 */ /* 0x001fea0003c00000 */
[----:B------:R-:W-:Y:S01]  /*d840*/  VOTE.ANY R2, PT, P4 ;  /* 0x0000000000027806 */ /* 0x000fe200020e0100 */
[----:B0-----:R-:W-:Y:S06]  /*d850*/  ENDCOLLECTIVE ;  /* 0x000000000000791b */ /* 0x001fec0003800000 */
.L_x_733:
[----:B------:R-:W-:Y:S05]  /*d860*/  BSYNC B0 ;  /* 0x0000000000007941 */ /* 0x000fea0003800000 */
.L_x_732:
        /* <DEDUP_REMOVED lines=10> */
.L_x_734:
[----:B------:R-:W-:Y:S02]  /*d910*/  IMAD.MOV.U32 R3, RZ, RZ, R55 ;  /* 0x000000ffff037224 */ /* 0x000fe400078e0037 */
[----:B------:R-:W-:-:S07]  /*d920*/  IMAD.MOV.U32 R71, RZ, RZ, R6 ;  /* 0x000000ffff477224 */ /* 0x000fce00078e0006 */
[----:B------:R-:W-:Y:S05]  /*d930*/  WARPSYNC.COLLECTIVE R2, `(.L_x_735) ;  /* 0x0000000002087348 */ /* 0x000fea0003c00000 */
[----:B------:R0:W1:Y:S02]  /*d940*/  SHFL.DOWN P4, R6, R3, R4, R7 ;  /* 0x0800000403067389 */ /* 0x0000640000080007 */
[----:B01----:R-:W-:Y:S05]  /*d950*/  ENDCOLLECTIVE ;  /* 0x000000000000791b */ /* 0x003fea0003800000 */
.L_x_735:
[----:B------:R-:W-:Y:S02]  /*d960*/  IMAD.MOV.U32 R3, RZ, RZ, R54 ;  /* 0x000000ffff037224 */ /* 0x000fe400078e0036 */
[----:B------:R-:W-:-:S07]  /*d970*/  IMAD.MOV.U32 R68, RZ, RZ, R6 ;  /* 0x000000ffff447224 */ /* 0x000fce00078e0006 */
[----:B------:R-:W-:Y:S05]  /*d980*/  WARPSYNC.COLLECTIVE R2, `(.L_x_736) ;  /* 0x0000000002087348 */ /* 0x000fea0003c00000 */
[----:B------:R0:W1:Y:S02]  /*d990*/  SHFL.DOWN P4, R6, R3, R4, R7 ;  /* 0x0800000403067389 */ /* 0x0000640000080007 */
[----:B01----:R-:W-:Y:S05]  /*d9a0*/  ENDCOLLECTIVE ;  /* 0x000000000000791b */ /* 0x003fea0003800000 */
.L_x_736:
[----:B------:R-:W-:Y:S01]  /*d9b0*/  IMAD.MOV.U32 R70, RZ, RZ, R6 ;  /* 0x000000ffff467224 */ /* 0x000fe200078e0006 */
[----:B------:R-:W-:Y:S06]  /*d9c0*/  BRA `(.L_x_737) ;  /* 0xffffff6800607947 */ /* 0x000fec000383ffff */
.L_x_557:
[----:B------:R-:W-:Y:S01]  /*d9d0*/  BSSY B0, `(.L_x_738) ;  /* 0x0000006000007945 */ /* 0x000fe20003800000 */
[----:B------:R-:W-:Y:S02]  /*d9e0*/  IMAD.MOV.U32 R4, RZ, RZ, 0x1 ;  /* 0x00000001ff047424 */ /* 0x000fe400078e00ff */
[----:B------:R-:W-:-:S07]  /*d9f0*/  IMAD.MOV.U32 R2, RZ, RZ, -0x1 ;  /* 0xffffffffff027424 */ /* 0x000fce00078e00ff */
[----:B01234-:R-:W-:Y:S05]  /*da00*/  WARPSYNC.COLLECTIVE R2, `(.L_x_739) ;  /* 0x0000000002087348 */ /* 0x01ffea0003c00000 */
[----:B------:R0:W0:Y:S02]  /*da10*/  SHFL.DOWN P4, R6, R3, R4, R7 ;  /* 0x0800000403067389 */ /* 0x0000240000080007 */
[----:B01234-:R-:W-:Y:S05]  /*da20*/  ENDCOLLECTIVE ;  /* 0x000000000000791b */ /* 0x01ffea0003800000 */
.L_x_739:
[----:B------:R-:W-:Y:S05]  /*da30*/  BSYNC B0 ;  /* 0x0000000000007941 */ /* 0x000fea0003800000 */
.L_x_738:
[----:B------:R-:W-:Y:S05]  /*da40*/  BRA `(.L_x_740) ;  /* 0xffffff6800487947 */ /* 0x000fea000383ffff */
.L_x_558:
[----:B------:R-:W-:Y:S01]  /*da50*/  BSSY B0, `(.L_x_741) ;  /* 0x0000007000007945 */ /* 0x000fe20003800000 */
[----:B------:R-:W-:Y:S02]  /*da60*/  IMAD.MOV.U32 R3, RZ, RZ, R0 ;  /* 0x000000ffff037224 */ /* 0x000fe400078e0000 */
[----:B------:R-:W-:Y:S02]  /*da70*/  IMAD.MOV.U32 R4, RZ, RZ, 0x2 ;  /* 0x00000002ff047424 */ /* 0x000fe400078e00ff */
[----:B------:R-:W-:-:S07]  /*da80*/  IMAD.MOV.U32 R2, RZ, RZ, -0x1 ;  /* 0xffffffffff027424 */ /* 0x000fce00078e00ff */
[----:B0-----:R-:W-:Y:S05]  /*da90*/  WARPSYNC.COLLECTIVE R2, `(.L_x_742) ;  /* 0x0000000002087348 */ /* 0x001fea0003c00000 */
[----:B------:R1:W2:Y:S02]  /*daa0*/  SHFL.DOWN P4, R6, R3, R4, R7 ;  /* 0x0800000403067389 */ /* 0x0002a40000080007 */
[----:B012---:R-:W-:Y:S05]  /*dab0*/  ENDCOLLECTIVE ;  /* 0x000000000000791b */ /* 0x007fea0003800000 */
.L_x_742:
[----:B------:R-:W-:Y:S05]  /*dac0*/  BSYNC B0 ;  /* 0x0000000000007941 */ /* 0x000fea0003800000 */
.L_x_741:
[----:B------:R-:W-:Y:S02]  /*dad0*/  IMAD.MOV.U32 R3, RZ, RZ, R55 ;  /* 0x000000ffff037224 */ /* 0x000fe400078e0037 */
[----:B------:R-:W-:Y:S02]  /*dae0*/  IMAD.MOV.U32 R4, RZ, RZ, 0x2 ;  /* 0x00000002ff047424 */ /* 0x000fe400078e00ff */
[----:B------:R-:W-:Y:S02]  /*daf0*/  IMAD.MOV.U32 R2, RZ, RZ, -0x1 ;  /* 0xffffffffff027424 */ /* 0x000fe400078e00ff */
[----:B------:R-:W-:-:S07]  /*db00*/  IMAD.MOV.U32 R71, RZ, RZ, R6 ;  /* 0x000000ffff477224 */ /* 0x000fce00078e0006 */
[----:B------:R-:W-:Y:S05]  /*db10*/  WARPSYNC.COLLECTIVE R2, `(.L_x_743) ;  /* 0x0000000002087348 */ /* 0x000fea0003c00000 */
[----:B------:R0:W1:Y:S02]  /*db20*/  SHFL.DOWN P4, R6, R3, R4, R7 ;  /* 0x0800000403067389 */ /* 0x0000640000080007 */
[----:B01----:R-:W-:Y:S05]  /*db30*/  ENDCOLLECTIVE ;  /* 0x000000000000791b */ /* 0x003fea0003800000 */
.L_x_743:
[----:B------:R-:W-:Y:S02]  /*db40*/  IMAD.MOV.U32 R3, RZ, RZ, R54 ;  /* 0x000000ffff037224 */ /* 0x000fe400078e0036 */
[----:B------:R-:W-:-:S07]  /*db50*/  IMAD.MOV.U32 R68, RZ, RZ, R6 ;  /* 0x000000ffff447224 */ /* 0x000fce00078e0006 */
[----:B------:R-:W-:Y:S05]  /*db60*/  WARPSYNC.COLLECTIVE R2, `(.L_x_744) ;  /* 0x0000000002087348 */ /* 0x000fea0003c00000 */
[----:B------:R0:W1:Y:S02]  /*db70*/  SHFL.DOWN P4, R6, R3, R4, R7 ;  /* 0x0800000403067389 */ /* 0x0000640000080007 */
[----:B01----:R-:W-:Y:S05]  /*db80*/  ENDCOLLECTIVE ;  /* 0x000000000000791b */ /* 0x003fea0003800000 */
.L_x_744:
[----:B------:R-:W-:Y:S01]  /*db90*/  IMAD.MOV.U32 R70, RZ, RZ, R6 ;  /* 0x000000ffff467224 */ /* 0x000fe200078e0006 */
[----:B------:R-:W-:Y:S06]  /*dba0*/  BRA `(.L_x_745) ;  /* 0xffffff6800287947 */ /* 0x000fec000383ffff */
.L_x_559:
[----:B------:R-:W-:Y:S01]  /*dbb0*/  BSSY B0, `(.L_x_746) ;  /* 0x0000006000007945 */ /* 0x000fe20003800000 */
[----:B------:R-:W-:Y:S02]  /*dbc0*/  IMAD.MOV.U32 R4, RZ, RZ, 0x2 ;  /* 0x00000002ff047424 */ /* 0x000fe400078e00ff */
[----:B------:R-:W-:-:S07]  /*dbd0*/  IMAD.MOV.U32 R2, RZ, RZ, -0x1 ;  /* 0xffffffffff027424 */ /* 0x000fce00078e00ff */
[----:B01234-:R-:W-:Y:S05]  /*dbe0*/  WARPSYNC.COLLECTIVE R2, `(.L_x_747) ;  /* 0x0000000002087348 */ /* 0x01ffea0003c00000 */
[----:B------:R0:W0:Y:S02]  /*dbf0*/  SHFL.DOWN P4, R6, R3, R4, R7 ;  /* 0x0800000403067389 */ /* 0x0000240000080007 */
[----:B01234-:R-:W-:Y:S05]  /*dc00*/  ENDCOLLECTIVE ;  /* 0x000000000000791b */ /* 0x01ffea0003800000 */
.L_x_747:
[----:B------:R-:W-:Y:S05]  /*dc10*/  BSYNC B0 ;  /* 0x0000000000007941 */ /* 0x000fea0003800000 */
.L_x_746:
[----:B------:R-:W-:Y:S05]  /*dc20*/  BRA `(.L_x_748) ;  /* 0xffffff6800107947 */ /* 0x000fea000383ffff */
.L_x_560:
[----:B------:R-:W-:Y:S01]  /*dc30*/  BSSY B0, `(.L_x_749) ;  /* 0x0000007000007945 */ /* 0x000fe20003800000 */
[----:B------:R-:W-:Y:S02]  /*dc40*/  IMAD.MOV.U32 R3, RZ, RZ, R0 ;  /* 0x000000ffff037224 */ /* 0x000fe400078e0000 */
[----:B------:R-:W-:Y:S02]  /*dc50*/  IMAD.MOV.U32 R4, RZ, RZ, 0x4 ;  /* 0x00000004ff047424 */ /* 0x000fe400078e00ff */
[----:B------:R-:W-:-:S07]  /*dc60*/  IMAD.MOV.U32 R2, RZ, RZ, -0x1 ;  /* 0xffffffffff027424 */ /* 0x000fce00078e00ff */
[----:B0-----:R-:W-:Y:S05]  /*dc70*/  WARPSYNC.COLLECTIVE R2, `(.L_x_750) ;  /* 0x0000000002087348 */ /* 0x001fea0003c00000 */
[----:B------:R1:W2:Y:S02]  /*dc80*/  SHFL.DOWN P4, R6, R3, R4, R7 ;  /* 0x0800000403067389 */ /* 0x0002a40000080007 */
[----:B012---:R-:W-:Y:S05]  /*dc90*/  ENDCOLLECTIVE ;  /* 0x000000000000791b */ /* 0x007fea0003800000 */
.L_x_750:
[----:B------:R-:W-:Y:S05]  /*dca0*/  BSYNC B0 ;  /* 0x0000000000007941 */ /* 0x000fea0003800000 */
.L_x_749:
[----:B------:R-:W-:Y:S02]  /*dcb0*/  IMAD.MOV.U32 R3, RZ, RZ, R55 ;  /* 0x000000ffff037224 */ /* 0x000fe400078e0037 */
[----:B------:R-:W-:Y:S02]  /*dcc0*/  IMAD.MOV.U32 R4, RZ, RZ, 0x4 ;  /* 0x00000004ff047424 */ /* 0x000fe400078e00ff */
[----:B------:R-:W-:Y:S02]  /*dcd0*/  IMAD.MOV.U32 R2, RZ, RZ, -0x1 ;  /* 0xffffffffff027424 */ /* 0x000fe400078e00ff */
[----:B------:R-:W-:-:S07]  /*dce0*/  IMAD.MOV.U32 R71, RZ, RZ, R6 ;  /* 0x000000ffff477224 */ /* 0x000fce00078e0006 */
[----:B------:R-:W-:Y:S05]  /*dcf0*/  WARPSYNC.COLLECTIVE R2, `(.L_x_751) ;  /* 0x0000000002087348 */ /* 0x000fea0003c00000 */
[----:B------:R0:W1:Y:S02]  /*dd00*/  SHFL.DOWN P4, R6, R3, R4, R7 ;  /* 0x0800000403067389 */ /* 0x0000640000080007 */
[----:B01----:R-:W-:Y:S05]  /*dd10*/  ENDCOLLECTIVE ;  /* 0x000000000000791b */ /* 0x003fea0003800000 */
.L_x_751:
[----:B------:R-:W-:Y:S02]  /*dd20*/  IMAD.MOV.U32 R3, RZ, RZ, R54 ;  /* 0x000000ffff037224 */ /* 0x000fe400078e0036 */
[----:B------:R-:W-:-:S07]  /*dd30*/  IMAD.MOV.U32 R68, RZ, RZ, R6 ;  /* 0x000000ffff447224 */ /* 0x000fce00078e0006 */
[----:B------:R-:W-:Y:S05]  /*dd40*/  WARPSYNC.COLLECTIVE R2, `(.L_x_752) ;  /* 0x0000000002087348 */ /* 0x000fea0003c00000 */
[----:B------:R0:W1:Y:S02]  /*dd50*/  SHFL.DOWN P4, R6, R3, R4, R7 ;  /* 0x0800000403067389 */ /* 0x0000640000080007 */
[----:B01----:R-:W-:Y:S05]  /*dd60*/  ENDCOLLECTIVE ;  /* 0x000000000000791b */ /* 0x003fea0003800000 */
.L_x_752:
[----:B------:R-:W-:Y:S01]  /*dd70*/  IMAD.MOV.U32 R70, RZ, RZ, R6 ;  /* 0x000000ffff467224 */ /* 0x000fe200078e0006 */
[----:B------:R-:W-:Y:S06]  /*dd80*/  BRA `(.L_x_753) ;  /* 0xffffff6400f07947 */ /* 0x000fec000383ffff */
.L_x_561:
[----:B------:R-:W-:Y:S01]  /*dd90*/  BSSY B0, `(.L_x_754) ;  /* 0x0000006000007945 */ /* 0x000fe20003800000 */
[----:B------:R-:W-:Y:S02]  /*dda0*/  IMAD.MOV.U32 R4, RZ, RZ, 0x4 ;  /* 0x00000004ff047424 */ /* 0x000fe400078e00ff */
[----:B------:R-:W-:-:S07]  /*ddb0*/  IMAD.MOV.U32 R2, RZ, RZ, -0x1 ;  /* 0xffffffffff027424 */ /* 0x000fce00078e00ff */
[----:B01234-:R-:W-:Y:S05]  /*ddc0*/  WARPSYNC.COLLECTIVE R2, `(.L_x_755) ;  /* 0x0000000002087348 */ /* 0x01ffea0003c00000 */
[----:B------:R0:W0:Y:S02]  /*ddd0*/  SHFL.DOWN P4, R6, R3, R4, R7 ;  /* 0x0800000403067389 */ /* 0x0000240000080007 */
[----:B01234-:R-:W-:Y:S05]  /*dde0*/  ENDCOLLECTIVE ;  /* 0x000000000000791b */ /* 0x01ffea0003800000 */
.L_x_755:
[----:B------:R-:W-:Y:S05]  /*ddf0*/  BSYNC B0 ;  /* 0x0000000000007941 */ /* 0x000fea0003800000 */
.L_x_754:
[----:B------:R-:W-:Y:S05]  /*de00*/  BRA `(.L_x_756) ;  /* 0xffffff6400d87947 */ /* 0x000fea000383ffff */
.L_x_562:
[----:B------:R-:W-:Y:S01]  /*de10*/  BSSY B0, `(.L_x_757) ;  /* 0x0000007000007945 */ /* 0x000fe20003800000 */
[----:B------:R-:W-:Y:S02]  /*de20*/  IMAD.MOV.U32 R3, RZ, RZ, R0 ;  /* 0x000000ffff037224 */ /* 0x000fe400078e0000 */
[----:B------:R-:W-:Y:S02]  /*de30*/  IMAD.MOV.U32 R4, RZ, RZ, 0x8 ;  /* 0x00000008ff047424 */ /* 0x000fe400078e00ff */
[----:B------:R-:W-:-:S07]  /*de40*/  IMAD.MOV.U32 R2, RZ, RZ, -0x1 ;  /* 0xffffffffff027424 */ /* 0x000fce00078e00ff */
[----:B0-----:R-:W-:Y:S05]  /*de50*/  WARPSYNC.COLLECTIVE R2, `(.L_x_758) ;  /* 0x0000000002087348 */ /* 0x001fea0003c00000 */
[----:B------:R1:W2:Y:S02]  /*de60*/  SHFL.DOWN P4, R6, R3, R4, R7 ;  /* 0x0800000403067389 */ /* 0x0002a40000080007 */
[----:B012---:R-:W-:Y:S05]  /*de70*/  ENDCOLLECTIVE ;  /* 0x000000000000791b */ /* 0x007fea0003800000 */
.L_x_758:
[----:B------:R-:W-:Y:S05]  /*de80*/  BSYNC B0 ;  /* 0x0000000000007941 */ /* 0x000fea0003800000 */
.L_x_757:
[----:B------:R-:W-:Y:S02]  /*de90*/  IMAD.MOV.U32 R3, RZ, RZ, R55 ;  /* 0x000000ffff037224 */ /* 0x000fe400078e0037 */
[----:B------:R-:W-:Y:S02]  /*dea0*/  IMAD.MOV.U32 R4, RZ, RZ, 0x8 ;  /* 0x00000008ff047424 */ /* 0x000fe400078e00ff */
[----:B------:R-:W-:Y:S02]  /*deb0*/  IMAD.MOV.U32 R2, RZ, RZ, -0x1 ;  /* 0xffffffffff027424 */ /* 0x000fe400078e00ff */
[----:B------:R-:W-:-:S07]  /*dec0*/  IMAD.MOV.U32 R71, RZ, RZ, R6 ;  /* 0x000000ffff477224 */ /* 0x000fce00078e0006 */
[----:B------:R-:W-:Y:S05]  /*ded0*/  WARPSYNC.COLLECTIVE R2, `(.L_x_759) ;  /* 0x0000000002087348 */ /* 0x000fea0003c00000 */
[----:B------:R0:W1:Y:S02]  /*dee0*/  SHFL.DOWN P4, R6, R3, R4, R7 ;  /* 0x0800000403067389 */ /* 0x0000640000080007 */
[----:B01----:R-:W-:Y:S05]  /*def0*/  ENDCOLLECTIVE ;  /* 0x000000000000791b */ /* 0x003fea0003800000 */
.L_x_759:
[----:B------:R-:W-:Y:S02]  /*df00*/  IMAD.MOV.U32 R3, RZ, RZ, R54 ;  /* 0x000000ffff037224 */ /* 0x000fe400078e0036 */
[----:B------:R-:W-:-:S07]  /*df10*/  IMAD.MOV.U32 R68, RZ, RZ, R6 ;  /* 0x000000ffff447224 */ /* 0x000fce00078e0006 */
[----:B------:R-:W-:Y:S05]  /*df20*/  WARPSYNC.COLLECTIVE R2, `(.L_x_760) ;  /* 0x0000000002087348 */ /* 0x000fea0003c00000 */
[----:B------:R0:W1:Y:S02]  /*df30*/  SHFL.DOWN P4, R6, R3, R4, R7 ;  /* 0x0800000403067389 */ /* 0x0000640000080007 */
[----:B01----:R-:W-:Y:S05]  /*df40*/  ENDCOLLECTIVE ;  /* 0x000000000000791b */ /* 0x003fea0003800000 */
.L_x_760:
[----:B------:R-:W-:Y:S01]  /*df50*/  IMAD.MOV.U32 R70, RZ, RZ, R6 ;  /* 0x000000ffff467224 */ /* 0x000fe200078e0006 */
[----:B------:R-:W-:Y:S06]  /*df60*/  BRA `(.L_x_761) ;  /* 0xffffff6400b87947 */ /* 0x000fec000383ffff */
.L_x_563:
[----:B------:R-:W-:Y:S01]  /*df70*/  BSSY B0, `(.L_x_762) ;  /* 0x0000006000007945 */ /* 0x000fe20003800000 */
[----:B------:R-:W-:Y:S02]  /*df80*/  IMAD.MOV.U32 R4, RZ, RZ, 0x8 ;  /* 0x00000008ff047424 */ /* 0x000fe400078e00ff */
[----:B------:R-:W-:-:S07]  /*df90*/  IMAD.MOV.U32 R2, RZ, RZ, -0x1 ;  /* 0xffffffffff027424 */ /* 0x000fce00078e00ff */
[----:B01234-:R-:W-:Y:S05]  /*dfa0*/  WARPSYNC.COLLECTIVE R2, `(.L_x_763) ;  /* 0x0000000002087348 */ /* 0x01ffea0003c00000 */
[----:B------:R0:W0:Y:S02]  /*dfb0*/  SHFL.DOWN P4, R6, R3, R4, R7 ;  /* 0x0800000403067389 */ /* 0x0000240000080007 */
[----:B01234-:R-:W-:Y:S05]  /*dfc0*/  ENDCOLLECTIVE ;  /* 0x000000000000791b */ /* 0x01ffea0003800000 */
.L_x_763:
[----:B------:R-:W-:Y:S05]  /*dfd0*/  BSYNC B0 ;  /* 0x0000000000007941 */ /* 0x000fea0003800000 */
.L_x_762:
[----:B------:R-:W-:Y:S05]  /*dfe0*/  BRA `(.L_x_764) ;  /* 0xffffff6400a07947 */ /* 0x000fea000383ffff */
.L_x_564:
[----:B------:R-:W-:Y:S01]  /*dff0*/  BSSY B0, `(.L_x_765) ;  /* 0x0000007000007945 */ /* 0x000fe20003800000 */
[----:B------:R-:W-:Y:S02]  /*e000*/  IMAD.MOV.U32 R3, RZ, RZ, R0 ;  /* 0x000000ffff037224 */ /* 0x000fe400078e0000 */
[----:B------:R-:W-:Y:S02]  /*e010*/  IMAD.MOV.U32 R4, RZ, RZ, 0x10 ;  /* 0x00000010ff047424 */ /* 0x000fe400078e00ff */
[----:B------:R-:W-:-:S07]  /*e020*/  IMAD.MOV.U32 R2, RZ, RZ, -0x1 ;  /* 0xffffffffff027424 */ /* 0x000fce00078e00ff */
[----:B0-----:R-:W-:Y:S05]  /*e030*/  WARPSYNC.COLLECTIVE R2, `(.L_x_766) ;  /* 0x0000000002087348 */ /* 0x001fea0003c00000 */
[----:B------:R1:W2:Y:S02]  /*e040*/  SHFL.DOWN P4, R6, R3, R4, R7 ;  /* 0x0800000403067389 */ /* 0x0002a40000080007 */
[----:B012---:R-:W-:Y:S05]  /*e050*/  ENDCOLLECTIVE ;  /* 0x000000000000791b */ /* 0x007fea0003800000 */
.L_x_766:
[----:B------:R-:W-:Y:S05]  /*e060*/  BSYNC B0 ;  /* 0x0000000000007941 */ /* 0x000fea0003800000 */
.L_x_765:
[----:B------:R-:W-:Y:S02]  /*e070*/  IMAD.MOV.U32 R3, RZ, RZ, R55 ;  /* 0x000000ffff037224 */ /* 0x000fe400078e0037 */
[----:B------:R-:W-:Y:S02]  /*e080*/  IMAD.MOV.U32 R4, RZ, RZ, 0x10 ;  /* 0x00000010ff047424 */ /* 0x000fe400078e00ff */
[----:B------:R-:W-:Y:S02]  /*e090*/  IMAD.MOV.U32 R2, RZ, RZ, -0x1 ;  /* 0xffffffffff027424 */ /* 0x000fe400078e00ff */
[----:B------:R-:W-:-:S07]  /*e0a0*/  IMAD.MOV.U32 R71, RZ, RZ, R6 ;  /* 0x000000ffff477224 */ /* 0x000fce00078e0006 */
[----:B------:R-:W-:Y:S05]  /*e0b0*/  WARPSYNC.COLLECTIVE R2, `(.L_x_767) ;  /* 0x0000000002087348 */ /* 0x000fea0003c00000 */
[----:B------:R0:W1:Y:S02]  /*e0c0*/  SHFL.DOWN P4, R6, R3, R4, R7 ;  /* 0x0800000403067389 */ /* 0x0000640000080007 */
[----:B01----:R-:W-:Y:S05]  /*e0d0*/  ENDCOLLECTIVE ;  /* 0x000000000000791b */ /* 0x003fea0003800000 */
.L_x_767:
[----:B------:R-:W-:Y:S02]  /*e0e0*/  IMAD.MOV.U32 R3, RZ, RZ, R54 ;  /* 0x000000ffff037224 */ /* 0x000fe400078e0036 */
[----:B------:R-:W-:-:S07]  /*e0f0*/  IMAD.MOV.U32 R68, RZ, RZ, R6 ;  /* 0x000000ffff447224 */ /* 0x000fce00078e0006 */
[----:B------:R-:W-:Y:S05]  /*e100*/  WARPSYNC.COLLECTIVE R2, `(.L_x_768) ;  /* 0x0000000002087348 */ /* 0x000fea0003c00000 */
[----:B------:R0:W1:Y:S02]  /*e110*/  SHFL.DOWN P4, R6, R3, R4, R7 ;  /* 0x0800000403067389 */ /* 0x0000640000080007 */
[----:B01----:R-:W-:Y:S05]  /*e120*/  ENDCOLLECTIVE ;  /* 0x000000000000791b */ /* 0x003fea0003800000 */
.L_x_768:
[----:B------:R-:W-:Y:S01]  /*e130*/  IMAD.MOV.U32 R70, RZ, RZ, R6 ;  /* 0x000000ffff467224 */ /* 0x000fe200078e0006 */
[----:B------:R-:W-:Y:S06]  /*e140*/  BRA `(.L_x_769) ;  /* 0xffffff6400807947 */ /* 0x000fec000383ffff */
.L_x_565:
[----:B------:R-:W-:Y:S01]  /*e150*/  BSSY B0, `(.L_x_770) ;  /* 0x0000006000007945 */ /* 0x000fe20003800000 */
[----:B------:R-:W-:Y:S02]  /*e160*/  IMAD.MOV.U32 R4, RZ, RZ, 0x10 ;  /* 0x00000010ff047424 */ /* 0x000fe400078e00ff */
[----:B------:R-:W-:-:S07]  /*e170*/  IMAD.MOV.U32 R2, RZ, RZ, -0x1 ;  /* 0xffffffffff027424 */ /* 0x000fce00078e00ff */
[----:B01234-:R-:W-:Y:S05]  /*e180*/  WARPSYNC.COLLECTIVE R2, `(.L_x_771) ;  /* 0x0000000002087348 */ /* 0x01ffea0003c00000 */
[----:B------:R0:W0:Y:S02]  /*e190*/  SHFL.DOWN P4, R6, R3, R4, R7 ;  /* 0x0800000403067389 */ /* 0x0000240000080007 */
[----:B01234-:R-:W-:Y:S05]  /*e1a0*/  ENDCOLLECTIVE ;  /* 0x000000000000791b */ /* 0x01ffea0003800000 */
.L_x_771:
[----:B------:R-:W-:Y:S05]  /*e1b0*/  BSYNC B0 ;  /* 0x0000000000007941 */ /* 0x000fea0003800000 */
.L_x_770:
[----:B------:R-:W-:Y:S05]  /*e1c0*/  BRA `(.L_x_772) ;  /* 0xffffff6400687947 */ /* 0x000fea000383ffff */
.L_x_566:
[----:B------:R-:W-:Y:S01]  /*e1d0*/  BSSY B0, `(.L_x_773) ;  /* 0x0000006000007945 */ /* 0x000fe20003800000 */
[----:B------:R-:W-:Y:S01]  /*e1e0*/  PLOP3.LUT P4, PT, P0, PT, PT, 0x80, 0x8 ;  /* 0x000000000008781c */ /* 0x000fe2000078f070 */
[----:B------:R-:W-:-:S12]  /*e1f0*/  IMAD.MOV.U32 R2, RZ, RZ, -0x1 ;  /* 0xffffffffff027424 */ /* 0x000fd800078e00ff */
[----:B0-----:R-:W-:Y:S05]  /*e200*/  WARPSYNC.COLLECTIVE R2, `(.L_x_774) ;  /* 0x0000000002087348 */ /* 0x001fea0003c00000 */
[----:B------:R-:W-:Y:S01]  /*e210*/  VOTE.ALL P4, P4 ;  /* 0x0000000000ff7806 */ /* 0x000fe20002080000 */
[----:B0-----:R-:W-:-:S12]  /*e220*/  ENDCOLLECTIVE ;  /* 0x000000000000791b */ /* 0x001fd80003800000 */
.L_x_774:
[----:B------:R-:W-:Y:S05]  /*e230*/  BSYNC B0 ;  /* 0x0000000000007941 */ /* 0x000fea0003800000 */
.L_x_773:
[----:B------:R-:W-:Y:S01]  /*e240*/  PLOP3.LUT P0, PT, P4, PT, PT, 0x80, 0x8 ;  /* 0x000000000008781c */ /* 0x000fe2000270f070 */
[----:B------:R-:W-:-:S12]  /*e250*/  BRA `(.L_x_775) ;  /* 0xffffff6400947947 */ /* 0x000fd8000383ffff */
.L_x_624:
[----:B------:R-:W-:Y:S01]  /*e260*/  BSSY B0, `(.L_x_776) ;  /* 0x0000006000007945 */ /* 0x000fe20003800000 */
[----:B------:R-:W-:Y:S01]  /*e270*/  PLOP3.LUT P4, PT, P4, PT, PT, 0x8, 0x80 ;  /* 0x000000000080781c */ /* 0x000fe2000278e170 */
[----:B------:R-:W-:-:S12]  /*e280*/  IMAD.MOV.U32 R2, RZ, RZ, -0x1 ;  /* 0xffffffffff027424 */ /* 0x000fd800078e00ff */
[----:B--23--:R-:W-:Y:S05]  /*e290*/  WARPSYNC.COLLECTIVE R2, `(.L_x_777) ;  /* 0x0000000002087348 */ /* 0x00cfea0003c00000 */
[----:B------:R-:W-:Y:S01]  /*e2a0*/  VOTE.ANY P4, P4 ;  /* 0x0000000000ff7806 */ /* 0x000fe20002080100 */
[----:B--23--:R-:W-:-:S12]  /*e2b0*/  ENDCOLLECTIVE ;  /* 0x000000000000791b */ /* 0x00cfd80003800000 */
.L_x_777:
[----:B------:R-:W-:Y:S05]  /*e2c0*/  BSYNC B0 ;  /* 0x0000000000007941 */ /* 0x000fea0003800000 */
.L_x_776:
[----:B------:R-:W-:Y:S05]  /*e2d0*/  BRA `(.L_x_778) ;  /* 0xffffffc000b07947 */ /* 0x000fea000383ffff */
.L_x_626:
[----:B------:R-:W0:Y:S01]  /*e2e0*/  S2R R64, SR_GEMASK ;  /* 0x0000000000407919 */ /* 0x000e220000003c00 */
[----:B------:R-:W-:Y:S01]  /*e2f0*/  BSSY B0, `(.L_x_779) ;  /* 0x0000006000007945 */ /* 0x000fe20003800000 */
[----:B------:R-:W-:Y:S01]  /*e300*/  PLOP3.LUT P4, PT, P4, PT, PT, 0x8, 0x80 ;  /* 0x000000000080781c */ /* 0x000fe2000278e170 */
[----:B------:R-:W-:-:S12]  /*e310*/  IMAD.MOV.U32 R2, RZ, RZ, -0x1 ;  /* 0xffffffffff027424 */ /* 0x000fd800078e00ff */
[----:B0-23--:R-:W-:Y:S05]  /*e320*/  WARPSYNC.COLLECTIVE R2, `(.L_x_780) ;  /* 0x0000000002087348 */ /* 0x00dfea0003c00000 */
[----:B------:R-:W-:Y:S01]  /*e330*/  VOTE.ANY R2, PT, P4 ;  /* 0x0000000000027806 */ /* 0x000fe200020e0100 */
[----:B0-23--:R-:W-:Y:S06]  /*e340*/  ENDCOLLECTIVE ;  /* 0x000000000000791b */ /* 0x00dfec0003800000 */
.L_x_780:
[----:B------:R-:W-:Y:S05]  /*e350*/  BSYNC B0 ;  /* 0x0000000000007941 */ /* 0x000fea0003800000 */
.L_x_779:
        /* <DEDUP_REMOVED lines=10> */
.L_x_781:
[----:B------:R-:W-:Y:S02]  /*e400*/  IMAD.MOV.U32 R3, RZ, RZ, R59 ;  /* 0x000000ffff037224 */ /* 0x000fe400078e003b */
[----:B------:R-:W-:-:S07]  /*e410*/  IMAD.MOV.U32 R29, RZ, RZ, R6 ;  /* 0x000000ffff1d7224 */ /* 0x000fce00078e0006 */
[----:B------:R-:W-:Y:S05]  /*e420*/  WARPSYNC.COLLECTIVE R2, `(.L_x_782) ;  /* 0x0000000002087348 */ /* 0x000fea0003c00000 */
[----:B------:R0:W1:Y:S02]  /*e430*/  SHFL.DOWN P4, R6, R3, R4, R7 ;  /* 0x0800000403067389 */ /* 0x0000640000080007 */
[----:B01----:R-:W-:Y:S05]  /*e440*/  ENDCOLLECTIVE ;  /* 0x000000000000791b */ /* 0x003fea0003800000 */
.L_x_782:
[----:B------:R-:W-:Y:S02]  /*e450*/  IMAD.MOV.U32 R3, RZ, RZ, R57 ;  /* 0x000000ffff037224 */ /* 0x000fe400078e0039 */
[----:B------:R-:W-:-:S07]  /*e460*/  IMAD.MOV.U32 R28, RZ, RZ, R6 ;  /* 0x000000ffff1c7224 */ /* 0x000fce00078e0006 */
[----:B------:R-:W-:Y:S05]  /*e470*/  WARPSYNC.COLLECTIVE R2, `(.L_x_783) ;  /* 0x0000000002087348 */ /* 0x000fea0003c00000 */
[----:B------:R0:W1:Y:S02]  /*e480*/  SHFL.DOWN P4, R6, R3, R4, R7 ;  /* 0x0800000403067389 */ /* 0x0000640000080007 */
[----:B01----:R-:W-:Y:S05]  /*e490*/  ENDCOLLECTIVE ;  /* 0x000000000000791b */ /* 0x003fea0003800000 */
.L_x_783:
[----:B------:R-:W-:Y:S05]  /*e4a0*/  BRA `(.L_x_784) ;  /* 0xffffffc0007c7947 */ /* 0x000fea000383ffff */
.L_x_627:
[----:B------:R-:W-:Y:S01]  /*e4b0*/  BSSY B0, `(.L_x_785) ;  /* 0x0000006000007945 */ /* 0x000fe20003800000 */
[----:B------:R-:W-:Y:S02]  /*e4c0*/  IMAD.MOV.U32 R4, RZ, RZ, 0x1 ;  /* 0x00000001ff047424 */ /* 0x000fe400078e00ff */
[----:B------:R-:W-:-:S07]  /*e4d0*/  IMAD.MOV.U32 R2, RZ, RZ, -0x1 ;  /* 0xffffffffff027424 */ /* 0x000fce00078e00ff */
[----:B--23--:R-:W-:Y:S05]  /*e4e0*/  WARPSYNC.COLLECTIVE R2, `(.L_x_786) ;  /* 0x0000000002087348 */ /* 0x00cfea0003c00000 */
[----:B------:R0:W1:Y:S02]  /*e4f0*/  SHFL.DOWN P4, R6, R3, R4, R7 ;  /* 0x0800000403067389 */ /* 0x0000640000080007 */
[----:B0123--:R-:W-:Y:S05]  /*e500*/  ENDCOLLECTIVE ;  /* 0x000000000000791b */ /* 0x00ffea0003800000 */
.L_x_786:
[----:B------:R-:W-:Y:S05]  /*e510*/  BSYNC B0 ;  /* 0x0000000000007941 */ /* 0x000fea0003800000 */
.L_x_785:
[----:B------:R-:W-:Y:S05]  /*e520*/  BRA `(.L_x_787) ;  /* 0xffffffc000807947 */ /* 0x000fea000383ffff */
.L_x_628:
[----:B------:R-:W-:Y:S01]  /*e530*/  BSSY B0, `(.L_x_788) ;  /* 0x0000007000007945 */ /* 0x000fe20003800000 */
[----:B------:R-:W-:Y:S02]  /*e540*/  IMAD.MOV.U32 R3, RZ, RZ, R58 ;  /* 0x000000ffff037224 */ /* 0x000fe400078e003a */
[----:B------:R-:W-:Y:S02]  /*e550*/  IMAD.MOV.U32 R4, RZ, RZ, 0x2 ;  /* 0x00000002ff047424 */ /* 0x000fe400078e00ff */
[----:B------:R-:W-:-:S07]  /*e560*/  IMAD.MOV.U32 R2, RZ, RZ, -0x1 ;  /* 0xffffffffff027424 */ /* 0x000fce00078e00ff */
[----:B--23--:R-:W-:Y:S05]  /*e570*/  WARPSYNC.COLLECTIVE R2, `(.L_x_789) ;  /* 0x0000000002087348 */ /* 0x00cfea0003c00000 */
[----:B------:R0:W1:Y:S02]  /*e580*/  SHFL.DOWN P4, R6, R3, R4, R7 ;  /* 0x0800000403067389 */ /* 0x0000640000080007 */
[----:B0123--:R-:W-:Y:S05]  /*e590*/  ENDCOLLECTIVE ;  /* 0x000000000000791b */ /* 0x00ffea0003800000 */
.L_x_789:
[----:B------:R-:W-:Y:S05]  /*e5a0*/  BSYNC B0 ;  /* 0x0000000000007941 */ /* 0x000fea0003800000 */
.L_x_788:
[----:B------:R-:W-:Y:S02]  /*e5b0*/  IMAD.MOV.U32 R3, RZ, RZ, R59 ;  /* 0x000000ffff037224 */ /* 0x000fe400078e003b */
[----:B------:R-:W-:Y:S02]  /*e5c0*/  IMAD.MOV.U32 R4, RZ, RZ, 0x2 ;  /* 0x00000002ff047424 */ /* 0x000fe400078e00ff */
[----:B------:R-:W-:Y:S02]  /*e5d0*/  IMAD.MOV.U32 R2, RZ, RZ, -0x1 ;  /* 0xffffffffff027424 */ /* 0x000fe400078e00ff */
[----:B------:R-:W-:-:S07]  /*e5e0*/  IMAD.MOV.U32 R29, RZ, RZ, R6 ;  /* 0x000000ffff1d7224 */ /* 0x000fce00078e0006 */
[----:B------:R-:W-:Y:S05]  /*e5f0*/  WARPSYNC.COLLECTIVE R2, `(.L_x_790) ;  /* 0x0000000002087348 */ /* 0x000fea0003c00000 */
[----:B------:R0:W1:Y:S02]  /*e600*/  SHFL.DOWN P4, R6, R3, R4, R7 ;  /* 0x0800000403067389 */ /* 0x0000640000080007 */
[----:B01----:R-:W-:Y:S05]  /*e610*/  ENDCOLLECTIVE ;  /* 0x000000000000791b */ /* 0x003fea0003800000 */
.L_x_790:
[----:B------:R-:W-:Y:S02]  /*e620*/  IMAD.MOV.U32 R3, RZ, RZ, R57 ;  /* 0x000000ffff037224 */ /* 0x000fe400078e0039 */
[----:B------:R-:W-:-:S07]  /*e630*/  IMAD.MOV.U32 R28, RZ, RZ, R6 ;  /* 0x000000ffff1c7224 */ /* 0x000fce00078e0006 */
[----:B------:R-:W-:Y:S05]  /*e640*/  WARPSYNC.COLLECTIVE R2, `(.L_x_791) ;  /* 0x0000000002087348 */ /* 0x000fea0003c00000 */
[----:B------:R0:W1:Y:S02]  /*e650*/  SHFL.DOWN P4, R6, R3, R4, R7 ;  /* 0x0800000403067389 */ /* 0x0000640000080007 */
[----:B01----:R-:W-:Y:S05]  /*e660*/  ENDCOLLECTIVE ;  /* 0x000000000000791b */ /* 0x003fea0003800000 */
.L_x_791:
[----:B------:R-:W-:Y:S05]  /*e670*/  BRA `(.L_x_792) ;  /* 0xffffffc000487947 */ /* 0x000fea000383ffff */
.L_x_629:
[----:B------:R-:W-:Y:S01]  /*e680*/  BSSY B0, `(.L_x_793) ;  /* 0x0000006000007945 */ /* 0x000fe20003800000 */
[----:B------:R-:W-:Y:S02]  /*e690*/  IMAD.MOV.U32 R4, RZ, RZ, 0x2 ;  /* 0x00000002ff047424 */ /* 0x000fe400078e00ff */
[----:B------:R-:W-:-:S07]  /*e6a0*/  IMAD.MOV.U32 R2, RZ, RZ, -0x1 ;  /* 0xffffffffff027424 */ /* 0x000fce00078e00ff */
[----:B--23--:R-:W-:Y:S05]  /*e6b0*/  WARPSYNC.COLLECTIVE R2, `(.L_x_794) ;  /* 0x0000000002087348 */ /* 0x00cfea0003c00000 */
[----:B------:R0:W1:Y:S02]  /*e6c0*/  SHFL.DOWN P4, R6, R3, R4, R7 ;  /* 0x0800000403067389 */ /* 0x0000640000080007 */
[----:B0123--:R-:W-:Y:S05]  /*e6d0*/  ENDCOLLECTIVE ;  /* 0x000000000000791b */ /* 0x00ffea0003800000 */
.L_x_794:
[----:B------:R-:W-:Y:S05]  /*e6e0*/  BSYNC B0 ;  /* 0x0000000000007941 */ /* 0x000fea0003800000 */
.L_x_793:
[----:B------:R-:W-:Y:S05]  /*e6f0*/  BRA `(.L_x_795) ;  /* 0xffffffc0004c7947 */ /* 0x000fea000383ffff */
.L_x_630:
[----:B------:R-:W-:Y:S01]  /*e700*/  BSSY B0, `(.L_x_796) ;  /* 0x0000007000007945 */ /* 0x000fe20003800000 */
[----:B------:R-:W-:Y:S02]  /*e710*/  IMAD.MOV.U32 R3, RZ, RZ, R58 ;  /* 0x000000ffff037224 */ /* 0x000fe400078e003a */
[----:B------:R-:W-:Y:S02]  /*e720*/  IMAD.MOV.U32 R4, RZ, RZ, 0x4 ;  /* 0x00000004ff047424 */ /* 0x000fe400078e00ff */
[----:B------:R-:W-:-:S07]  /*e730*/  IMAD.MOV.U32 R2, RZ, RZ, -0x1 ;  /* 0xffffffffff027424 */ /* 0x000fce00078e00ff */
[----:B--23--:R-:W-:Y:S05]  /*e740*/  WARPSYNC.COLLECTIVE R2, `(.L_x_797) ;  /* 0x0000000002087348 */ /* 0x00cfea0003c00000 */
[----:B------:R0:W1:Y:S02]  /*e750*/  SHFL.DOWN P4, R6, R3, R4, R7 ;  /* 0x0800000403067389 */ /* 0x0000640000080007 */
[----:B0123--:R-:W-:Y:S05]  /*e760*/  ENDCOLLECTIVE ;  /* 0x000000000000791b */ /* 0x00ffea0003800000 */
.L_x_797:
[----:B------:R-:W-:Y:S05]  /*e770*/  BSYNC B0 ;  /* 0x0000000000007941 */ /* 0x000fea0003800000 */
.L_x_796:
[----:B------:R-:W-:Y:S02]  /*e780*/  IMAD.MOV.U32 R3, RZ, RZ, R59 ;  /* 0x000000ffff037224 */ /* 0x000fe400078e003b */
[----:B------:R-:W-:Y:S02]  /*e790*/  IMAD.MOV.U32 R4, RZ, RZ, 0x4 ;  /* 0x00000004ff047424 */ /* 0x000fe400078e00ff */
[----:B------:R-:W-:Y:S02]  /*e7a0*/  IMAD.MOV.U32 R2, RZ, RZ, -0x1 ;  /* 0xffffffffff027424 */ /* 0x000fe400078e00ff */
[----:B------:R-:W-:-:S07]  /*e7b0*/  IMAD.MOV.U32 R29, RZ, RZ, R6 ;  /* 0x000000ffff1d7224 */ /* 0x000fce00078e0006 */
[----:B------:R-:W-:Y:S05]  /*e7c0*/  WARPSYNC.COLLECTIVE R2, `(.L_x_798) ;  /* 0x0000000002087348 */ /* 0x000fea0003c00000 */
[----:B------:R0:W1:Y:S02]  /*e7d0*/  SHFL.DOWN P4, R6, R3, R4, R7 ;  /* 0x0800000403067389 */ /* 0x0000640000080007 */
[----:B01----:R-:W-:Y:S05]  /*e7e0*/  ENDCOLLECTIVE ;  /* 0x000000000000791b */ /* 0x003fea0003800000 */
.L_x_798:
[----:B------:R-:W-:Y:S02]  /*e7f0*/  IMAD.MOV.U32 R3, RZ, RZ, R57 ;  /* 0x000000ffff037224 */ /* 0x000fe400078e0039 */
[----:B------:R-:W-:-:S07]  /*e800*/  IMAD.MOV.U32 R28, RZ, RZ, R6 ;  /* 0x000000ffff1c7224 */ /* 0x000fce00078e0006 */
[----:B------:R-:W-:Y:S05]  /*e810*/  WARPSYNC.COLLECTIVE R2, `(.L_x_799) ;  /* 0x0000000002087348 */ /* 0x000fea0003c00000 */
[----:B------:R0:W1:Y:S02]  /*e820*/  SHFL.DOWN P4, R6, R3, R4, R7 ;  /* 0x0800000403067389 */ /* 0x0000640000080007 */
[----:B01----:R-:W-:Y:S05]  /*e830*/  ENDCOLLECTIVE ;  /* 0x000000000000791b */ /* 0x003fea0003800000 */
.L_x_799:
[----:B------:R-:W-:Y:S05]  /*e840*/  BRA `(.L_x_800) ;  /* 0xffffffc000187947 */ /* 0x000fea000383ffff */
.L_x_631:
[----:B------:R-:W-:Y:S01]  /*e850*/  BSSY B0, `(.L_x_801) ;  /* 0x0000006000007945 */ /* 0x000fe20003800000 */
[----:B------:R-:W-:Y:S02]  /*e860*/  IMAD.MOV.U32 R4, RZ, RZ, 0x4 ;  /* 0x00000004ff047424 */ /* 0x000fe400078e00ff */
[----:B------:R-:W-:-:S07]  /*e870*/  IMAD.MOV.U32 R2, RZ, RZ, -0x1 ;  /* 0xffffffffff027424 */ /* 0x000fce00078e00ff */
[----:B--23--:R-:W-:Y:S05]  /*e880*/  WARPSYNC.COLLECTIVE R2, `(.L_x_802) ;  /* 0x0000000002087348 */ /* 0x00cfea0003c00000 */
[----:B------:R0:W1:Y:S02]  /*e890*/  SHFL.DOWN P4, R6, R3, R4, R7 ;  /* 0x0800000403067389 */ /* 0x0000640000080007 */
[----:B0123--:R-:W-:Y:S05]  /*e8a0*/  ENDCOLLECTIVE ;  /* 0x000000000000791b */ /* 0x00ffea0003800000 */
.L_x_802:
[----:B------:R-:W-:Y:S05]  /*e8b0*/  BSYNC B0 ;  /* 0x0000000000007941 */ /* 0x000fea0003800000 */
.L_x_801:
[----:B------:R-:W-:Y:S05]  /*e8c0*/  BRA `(.L_x_803) ;  /* 0xffffffc0001c7947 */ /* 0x000fea000383ffff */
.L_x_632:
[----:B------:R-:W-:Y:S01]  /*e8d0*/  BSSY B0, `(.L_x_804) ;  /* 0x0000007000007945 */ /* 0x000fe20003800000 */
[----:B------:R-:W-:Y:S02]  /*e8e0*/  IMAD.MOV.U32 R3, RZ, RZ, R58 ;  /* 0x000000ffff037224 */ /* 0x000fe400078e003a */
[----:B------:R-:W-:Y:S02]  /*e8f0*/  IMAD.MOV.U32 R4, RZ, RZ, 0x8 ;  /* 0x00000008ff047424 */ /* 0x000fe400078e00ff */
[----:B------:R-:W-:-:S07]  /*e900*/  IMAD.MOV.U32 R2, RZ, RZ, -0x1 ;  /* 0xffffffffff027424 */ /* 0x000fce00078e00ff */
[----:B--23--:R-:W-:Y:S05]  /*e910*/  WARPSYNC.COLLECTIVE R2, `(.L_x_805) ;  /* 0x0000000002087348 */ /* 0x00cfea0003c00000 */
[----:B------:R0:W1:Y:S02]  /*e920*/  SHFL.DOWN P4, R6, R3, R4, R7 ;  /* 0x0800000403067389 */ /* 0x0000640000080007 */
[----:B0123--:R-:W-:Y:S05]  /*e930*/  ENDCOLLECTIVE ;  /* 0x000000000000791b */ /* 0x00ffea0003800000 */
.L_x_805:
[----:B------:R-:W-:Y:S05]  /*e940*/  BSYNC B0 ;  /* 0x0000000000007941 */ /* 0x000fea0003800000 */
.L_x_804:
[----:B------:R-:W-:Y:S02]  /*e950*/  IMAD.MOV.U32 R3, RZ, RZ, R59 ;  /* 0x000000ffff037224 */ /* 0x000fe400078e003b */
[----:B------:R-:W-:Y:S02]  /*e960*/  IMAD.MOV.U32 R4, RZ, RZ, 0x8 ;  /* 0x00000008ff047424 */ /* 0x000fe400078e00ff */
[----:B------:R-:W-:Y:S02]  /*e970*/  IMAD.MOV.U32 R2, RZ, RZ, -0x1 ;  /* 0xffffffffff027424 */ /* 0x000fe400078e00ff */
[----:B------:R-:W-:-:S07]  /*e980*/  IMAD.MOV.U32 R29, RZ, RZ, R6 ;  /* 0x000000ffff1d7224 */ /* 0x000fce00078e0006 */
[----:B------:R-:W-:Y:S05]  /*e990*/  WARPSYNC.COLLECTIVE R2, `(.L_x_806) ;  /* 0x0000000002087348 */ /* 0x000fea0003c00000 */
[----:B------:R0:W1:Y:S02]  /*e9a0*/  SHFL.DOWN P4, R6, R3, R4, R7 ;  /* 0x0800000403067389 */ /* 0x0000640000080007 */
[----:B01----:R-:W-:Y:S05]  /*e9b0*/  ENDCOLLECTIVE ;  /* 0x000000000000791b */ /* 0x003fea0003800000 */
.L_x_806:
[----:B------:R-:W-:Y:S02]  /*e9c0*/  IMAD.MOV.U32 R3, RZ, RZ, R57 ;  /* 0x000000ffff037224 */ /* 0x000fe400078e0039 */
[----:B------:R-:W-:-:S07]  /*e9d0*/  IMAD.MOV.U32 R28, RZ, RZ, R6 ;  /* 0x000000ffff1c7224 */ /* 0x000fce00078e0006 */
[----:B------:R-:W-:Y:S05]  /*e9e0*/  WARPSYNC.COLLECTIVE R2, `(.L_x_807) ;  /* 0x0000000002087348 */ /* 0x000fea0003c00000 */
[----:B------:R0:W1:Y:S02]  /*e9f0*/  SHFL.DOWN P4, R6, R3, R4, R7 ;  /* 0x0800000403067389 */ /* 0x0000640000080007 */
[----:B01----:R-:W-:Y:S05]  /*ea00*/  ENDCOLLECTIVE ;  /* 0x000000000000791b */ /* 0x003fea0003800000 */
.L_x_807:
[----:B------:R-:W-:Y:S05]  /*ea10*/  BRA `(.L_x_808) ;  /* 0xffffffbc00e87947 */ /* 0x000fea000383ffff */
.L_x_633:
[----:B------:R-:W-:Y:S01]  /*ea20*/  BSSY B0, `(.L_x_809) ;  /* 0x0000006000007945 */ /* 0x000fe20003800000 */
[----:B------:R-:W-:Y:S02]  /*ea30*/  IMAD.MOV.U32 R4, RZ, RZ, 0x8 ;  /* 0x00000008ff047424 */ /* 0x000fe400078e00ff */
[----:B------:R-:W-:-:S07]  /*ea40*/  IMAD.MOV.U32 R2, RZ, RZ, -0x1 ;  /* 0xffffffffff027424 */ /* 0x000fce00078e00ff */
[----:B--23--:R-:W-:Y:S05]  /*ea50*/  WARPSYNC.COLLECTIVE R2, `(.L_x_810) ;  /* 0x0000000002087348 */ /* 0x00cfea0003c00000 */
[----:B------:R0:W1:Y:S02]  /*ea60*/  SHFL.DOWN P4, R6, R3, R4, R7 ;  /* 0x0800000403067389 */ /* 0x0000640000080007 */
[----:B0123--:R-:W-:Y:S05]  /*ea70*/  ENDCOLLECTIVE ;  /* 0x000000000000791b */ /* 0x00ffea0003800000 */
.L_x_810:
[----:B------:R-:W-:Y:S05]  /*ea80*/  BSYNC B0 ;  /* 0x0000000000007941 */ /* 0x000fea0003800000 */
.L_x_809:
[----:B------:R-:W-:Y:S05]  /*ea90*/  BRA `(.L_x_811) ;  /* 0xffffffbc00ec7947 */ /* 0x000fea000383ffff */
.L_x_634:
[----:B------:R-:W-:Y:S01]  /*eaa0*/  BSSY B0, `(.L_x_812) ;  /* 0x0000007000007945 */ /* 0x000fe20003800000 */
[----:B------:R-:W-:Y:S02]  /*eab0*/  IMAD.MOV.U32 R3, RZ, RZ, R58 ;  /* 0x000000ffff037224 */ /* 0x000fe400078e003a */
[----:B------:R-:W-:Y:S02]  /*eac0*/  IMAD.MOV.U32 R4, RZ, RZ, 0x10 ;  /* 0x00000010ff047424 */ /* 0x000fe400078e00ff */
[----:B------:R-:W-:-:S07]  /*ead0*/  IMAD.MOV.U32 R2, RZ, RZ, -0x1 ;  /* 0xffffffffff027424 */ /* 0x000fce00078e00ff */
[----:B--23--:R-:W-:Y:S05]  /*eae0*/  WARPSYNC.COLLECTIVE R2, `(.L_x_813) ;  /* 0x0000000002087348 */ /* 0x00cfea0003c00000 */
[----:B------:R0:W1:Y:S02]  /*eaf0*/  SHFL.DOWN P4, R6, R3, R4, R7 ;  /* 0x0800000403067389 */ /* 0x0000640000080007 */
[----:B0123--:R-:W-:Y:S05]  /*eb00*/  ENDCOLLECTIVE ;  /* 0x000000000000791b */ /* 0x00ffea0003800000 */
.L_x_813:
[----:B------:R-:W-:Y:S05]  /*eb10*/  BSYNC B0 ;  /* 0x0000000000007941 */ /* 0x000fea0003800000 */
.L_x_812:
[----:B------:R-:W-:Y:S02]  /*eb20*/  IMAD.MOV.U32 R3, RZ, RZ, R59 ;  /* 0x000000ffff037224 */ /* 0x000fe400078e003b */
[----:B------:R-:W-:Y:S02]  /*eb30*/  IMAD.MOV.U32 R4, RZ, RZ, 0x10 ;  /* 0x00000010ff047424 */ /* 0x000fe400078e00ff */
[----:B------:R-:W-:Y:S02]  /*eb40*/  IMAD.MOV.U32 R2, RZ, RZ, -0x1 ;  /* 0xffffffffff027424 */ /* 0x000fe400078e00ff */
[----:B------:R-:W-:-:S07]  /*eb50*/  IMAD.MOV.U32 R65, RZ, RZ, R6 ;  /* 0x000000ffff417224 */ /* 0x000fce00078e0006 */
[----:B------:R-:W-:Y:S05]  /*eb60*/  WARPSYNC.COLLECTIVE R2, `(.L_x_814) ;  /* 0x0000000002087348 */ /* 0x000fea0003c00000 */
[----:B------:R0:W1:Y:S02]  /*eb70*/  SHFL.DOWN P4, R6, R3, R4, R7 ;  /* 0x0800000403067389 */ /* 0x0000640000080007 */
[----:B01----:R-:W-:Y:S05]  /*eb80*/  ENDCOLLECTIVE ;  /* 0x000000000000791b */ /* 0x003fea0003800000 */
.L_x_814:
[----:B------:R-:W-:Y:S02]  /*eb90*/  IMAD.MOV.U32 R3, RZ, RZ, R57 ;  /* 0x000000ffff037224 */ /* 0x000fe400078e0039 */
[----:B------:R-:W-:-:S07]  /*eba0*/  IMAD.MOV.U32 R52, RZ, RZ, R6 ;  /* 0x000000ffff347224 */ /* 0x000fce00078e0006 */
[----:B------:R-:W-:Y:S05]  /*ebb0*/  WARPSYNC.COLLECTIVE R2, `(.L_x_815) ;  /* 0x0000000002087348 */ /* 0x000fea0003c00000 */
[----:B------:R0:W1:Y:S02]  /*ebc0*/  SHFL.DOWN P4, R6, R3, R4, R7 ;  /* 0x0800000403067389 */ /* 0x0000640000080007 */
[----:B01----:R-:W-:Y:S05]  /*ebd0*/  ENDCOLLECTIVE ;  /* 0x000000000000791b */ /* 0x003fea0003800000 */
.L_x_815:
[----:B------:R-:W-:Y:S05]  /*ebe0*/  BRA `(.L_x_816) ;  /* 0xffffffbc00b87947 */ /* 0x000fea000383ffff */
.L_x_635:
[----:B------:R-:W-:Y:S01]  /*ebf0*/  BSSY B0, `(.L_x_817) ;  /* 0x0000006000007945 */ /* 0x000fe20003800000 */
[----:B------:R-:W-:Y:S02]  /*ec00*/  IMAD.MOV.U32 R4, RZ, RZ, 0x10 ;  /* 0x00000010ff047424 */ /* 0x000fe400078e00ff */
[----:B------:R-:W-:-:S07]  /*ec10*/  IMAD.MOV.U32 R2, RZ, RZ, -0x1 ;  /* 0xffffffffff027424 */ /* 0x000fce00078e00ff */
[----:B--23--:R-:W-:Y:S05]  /*ec20*/  WARPSYNC.COLLECTIVE R2, `(.L_x_818) ;  /* 0x0000000002087348 */ /* 0x00cfea0003c00000 */
[----:B------:R0:W1:Y:S02]  /*ec30*/  SHFL.DOWN P4, R6, R3, R4, R7 ;  /* 0x0800000403067389 */ /* 0x0000640000080007 */
[----:B0123--:R-:W-:Y:S05]  /*ec40*/  ENDCOLLECTIVE ;  /* 0x000000000000791b */ /* 0x00ffea0003800000 */
.L_x_818:
[----:B------:R-:W-:Y:S05]  /*ec50*/  BSYNC B0 ;  /* 0x0000000000007941 */ /* 0x000fea0003800000 */
.L_x_817:
[----:B------:R-:W-:Y:S05]  /*ec60*/  BRA `(.L_x_819) ;  /* 0xffffffbc00d47947 */ /* 0x000fea000383ffff */
.L_x_636:
[----:B------:R-:W-:Y:S01]  /*ec70*/  BSSY B0, `(.L_x_820) ;  /* 0x0000006000007945 */ /* 0x000fe20003800000 */
[----:B------:R-:W-:Y:S01]  /*ec80*/  PLOP3.LUT P4, PT, P5, PT, PT, 0x80, 0x8 ;  /* 0x000000000008781c */ /* 0x000fe20002f8f070 */
[----:B------:R-:W-:-:S12]  /*ec90*/  IMAD.MOV.U32 R2, RZ, RZ, -0x1 ;  /* 0xffffffffff027424 */ /* 0x000fd800078e00ff */
[----:B--23--:R-:W-:Y:S05]  /*eca0*/  WARPSYNC.COLLECTIVE R2, `(.L_x_821) ;  /* 0x0000000002087348 */ /* 0x00cfea0003c00000 */
[----:B------:R-:W-:Y:S01]  /*ecb0*/  VOTE.ALL P4, P4 ;  /* 0x0000000000ff7806 */ /* 0x000fe20002080000 */
[----:B--23--:R-:W-:-:S12]  /*ecc0*/  ENDCOLLECTIVE ;  /* 0x000000000000791b */ /* 0x00cfd80003800000 */
.L_x_821:
[----:B------:R-:W-:Y:S05]  /*ecd0*/  BSYNC B0 ;  /* 0x0000000000007941 */ /* 0x000fea0003800000 */
.L_x_820:
[----:B------:R-:W-:Y:S01]  /*ece0*/  PLOP3.LUT P5, PT, P4, PT, PT, 0x80, 0x8 ;  /* 0x000000000008781c */ /* 0x000fe200027af070 */
[----:B------:R-:W-:-:S12]  /*ecf0*/  BRA `(.L_x_822) ;  /* 0xffffffbc00c47947 */ /* 0x000fd8000383ffff */
.L_x_638:
[----:B------:R-:W-:Y:S01]  /*ed00*/  BSSY B0, `(.L_x_823) ;  /* 0x0000006000007945 */ /* 0x000fe20003800000 */
[----:B------:R-:W-:Y:S01]  /*ed10*/  PLOP3.LUT P4, PT, P4, PT, PT, 0x8, 0x80 ;  /* 0x000000000080781c */ /* 0x000fe2000278e170 */
[----:B------:R-:W-:-:S12]  /*ed20*/  IMAD.MOV.U32 R2, RZ, RZ, -0x1 ;  /* 0xffffffffff027424 */ /* 0x000fd800078e00ff */
[----:B--23--:R-:W-:Y:S05]  /*ed30*/  WARPSYNC.COLLECTIVE R2, `(.L_x_824) ;  /* 0x0000000002087348 */ /* 0x00cfea0003c00000 */
[----:B------:R-:W-:Y:S01]  /*ed40*/  VOTE.ANY P4, P4 ;  /* 0x0000000000ff7806 */ /* 0x000fe20002080100 */
[----:B--23--:R-:W-:-:S12]  /*ed50*/  ENDCOLLECTIVE ;  /* 0x000000000000791b */ /* 0x00cfd80003800000 */
.L_x_824:
[----:B------:R-:W-:Y:S05]  /*ed60*/  BSYNC B0 ;  /* 0x0000000000007941 */ /* 0x000fea0003800000 */
.L_x_823:
[----:B------:R-:W-:Y:S05]  /*ed70*/  BRA `(.L_x_825) ;  /* 0xffffffbc00c47947 */ /* 0x000fea000383ffff */
.L_x_640:
[----:B------:R-:W-:Y:S01]  /*ed80*/  BSSY B0, `(.L_x_826) ;  /* 0x0000006000007945 */ /* 0x000fe20003800000 */
[----:B------:R-:W-:Y:S01]  /*ed90*/  PLOP3.LUT P4, PT, P4, PT, PT, 0x8, 0x80 ;  /* 0x000000000080781c */ /* 0x000fe2000278e170 */
[----:B------:R-:W-:-:S12]  /*eda0*/  IMAD.MOV.U32 R2, RZ, RZ, -0x1 ;  /* 0xffffffffff027424 */ /* 0x000fd800078e00ff */
[----:B--23--:R-:W-:Y:S05]  /*edb0*/  WARPSYNC.COLLECTIVE R2, `(.L_x_827) ;  /* 0x0000000002087348 */ /* 0x00cfea0003c00000 */
[----:B------:R-:W-:Y:S01]  /*edc0*/  VOTE.ANY R2, PT, P4 ;  /* 0x0000000000027806 */ /* 0x000fe200020e0100 */
[----:B--23--:R-:W-:Y:S06]  /*edd0*/  ENDCOLLECTIVE ;  /* 0x000000000000791b */ /* 0x00cfec0003800000 */
.L_x_827:
[----:B------:R-:W-:Y:S05]  /*ede0*/  BSYNC B0 ;  /* 0x0000000000007941 */ /* 0x000fea0003800000 */
.L_x_826:
        /* <DEDUP_REMOVED lines=10> */
.L_x_828:
[----:B------:R-:W-:Y:S02]  /*ee90*/  IMAD.MOV.U32 R3, RZ, RZ, R52 ;  /* 0x000000ffff037224 */ /* 0x000fe400078e0034 */
[----:B------:R-:W-:-:S07]  /*eea0*/  IMAD.MOV.U32 R68, RZ, RZ, R6 ;  /* 0x000000ffff447224 */ /* 0x000fce00078e0006 */
[----:B------:R-:W-:Y:S05]  /*eeb0*/  WARPSYNC.COLLECTIVE R2, `(.L_x_829) ;  /* 0x0000000002087348 */ /* 0x000fea0003c00000 */
[----:B------:R0:W1:Y:S02]  /*eec0*/  SHFL.DOWN P4, R6, R3, R4, R7 ;  /* 0x0800000403067389 */ /* 0x0000640000080007 */
[----:B01----:R-:W-:Y:S05]  /*eed0*/  ENDCOLLECTIVE ;  /* 0x000000000000791b */ /* 0x003fea0003800000 */
.L_x_829:
[----:B------:R-:W-:Y:S02]  /*eee0*/  IMAD.MOV.U32 R3, RZ, RZ, R66 ;  /* 0x000000ffff037224 */ /* 0x000fe400078e0042 */
[----:B------:R-:W-:-:S07]  /*eef0*/  IMAD.MOV.U32 R67, RZ, RZ, R6 ;  /* 0x000000ffff437224 */ /* 0x000fce00078e0006 */
[----:B------:R-:W-:Y:S05]  /*ef00*/  WARPSYNC.COLLECTIVE R2, `(.L_x_830) ;  /* 0x0000000002087348 */ /* 0x000fea0003c00000 */
[----:B------:R0:W1:Y:S02]  /*ef10*/  SHFL.DOWN P4, R6, R3, R4, R7 ;  /* 0x0800000403067389 */ /* 0x0000640000080007 */
[----:B01----:R-:W-:Y:S05]  /*ef20*/  ENDCOLLECTIVE ;  /* 0x000000000000791b */ /* 0x003fea0003800000 */
.L_x_830:
[----:B------:R-:W-:Y:S01]  /*ef30*/  IMAD.MOV.U32 R69, RZ, RZ, R6 ;  /* 0x000000ffff457224 */ /* 0x000fe200078e0006 */
[----:B------:R-:W-:Y:S06]  /*ef40*/  BRA `(.L_x_831) ;  /* 0xffffffbc008c7947 */ /* 0x000fec000383ffff */
.L_x_641:
[----:B------:R-:W-:Y:S01]  /*ef50*/  BSSY B0, `(.L_x_832) ;  /* 0x0000006000007945 */ /* 0x000fe20003800000 */
[----:B------:R-:W-:Y:S02]  /*ef60*/  IMAD.MOV.U32 R4, RZ, RZ, 0x1 ;  /* 0x00000001ff047424 */ /* 0x000fe400078e00ff */
[----:B------:R-:W-:-:S07]  /*ef70*/  IMAD.MOV.U32 R2, RZ, RZ, -0x1 ;  /* 0xffffffffff027424 */ /* 0x000fce00078e00ff */
[----:B--23--:R-:W-:Y:S05]  /*ef80*/  WARPSYNC.COLLECTIVE R2, `(.L_x_833) ;  /* 0x0000000002087348 */ /* 0x00cfea0003c00000 */
[----:B------:R0:W1:Y:S02]  /*ef90*/  SHFL.DOWN P4, R6, R3, R4, R7 ;  /* 0x0800000403067389 */ /* 0x0000640000080007 */
[----:B0123--:R-:W-:Y:S05]  /*efa0*/  ENDCOLLECTIVE ;  /* 0x000000000000791b */ /* 0x00ffea0003800000 */
.L_x_833:
[----:B------:R-:W-:Y:S05]  /*efb0*/  BSYNC B0 ;  /* 0x0000000000007941 */ /* 0x000fea0003800000 */
.L_x_832:
[----:B------:R-:W-:Y:S05]  /*efc0*/  BRA `(.L_x_834) ;  /* 0xffffffbc008c7947 */ /* 0x000fea000383ffff */
.L_x_642:
[----:B------:R-:W-:Y:S01]  /*efd0*/  BSSY B0, `(.L_x_835) ;  /* 0x0000007000007945 */ /* 0x000fe20003800000 */
[----:B------:R-:W-:Y:S02]  /*efe0*/  IMAD.MOV.U32 R3, RZ, RZ, R53 ;  /* 0x000000ffff037224 */ /* 0x000fe400078e0035 */
[----:B------:R-:W-:Y:S02]  /*eff0*/  IMAD.MOV.U32 R4, RZ, RZ, 0x2 ;  /* 0x00000002ff047424 */ /* 0x000fe400078e00ff */
[----:B------:R-:W-:-:S07]  /*f000*/  IMAD.MOV.U32 R2, RZ, RZ, -0x1 ;  /* 0xffffffffff027424 */ /* 0x000fce00078e00ff */
[----:B--23--:R-:W-:Y:S05]  /*f010*/  WARPSYNC.COLLECTIVE R2, `(.L_x_836) ;  /* 0x0000000002087348 */ /* 0x00cfea0003c00000 */
[----:B------:R0:W1:Y:S02]  /*f020*/  SHFL.DOWN P4, R6, R3, R4, R7 ;  /* 0x0800000403067389 */ /* 0x0000640000080007 */
[----:B0123--:R-:W-:Y:S05]  /*f030*/  ENDCOLLECTIVE ;  /* 0x000000000000791b */ /* 0x00ffea0003800000 */
.L_x_836:
[----:B------:R-:W-:Y:S05]  /*f040*/  BSYNC B0 ;  /* 0x0000000000007941 */ /* 0x000fea0003800000 */
.L_x_835:
[----:B------:R-:W-:Y:S02]  /*f050*/  IMAD.MOV.U32 R3, RZ, RZ, R52 ;  /* 0x000000ffff037224 */ /* 0x000fe400078e0034 */
[----:B------:R-:W-:Y:S02]  /*f060*/  IMAD.MOV.U32 R4, RZ, RZ, 0x2 ;  /* 0x00000002ff047424 */ /* 0x000fe400078e00ff */
[----:B------:R-:W-:Y:S02]  /*f070*/  IMAD.MOV.U32 R2, RZ, RZ, -0x1 ;  /* 0xffffffffff027424 */ /* 0x000fe400078e00ff */
[----:B------:R-:W-:-:S07]  /*f080*/  IMAD.MOV.U32 R68, RZ, RZ, R6 ;  /* 0x000000ffff447224 */ /* 0x000fce00078e0006 */
[----:B------:R-:W-:Y:S05]  /*f090*/  WARPSYNC.COLLECTIVE R2, `(.L_x_837) ;  /* 0x0000000002087348 */ /* 0x000fea0003c00000 */
[----:B------:R0:W1:Y:S02]  /*f0a0*/  SHFL.DOWN P4, R6, R3, R4, R7 ;  /* 0x0800000403067389 */ /* 0x0000640000080007 */
[----:B01----:R-:W-:Y:S05]  /*f0b0*/  ENDCOLLECTIVE ;  /* 0x000000000000791b */ /* 0x003fea0003800000 */
.L_x_837:
[----:B------:R-:W-:Y:S02]  /*f0c0*/  IMAD.MOV.U32 R3, RZ, RZ, R66 ;  /* 0x000000ffff037224 */ /* 0x000fe400078e0042 */
[----:B------:R-:W-:-:S07]  /*f0d0*/  IMAD.MOV.U32 R67, RZ, RZ, R6 ;  /* 0x000000ffff437224 */ /* 0x000fce00078e0006 */
[----:B------:R-:W-:Y:S05]  /*f0e0*/  WARPSYNC.COLLECTIVE R2, `(.L_x_838) ;  /* 0x0000000002087348 */ /* 0x000fea0003c00000 */
[----:B------:R0:W1:Y:S02]  /*f0f0*/  SHFL.DOWN P4, R6, R3, R4, R7 ;  /* 0x0800000403067389 */ /* 0x0000640000080007 */
[----:B01----:R-:W-:Y:S05]  /*f100*/  ENDCOLLECTIVE ;  /* 0x000000000000791b */ /* 0x003fea0003800000 */
.L_x_838:
[----:B------:R-:W-:Y:S01]  /*f110*/  IMAD.MOV.U32 R69, RZ, RZ, R6 ;  /* 0x000000ffff457224 */ /* 0x000fe200078e0006 */
[----:B------:R-:W-:Y:S06]  /*f120*/  BRA `(.L_x_839) ;  /* 0xffffffbc00547947 */ /* 0x000fec000383ffff */
.L_x_643:
[----:B------:R-:W-:Y:S01]  /*f130*/  BSSY B0, `(.L_x_840) ;  /* 0x0000006000007945 */ /* 0x000fe20003800000 */
[----:B------:R-:W-:Y:S02]  /*f140*/  IMAD.MOV.U32 R4, RZ, RZ, 0x2 ;  /* 0x00000002ff047424 */ /* 0x000fe400078e00ff */
[----:B------:R-:W-:-:S07]  /*f150*/  IMAD.MOV.U32 R2, RZ, RZ, -0x1 ;  /* 0xffffffffff027424 */ /* 0x000fce00078e00ff */
[----:B--23--:R-:W-:Y:S05]  /*f160*/  WARPSYNC.COLLECTIVE R2, `(.L_x_841) ;  /* 0x0000000002087348 */ /* 0x00cfea0003c00000 */
[----:B------:R0:W1:Y:S02]  /*f170*/  SHFL.DOWN P4, R6, R3, R4, R7 ;  /* 0x0800000403067389 */ /* 0x0000640000080007 */
[----:B0123--:R-:W-:Y:S05]  /*f180*/  ENDCOLLECTIVE ;  /* 0x000000000000791b */ /* 0x00ffea0003800000 */
.L_x_841:
[----:B------:R-:W-:Y:S05]  /*f190*/  BSYNC B0 ;  /* 0x0000000000007941 */ /* 0x000fea0003800000 */
.L_x_840:
[----:B------:R-:W-:Y:S05]  /*f1a0*/  BRA `(.L_x_842) ;  /* 0xffffffbc00547947 */ /* 0x000fea000383ffff */
.L_x_644:
[----:B------:R-:W-:Y:S01]  /*f1b0*/  BSSY B0, `(.L_x_843) ;  /* 0x0000007000007945 */ /* 0x000fe20003800000 */
[----:B------:R-:W-:Y:S02]  /*f1c0*/  IMAD.MOV.U32 R3, RZ, RZ, R53 ;  /* 0x000000ffff037224 */ /* 0x000fe400078e0035 */
[----:B------:R-:W-:Y:S02]  /*f1d0*/  IMAD.MOV.U32 R4, RZ, RZ, 0x4 ;  /* 0x00000004ff047424 */ /* 0x000fe400078e00ff */
[----:B------:R-:W-:-:S07]  /*f1e0*/  IMAD.MOV.U32 R2, RZ, RZ, -0x1 ;  /* 0xffffffffff027424 */ /* 0x000fce00078e00ff */
[----:B--23--:R-:W-:Y:S05]  /*f1f0*/  WARPSYNC.COLLECTIVE R2, `(.L_x_844) ;  /* 0x0000000002087348 */ /* 0x00cfea0003c00000 */
[----:B------:R0:W1:Y:S02]  /*f200*/  SHFL.DOWN P4, R6, R3, R4, R7 ;  /* 0x0800000403067389 */ /* 0x0000640000080007 */
[----:B0123--:R-:W-:Y:S05]  /*f210*/  ENDCOLLECTIVE ;  /* 0x000000000000791b */ /* 0x00ffea0003800000 */
.L_x_844:
[----:B------:R-:W-:Y:S05]  /*f220*/  BSYNC B0 ;  /* 0x0000000000007941 */ /* 0x000fea0003800000 */
.L_x_843:
[----:B------:R-:W-:Y:S02]  /*f230*/  IMAD.MOV.U32 R3, RZ, RZ, R52 ;  /* 0x000000ffff037224 */ /* 0x000fe400078e0034 */
[----:B------:R-:W-:Y:S02]  /*f240*/  IMAD.MOV.U32 R4, RZ, RZ, 0x4 ;  /* 0x00000004ff047424 */ /* 0x000fe400078e00ff */
[----:B------:R-:W-:Y:S02]  /*f250*/  IMAD.MOV.U32 R2, RZ, RZ, -0x1 ;  /* 0xffffffffff027424 */ /* 0x000fe400078e00ff */
[----:B------:R-:W-:-:S07]  /*f260*/  IMAD.MOV.U32 R68, RZ, RZ, R6 ;  /* 0x000000ffff447224 */ /* 0x000fce00078e0006 */
[----:B------:R-:W-:Y:S05]  /*f270*/  WARPSYNC.COLLECTIVE R2, `(.L_x_845) ;  /* 0x0000000002087348 */ /* 0x000fea0003c00000 */
[----:B------:R0:W1:Y:S02]  /*f280*/  SHFL.DOWN P4, R6, R3, R4, R7 ;  /* 0x0800000403067389 */ /* 0x0000640000080007 */
[----:B01----:R-:W-:Y:S05]  /*f290*/  ENDCOLLECTIVE ;  /* 0x000000000000791b */ /* 0x003fea0003800000 */
.L_x_845:
[----:B------:R-:W-:Y:S02]  /*f2a0*/  IMAD.MOV.U32 R3, RZ, RZ, R66 ;  /* 0x000000ffff037224 */ /* 0x000fe400078e0042 */
[----:B------:R-:W-:-:S07]  /*f2b0*/  IMAD.MOV.U32 R67, RZ, RZ, R6 ;  /* 0x000000ffff437224 */ /* 0x000fce00078e0006 */
[----:B------:R-:W-:Y:S05]  /*f2c0*/  WARPSYNC.COLLECTIVE R2, `(.L_x_846) ;  /* 0x0000000002087348 */ /* 0x000fea0003c00000 */
[----:B------:R0:W1:Y:S02]  /*f2d0*/  SHFL.DOWN P4, R6, R3, R4, R7 ;  /* 0x0800000403067389 */ /* 0x0000640000080007 */
[----:B01----:R-:W-:Y:S05]  /*f2e0*/  ENDCOLLECTIVE ;  /* 0x000000000000791b */ /* 0x003fea0003800000 */
.L_x_846:
[----:B------:R-:W-:Y:S01]  /*f2f0*/  IMAD.MOV.U32 R69, RZ, RZ, R6 ;  /* 0x000000ffff457224 */ /* 0x000fe200078e0006 */
[----:B------:R-:W-:Y:S06]  /*f300*/  BRA `(.L_x_847) ;  /* 0xffffffbc001c7947 */ /* 0x000fec000383ffff */
.L_x_645:
[----:B------:R-:W-:Y:S01]  /*f310*/  BSSY B0, `(.L_x_848) ;  /* 0x0000006000007945 */ /* 0x000fe20003800000 */
[----:B------:R-:W-:Y:S02]  /*f320*/  IMAD.MOV.U32 R4, RZ, RZ, 0x4 ;  /* 0x00000004ff047424 */ /* 0x000fe400078e00ff */
[----:B------:R-:W-:-:S07]  /*f330*/  IMAD.MOV.U32 R2, RZ, RZ, -0x1 ;  /* 0xffffffffff027424 */ /* 0x000fce00078e00ff */
[----:B--23--:R-:W-:Y:S05]  /*f340*/  WARPSYNC.COLLECTIVE R2, `(.L_x_849) ;  /* 0x0000000002087348 */ /* 0x00cfea0003c00000 */
[----:B------:R0:W1:Y:S02]  /*f350*/  SHFL.DOWN P4, R6, R3, R4, R7 ;  /* 0x0800000403067389 */ /* 0x0000640000080007 */
[----:B0123--:R-:W-:Y:S05]  /*f360*/  ENDCOLLECTIVE ;  /* 0x000000000000791b */ /* 0x00ffea0003800000 */
.L_x_849:
[----:B------:R-:W-:Y:S05]  /*f370*/  BSYNC B0 ;  /* 0x0000000000007941 */ /* 0x000fea0003800000 */
.L_x_848:
[----:B------:R-:W-:Y:S05]  /*f380*/  BRA `(.L_x_850) ;  /* 0xffffffbc001c7947 */ /* 0x000fea000383ffff */
.L_x_646:
[----:B------:R-:W-:Y:S01]  /*f390*/  BSSY B0, `(.L_x_851) ;  /* 0x0000007000007945 */ /* 0x000fe20003800000 */
[----:B------:R-:W-:Y:S02]  /*f3a0*/  IMAD.MOV.U32 R3, RZ, RZ, R53 ;  /* 0x000000ffff037224 */ /* 0x000fe400078e0035 */
[----:B------:R-:W-:Y:S02]  /*f3b0*/  IMAD.MOV.U32 R4, RZ, RZ, 0x8 ;  /* 0x00000008ff047424 */ /* 0x000fe400078e00ff */
[----:B------:R-:W-:-:S07]  /*f3c0*/  IMAD.MOV.U32 R2, RZ, RZ, -0x1 ;  /* 0xffffffffff027424 */ /* 0x000fce00078e00ff */
[----:B--23--:R-:W-:Y:S05]  /*f3d0*/  WARPSYNC.COLLECTIVE R2, `(.L_x_852) ;  /* 0x0000000002087348 */ /* 0x00cfea0003c00000 */
[----:B------:R0:W1:Y:S02]  /*f3e0*/  SHFL.DOWN P4, R6, R3, R4, R7 ;  /* 0x0800000403067389 */ /* 0x0000640000080007 */
[----:B0123--:R-:W-:Y:S05]  /*f3f0*/  ENDCOLLECTIVE ;  /* 0x000000000000791b */ /* 0x00ffea0003800000 */
.L_x_852:
[----:B------:R-:W-:Y:S05]  /*f400*/  BSYNC B0 ;  /* 0x0000000000007941 */ /* 0x000fea0003800000 */
.L_x_851:
[----:B------:R-:W-:Y:S02]  /*f410*/  IMAD.MOV.U32 R3, RZ, RZ, R52 ;  /* 0x000000ffff037224 */ /* 0x000fe400078e0034 */
[----:B------:R-:W-:Y:S02]  /*f420*/  IMAD.MOV.U32 R4, RZ, RZ, 0x8 ;  /* 0x00000008ff047424 */ /* 0x000fe400078e00ff */
[----:B------:R-:W-:Y:S02]  /*f430*/  IMAD.MOV.U32 R2, RZ, RZ, -0x1 ;  /* 0xffffffffff027424 */ /* 0x000fe400078e00ff */
[----:B------:R-:W-:-:S07]  /*f440*/  IMAD.MOV.U32 R68, RZ, RZ, R6 ;  /* 0x000000ffff447224 */ /* 0x000fce00078e0006 */
[----:B------:R-:W-:Y:S05]  /*f450*/  WARPSYNC.COLLECTIVE R2, `(.L_x_853) ;  /* 0x0000000002087348 */ /* 0x000fea0003c00000 */
[----:B------:R0:W1:Y:S02]  /*f460*/  SHFL.DOWN P4, R6, R3, R4, R7 ;  /* 0x0800000403067389 */ /* 0x0000640000080007 */
[----:B01----:R-:W-:Y:S05]  /*f470*/  ENDCOLLECTIVE ;  /* 0x000000000000791b */ /* 0x003fea0003800000 */
.L_x_853:
[----:B------:R-:W-:Y:S02]  /*f480*/  IMAD.MOV.U32 R3, RZ, RZ, R66 ;  /* 0x000000ffff037224 */ /* 0x000fe400078e0042 */
[----:B------:R-:W-:-:S07]  /*f490*/  IMAD.MOV.U32 R67, RZ, RZ, R6 ;  /* 0x000000ffff437224 */ /* 0x000fce00078e0006 */
[----:B------:R-:W-:Y:S05]  /*f4a0*/  WARPSYNC.COLLECTIVE R2, `(.L_x_854) ;  /* 0x0000000002087348 */ /* 0x000fea0003c00000 */
[----:B------:R0:W1:Y:S02]  /*f4b0*/  SHFL.DOWN P4, R6, R3, R4, R7 ;  /* 0x0800000403067389 */ /* 0x0000640000080007 */
[----:B01----:R-:W-:Y:S05]  /*f4c0*/  ENDCOLLECTIVE ;  /* 0x000000000000791b */ /* 0x003fea0003800000 */
.L_x_854:
[----:B------:R-:W-:Y:S01]  /*f4d0*/  IMAD.MOV.U32 R69, RZ, RZ, R6 ;  /* 0x000000ffff457224 */ /* 0x000fe200078e0006 */
[----:B------:R-:W-:Y:S06]  /*f4e0*/  BRA `(.L_x_855) ;  /* 0xffffffb800e47947 */ /* 0x000fec000383ffff */
.L_x_647:
[----:B------:R-:W-:Y:S01]  /*f4f0*/  BSSY B0, `(.L_x_856) ;  /* 0x0000006000007945 */ /* 0x000fe20003800000 */
[----:B------:R-:W-:Y:S02]  /*f500*/  IMAD.MOV.U32 R4, RZ, RZ, 0x8 ;  /* 0x00000008ff047424 */ /* 0x000fe400078e00ff */
[----:B------:R-:W-:-:S07]  /*f510*/  IMAD.MOV.U32 R2, RZ, RZ, -0x1 ;  /* 0xffffffffff027424 */ /* 0x000fce00078e00ff */
[----:B--23--:R-:W-:Y:S05]  /*f520*/  WARPSYNC.COLLECTIVE R2, `(.L_x_857) ;  /* 0x0000000002087348 */ /* 0x00cfea0003c00000 */
[----:B------:R0:W1:Y:S02]  /*f530*/  SHFL.DOWN P4, R6, R3, R4, R7 ;  /* 0x0800000403067389 */ /* 0x0000640000080007 */
[----:B0123--:R-:W-:Y:S05]  /*f540*/  ENDCOLLECTIVE ;  /* 0x000000000000791b */ /* 0x00ffea0003800000 */
.L_x_857:
[----:B------:R-:W-:Y:S05]  /*f550*/  BSYNC B0 ;  /* 0x0000000000007941 */ /* 0x000fea0003800000 */
.L_x_856:
[----:B------:R-:W-:Y:S05]  /*f560*/  BRA `(.L_x_858) ;  /* 0xffffffb800e47947 */ /* 0x000fea000383ffff */
.L_x_648:
[----:B------:R-:W-:Y:S01]  /*f570*/  BSSY B0, `(.L_x_859) ;  /* 0x0000007000007945 */ /* 0x000fe20003800000 */
[----:B------:R-:W-:Y:S02]  /*f580*/  IMAD.MOV.U32 R3, RZ, RZ, R53 ;  /* 0x000000ffff037224 */ /* 0x000fe400078e0035 */
[----:B------:R-:W-:Y:S02]  /*f590*/  IMAD.MOV.U32 R4, RZ, RZ, 0x10 ;  /* 0x00000010ff047424 */ /* 0x000fe400078e00ff */
[----:B------:R-:W-:-:S07]  /*f5a0*/  IMAD.MOV.U32 R2, RZ, RZ, -0x1 ;  /* 0xffffffffff027424 */ /* 0x000fce00078e00ff */
[----:B--23--:R-:W-:Y:S05]  /*f5b0*/  WARPSYNC.COLLECTIVE R2, `(.L_x_860) ;  /* 0x0000000002087348 */ /* 0x00cfea0003c00000 */
[----:B------:R0:W1:Y:S02]  /*f5c0*/  SHFL.DOWN P4, R6, R3, R4, R7 ;  /* 0x0800000403067389 */ /* 0x0000640000080007 */
[----:B0123--:R-:W-:Y:S05]  /*f5d0*/  ENDCOLLECTIVE ;  /* 0x000000000000791b */ /* 0x00ffea0003800000 */
.L_x_860:
[----:B------:R-:W-:Y:S05]  /*f5e0*/  BSYNC B0 ;  /* 0x0000000000007941 */ /* 0x000fea0003800000 */
.L_x_859:
[----:B------:R-:W-:Y:S02]  /*f5f0*/  IMAD.MOV.U32 R3, RZ, RZ, R52 ;  /* 0x000000ffff037224 */ /* 0x000fe400078e0034 */
[----:B------:R-:W-:Y:S02]  /*f600*/  IMAD.MOV.U32 R4, RZ, RZ, 0x10 ;  /* 0x00000010ff047424 */ /* 0x000fe400078e00ff */
[----:B------:R-:W-:Y:S02]  /*f610*/  IMAD.MOV.U32 R2, RZ, RZ, -0x1 ;  /* 0xffffffffff027424 */ /* 0x000fe400078e00ff */
[----:B------:R-:W-:-:S07]  /*f620*/  IMAD.MOV.U32 R68, RZ, RZ, R6 ;  /* 0x000000ffff447224 */ /* 0x000fce00078e0006 */
[----:B------:R-:W-:Y:S05]  /*f630*/  WARPSYNC.COLLECTIVE R2, `(.L_x_861) ;  /* 0x0000000002087348 */ /* 0x000fea0003c00000 */
[----:B------:R0:W1:Y:S02]  /*f640*/  SHFL.DOWN P4, R6, R3, R4, R7 ;  /* 0x0800000403067389 */ /* 0x0000640000080007 */
[----:B01----:R-:W-:Y:S05]  /*f650*/  ENDCOLLECTIVE ;  /* 0x000000000000791b */ /* 0x003fea0003800000 */
.L_x_861:
[----:B------:R-:W-:Y:S02]  /*f660*/  IMAD.MOV.U32 R3, RZ, RZ, R66 ;  /* 0x000000ffff037224 */ /* 0x000fe400078e0042 */
[----:B------:R-:W-:-:S07]  /*f670*/  IMAD.MOV.U32 R67, RZ, RZ, R6 ;  /* 0x000000ffff437224 */ /* 0x000fce00078e0006 */
[----:B------:R-:W-:Y:S05]  /*f680*/  WARPSYNC.COLLECTIVE R2, `(.L_x_862) ;  /* 0x0000000002087348 */ /* 0x000fea0003c00000 */
[----:B------:R0:W1:Y:S02]  /*f690*/  SHFL.DOWN P4, R6, R3, R4, R7 ;  /* 0x0800000403067389 */ /* 0x0000640000080007 */
[----:B01----:R-:W-:Y:S05]  /*f6a0*/  ENDCOLLECTIVE ;  /* 0x000000000000791b */ /* 0x003fea0003800000 */
.L_x_862:
[----:B------:R-:W-:Y:S01]  /*f6b0*/  IMAD.MOV.U32 R69, RZ, RZ, R6 ;  /* 0x000000ffff457224 */ /* 0x000fe200078e0006 */
[----:B------:R-:W-:Y:S06]  /*f6c0*/  BRA `(.L_x_863) ;  /* 0xffffffb800ac7947 */ /* 0x000fec000383ffff */
.L_x_649:
[----:B------:R-:W-:Y:S01]  /*f6d0*/  BSSY B0, `(.L_x_864) ;  /* 0x0000006000007945 */ /* 0x000fe20003800000 */
[----:B------:R-:W-:Y:S02]  /*f6e0*/  IMAD.MOV.U32 R4, RZ, RZ, 0x10 ;  /* 0x00000010ff047424 */ /* 0x000fe400078e00ff */
[----:B------:R-:W-:-:S07]  /*f6f0*/  IMAD.MOV.U32 R2, RZ, RZ, -0x1 ;  /* 0xffffffffff027424 */ /* 0x000fce00078e00ff */
[----:B01234-:R-:W-:Y:S05]  /*f700*/  WARPSYNC.COLLECTIVE R2, `(.L_x_865) ;  /* 0x0000000002087348 */ /* 0x01ffea0003c00000 */
[----:B------:R0:W0:Y:S02]  /*f710*/  SHFL.DOWN P4, R6, R3, R4, R7 ;  /* 0x0800000403067389 */ /* 0x0000240000080007 */
[----:B01234-:R-:W-:Y:S05]  /*f720*/  ENDCOLLECTIVE ;  /* 0x000000000000791b */ /* 0x01ffea0003800000 */
.L_x_865:
[----:B------:R-:W-:Y:S05]  /*f730*/  BSYNC B0 ;  /* 0x0000000000007941 */ /* 0x000fea0003800000 */
.L_x_864:
[----:B------:R-:W-:Y:S05]  /*f740*/  BRA `(.L_x_866) ;  /* 0xffffffb800987947 */ /* 0x000fea000383ffff */
.L_x_650:
[----:B------:R-:W-:Y:S01]  /*f750*/  BSSY B0, `(.L_x_867) ;  /* 0x0000005000007945 */ /* 0x000fe20003800000 */
[----:B------:R-:W-:-:S07]  /*f760*/  IMAD.MOV.U32 R2, RZ, RZ, -0x1 ;  /* 0xffffffffff027424 */ /* 0x000fce00078e00ff */
[----:B--23--:R-:W-:Y:S05]  /*f770*/  WARPSYNC.COLLECTIVE R2, `(.L_x_868) ;  /* 0x0000000002087348 */ /* 0x00cfea0003c00000 */
[----:B------:R-:W-:Y:S01]  /*f780*/  VOTE.ALL P4, P4 ;  /* 0x0000000000ff7806 */ /* 0x000fe20002080000 */
[----:B--23--:R-:W-:-:S12]  /*f790*/  ENDCOLLECTIVE ;  /* 0x000000000000791b */ /* 0x00cfd80003800000 */
.L_x_868:
[----:B------:R-:W-:Y:S05]  /*f7a0*/  BSYNC B0 ;  /* 0x0000000000007941 */ /* 0x000fea0003800000 */
.L_x_867:
[----:B------:R-:W-:Y:S05]  /*f7b0*/  BRA `(.L_x_869) ;  /* 0xffffffb800c87947 */ /* 0x000fea000383ffff */
.L_x_870:
        /* <DEDUP_REMOVED lines=12> */
.L_x_1180:


//--------------------- .text._ZN6thrust24THRUST_300001_SM_1000_NS8cuda_cub4core6detail13_kernel_agentINS1_15__reduce_by_key9InitAgentIN3cub18CUB_300001_SM_100024ReduceByKeyScanTileStateIilLb1EEElPlEEJSA_lSB_EEEvDpT0_ --------------------------
	.section	.text._ZN6thrust24THRUST_300001_SM_1000_NS8cuda_cub4core6detail13_kernel_agentINS1_15__reduce_by_key9InitAgentIN3cub18CUB_300001_SM_100024ReduceByKeyScanTileStateIilLb1EEElPlEEJSA_lSB_EEEvDpT0_,"ax",@progbits
	.align	128
        .global         _ZN6thrust24THRUST_300001_SM_1000_NS8cuda_cub4core6detail13_kernel_agentINS1_15__reduce_by_key9InitAgentIN3cub18CUB_300001_SM_100024ReduceByKeyScanTileStateIilLb1EEElPlEEJSA_lSB_EEEvDpT0_
        .type           _ZN6thrust24THRUST_300001_SM_1000_NS8cuda_cub4core6detail13_kernel_agentINS1_15__reduce_by_key9InitAgentIN3cub18CUB_300001_SM_100024ReduceByKeyScanTileStateIilLb1EEElPlEEJSA_lSB_EEEvDpT0_,@function
        .size           _ZN6thrust24THRUST_300001_SM_1000_NS8cuda_cub4core6detail13_kernel_agentINS1_15__reduce_by_key9InitAgentIN3cub18CUB_300001_SM_100024ReduceByKeyScanTileStateIilLb1EEElPlEEJSA_lSB_EEEvDpT0_,(.L_x_1181 - _ZN6thrust24THRUST_300001_SM_1000_NS8cuda_cub4core6detail13_kernel_agentINS1_15__reduce_by_key9InitAgentIN3cub18CUB_300001_SM_100024ReduceByKeyScanTileStateIilLb1EEElPlEEJSA_lSB_EEEvDpT0_)
        .other          _ZN6thrust24THRUST_300001_SM_1000_NS8cuda_cub4core6detail13_kernel_agentINS1_15__reduce_by_key9InitAgentIN3cub18CUB_300001_SM_100024ReduceByKeyScanTileStateIilLb1EEElPlEEJSA_lSB_EEEvDpT0_,@"STO_CUDA_ENTRY STV_DEFAULT"
_ZN6thrust24THRUST_300001_SM_1000_NS8cuda_cub4core6detail13_kernel_agentINS1_15__reduce_by_key9InitAgentIN3cub18CUB_300001_SM_100024ReduceByKeyScanTileStateIilLb1EEElPlEEJSA_lSB_EEEvDpT0_:
.text._ZN6thrust24THRUST_300001_SM_1000_NS8cuda_cub4core6detail13_kernel_agentINS1_15__reduce_by_key9InitAgentIN3cub18CUB_300001_SM_100024ReduceByKeyScanTileStateIilLb1EEElPlEEJSA_lSB_EEEvDpT0_:
[----:B------:R-:W-:Y:S01]  /*0000*/  LDC R1, c[0x0][0x37c] ;  /* 0x0000df00ff017b82 */ /* 0x000fe20000000800 */
[----:B------:R-:W0:Y:S07]  /*0010*/  S2R R0, SR_TID.X ;  /* 0x0000000000007919 */ /* 0x000e2e0000002100 */
[----:B------:R-:W1:Y:S01]  /*0020*/  S2UR UR6, SR_CTAID.X ;  /* 0x00000000000679c3 */ /* 0x000e620000002500 */
[----:B------:R-:W2:Y:S01]  /*0030*/  LDCU UR4, c[0x0][0x388] ;  /* 0x00007100ff0477ac */ /* 0x000ea20008000800 */
[----:B------:R-:W-:-:S06]  /*0040*/  CS2R R10, SRZ ;  /* 0x00000000000a7805 */ /* 0x000fcc000001ff00 */
[----:B------:R-:W1:Y:S01]  /*0050*/  LDC R7, c[0x0][0x360] ;  /* 0x0000d800ff077b82 */ /* 0x000e620000000800 */
[C---:B0-----:R-:W-:Y:S01]  /*0060*/  ISETP.GT.U32.AND P0, PT, R0.reuse, 0x1f, PT ;  /* 0x0000001f0000780c */ /* 0x041fe20003f04070 */
[----:B-1----:R-:W-:Y:S01]  /*0070*/  IMAD R7, R7, UR6, R0 ;  /* 0x0000000607077c24 */ /* 0x002fe2000f8e0200 */
[----:B------:R-:W-:Y:S02]  /*0080*/  LOP3.LUT P2, RZ, R0, UR6, RZ, 0xfc, !PT ;  /* 0x0000000600ff7c12 */ /* 0x000fe4000f84fcff */
[----:B------:R-:W-:Y:S02]  /*0090*/  ISETP.NE.OR P0, PT, RZ, UR6, P0 ;  /* 0x00000006ff007c0c */ /* 0x000fe40008705670 */
[----:B--2---:R-:W-:Y:S01]  /*00a0*/  ISETP.GE.AND P1, PT, R7, UR4, PT ;  /* 0x0000000407007c0c */ /* 0x004fe2000bf26270 */
[----:B------:R-:W0:Y:S10]  /*00b0*/  LDCU.64 UR4, c[0x0][0x358] ;  /* 0x00006b00ff0477ac */ /* 0x000e340008000a00 */
[----:B------:R-:W1:Y:S02]  /*00c0*/  @!P0 LDC.64 R4, c[0x0][0x380] ;  /* 0x0000e000ff048b82 */ /* 0x000e640000000a00 */
[----:B------:R-:W-:-:S02]  /*00d0*/  @!P1 IMAD.MOV.U32 R8, RZ, RZ, 0x0 ;  /* 0x00000000ff089424 */ /* 0x000fc400078e00ff */
[----:B------:R-:W-:-:S04]  /*00e0*/  @!P1 IMAD.MOV.U32 R9, RZ, RZ, 0x63 ;  /* 0x00000063ff099424 */ /* 0x000fc800078e00ff */
[----:B------:R-:W2:Y:S01]  /*00f0*/  @!P1 LDC.64 R2, c[0x0][0x380] ;  /* 0x0000e000ff029b82 */ /* 0x000ea20000000a00 */
[----:B-1----:R-:W-:-:S04]  /*0100*/  @!P0 IMAD.WIDE.U32 R4, R0, 0x10, R4 ;  /* 0x0000001000048825 */ /* 0x002fc800078e0004 */
[----:B--2---:R-:W-:-:S05]  /*0110*/  @!P1 IMAD.WIDE R2, R7, 0x10, R2 ;  /* 0x0000001007029825 */ /* 0x004fca00078e0202 */
[----:B0-----:R0:W-:Y:S04]  /*0120*/  @!P1 STG.E.128 desc[UR4][R2.64+0x200], R8 ;  /* 0x0002000802009986 */ /* 0x0011e8000c101d04 */
[----:B------:R0:W-:Y:S01]  /*0130*/  @!P0 STG.E.128 desc[UR4][R4.64], RZ ;  /* 0x000000ff04008986 */ /* 0x0001e2000c101d04 */
[----:B------:R-:W-:Y:S05]  /*0140*/  @P2 EXIT ;  /* 0x000000000000294d */ /* 0x000fea0003800000 */
[----:B0-----:R-:W0:Y:S02]  /*0150*/  LDC.64 R2, c[0x0][0x390] ;  /* 0x0000e400ff027b82 */ /* 0x001e240000000a00 */
[----:B0-----:R-:W-:Y:S01]  /*0160*/  STG.E.64 desc[UR4][R2.64], RZ ;  /* 0x000000ff02007986 */ /* 0x001fe2000c101b04 */
[----:B------:R-:W-:Y:S05]  /*0170*/  EXIT ;  /* 0x000000000000794d */ /* 0x000fea0003800000 */
.L_x_871:
        /* <DEDUP_REMOVED lines=16> */
.L_x_1181:


//--------------------- .text._ZN6thrust24THRUST_300001_SM_1000_NS8cuda_cub4core6detail13_kernel_agentINS1_15__reduce_by_key16ReduceByKeyAgentIPyNS0_17constant_iteratorIiNS0_11use_defaultES9_EES7_PiN4cuda3std3__48equal_toIyEENSE_4plusIiEESB_iEEJS7_SA_S7_SB_SB_N3cub18CUB_300001_SM_100024ReduceByKeyScanTileStateIiiLb1EEESG_SI_iiEEEvDpT0_ --------------------------
	.section	.text._ZN6thrust24THRUST_300001_SM_1000_NS8cuda_cub4core6detail13_kernel_agentINS1_15__reduce_by_key16ReduceByKeyAgentIPyNS0_17constant_iteratorIiNS0_11use_defaultES9_EES7_PiN4cuda3std3__48equal_toIyEENSE_4plusIiEESB_iEEJS7_SA_S7_SB_SB_N3cub18CUB_300001_SM_100024ReduceByKeyScanTileStateIiiLb1EEESG_SI_iiEEEvDpT0_,"ax",@progbits
	.align	128
        .global         _ZN6thrust24THRUST_300001_SM_1000_NS8cuda_cub4core6detail13_kernel_agentINS1_15__reduce_by_key16ReduceByKeyAgentIPyNS0_17constant_iteratorIiNS0_11use_defaultES9_EES7_PiN4cuda3std3__48equal_toIyEENSE_4plusIiEESB_iEEJS7_SA_S7_SB_SB_N3cub18CUB_300001_SM_100024ReduceByKeyScanTileStateIiiLb1EEESG_SI_iiEEEvDpT0_
        .type           _ZN6thrust24THRUST_300001_SM_1000_NS8cuda_cub4core6detail13_kernel_agentINS1_15__reduce_by_key16ReduceByKeyAgentIPyNS0_17constant_iteratorIiNS0_11use_defaultES9_EES7_PiN4cuda3std3__48equal_toIyEENSE_4plusIiEESB_iEEJS7_SA_S7_SB_SB_N3cub18CUB_300001_SM_100024ReduceByKeyScanTileStateIiiLb1EEESG_SI_iiEEEvDpT0_,@function
        .size           _ZN6thrust24THRUST_300001_SM_1000_NS8cuda_cub4core6detail13_kernel_agentINS1_15__reduce_by_key16ReduceByKeyAgentIPyNS0_17constant_iteratorIiNS0_11use_defaultES9_EES7_PiN4cuda3std3__48equal_toIyEENSE_4plusIiEESB_iEEJS7_SA_S7_SB_SB_N3cub18CUB_300001_SM_100024ReduceByKeyScanTileStateIiiLb1EEESG_SI_iiEEEvDpT0_,(.L_x_1182 - _ZN6thrust24THRUST_300001_SM_1000_NS8cuda_cub4core6detail13_kernel_agentINS1_15__reduce_by_key16ReduceByKeyAgentIPyNS0_17constant_iteratorIiNS0_11use_defaultES9_EES7_PiN4cuda3std3__48equal_toIyEENSE_4plusIiEESB_iEEJS7_SA_S7_SB_SB_N3cub18CUB_300001_SM_100024ReduceByKeyScanTileStateIiiLb1EEESG_SI_iiEEEvDpT0_)
        .other          _ZN6thrust24THRUST_300001_SM_1000_NS8cuda_cub4core6detail13_kernel_agentINS1_15__reduce_by_key16ReduceByKeyAgentIPyNS0_17constant_iteratorIiNS0_11use_defaultES9_EES7_PiN4cuda3std3__48equal_toIyEENSE_4plusIiEESB_iEEJS7_SA_S7_SB_SB_N3cub18CUB_300001_SM_100024ReduceByKeyScanTileStateIiiLb1EEESG_SI_iiEEEvDpT0_,@"STO_CUDA_ENTRY STV_DEFAULT"
_ZN6thrust24THRUST_300001_SM_1000_NS8cuda_cub4core6detail13_kernel_agentINS1_15__reduce_by_key16ReduceByKeyAgentIPyNS0_17constant_iteratorIiNS0_11use_defaultES9_EES7_PiN4cuda3std3__48equal_toIyEENSE_4plusIiEESB_iEEJS7_SA_S7_SB_SB_N3cub18CUB_300001_SM_100024ReduceByKeyScanTileStateIiiLb1EEESG_SI_iiEEEvDpT0_:
.text._ZN6thrust24THRUST_300001_SM_1000_NS8cuda_cub4core6detail13_kernel_agentINS1_15__reduce_by_key16ReduceByKeyAgentIPyNS0_17constant_iteratorIiNS0_11use_defaultES9_EES7_PiN4cuda3std3__48equal_toIyEENSE_4plusIiEESB_iEEJS7_SA_S7_SB_SB_N3cub18CUB_300001_SM_100024ReduceByKeyScanTileStateIiiLb1EEESG_SI_iiEEEvDpT0_:
[----:B------:R-:W-:Y:S01]  /*0000*/  LDC R1, c[0x0][0x37c] ;  /* 0x0000df00ff017b82 */ /* 0x000fe20000000800 */
[----:B------:R-:W0:Y:S01]  /*0010*/  S2R R50, SR_CTAID.X ;  /* 0x0000000000327919 */ /* 0x000e220000002500 */
[----:B------:R-:W1:Y:S01]  /*0020*/  LDCU UR4, c[0x0][0x3bc] ;  /* 0x00007780ff0477ac */ /* 0x000e620008000800 */
[----:B------:R-:W2:Y:S01]  /*0030*/  LDCU.64 UR10, c[0x0][0x358] ;  /* 0x00006b00ff0a77ac */ /* 0x000ea20008000a00 */
[----:B0-----:R-:W-:-:S05]  /*0040*/  IMAD R25, R50, 0x900, RZ ;  /* 0x0000090032197824 */ /* 0x001fca00078e02ff */
[----:B-1----:R-:W-:-:S04]  /*0050*/  IADD3 R2, PT, PT, -R25, UR4, RZ ;  /* 0x0000000419027c10 */ /* 0x002fc8000fffe1ff */
[----:B------:R-:W-:-:S13]  /*0060*/  ISETP.GE.AND P0, PT, R2, 0x901, PT ;  /* 0x000009010200780c */ /* 0x000fda0003f06270 */
[----:B--2---:R-:W-:Y:S05]  /*0070*/  @!P0 BRA `(.L_x_872) ;  /* 0x00000058003c8947 */ /* 0x004fea0003800000 */
[----:B------:R-:W-:-:S13]  /*0080*/  ISETP.NE.AND P0, PT, R50, RZ, PT ;  /* 0x000000ff3200720c */ /* 0x000fda0003f05270 */
[----:B------:R-:W-:Y:S05]  /*0090*/  @P0 BRA `(.L_x_873) ;  /* 0x00000024005c0947 */ /* 0x000fea0003800000 */
[----:B------:R-:W0:Y:S01]  /*00a0*/  S2R R59, SR_TID.X ;  /* 0x00000000003b7919 */ /* 0x000e220000002100 */
[----:B------:R-:W1:Y:S01]  /*00b0*/  LDC.64 R4, c[0x0][0x380] ;  /* 0x0000e000ff047b82 */ /* 0x000e620000000a00 */
[----:B------:R-:W2:Y:S07]  /*00c0*/  S2R R3, SR_LANEID ;  /* 0x0000000000037919 */ /* 0x000eae0000000000 */
[----:B------:R-:W3:Y:S01]  /*00d0*/  S2UR UR5, SR_CgaCtaId ;  /* 0x00000000000579c3 */ /* 0x000ee20000008800 */
[----:B------:R-:W-:-:S07]  /*00e0*/  UMOV UR4, 0x400 ;  /* 0x0000040000047882 */ /* 0x000fce0000000000 */
[----:B------:R-:W4:Y:S01]  /*00f0*/  LDC R27, c[0x0][0x390] ;  /* 0x0000e400ff1b7b82 */ /* 0x000f220000000800 */
[C---:B0-----:R-:W-:Y:S02]  /*0100*/  LOP3.LUT R0, R59.reuse, 0x1f, RZ, 0xc0, !PT ;  /* 0x0000001f3b007812 */ /* 0x041fe400078ec0ff */
[----:B------:R-:W-:-:S03]  /*0110*/  LOP3.LUT R2, R59, 0x3e0, RZ, 0xc0, !PT ;  /* 0x000003e03b027812 */ /* 0x000fc600078ec0ff */
[----:B------:R-:W-:-:S04]  /*0120*/  IMAD.IADD R25, R25, 0x1, R0 ;  /* 0x0000000119197824 */ /* 0x000fc800078e0200 */
[----:B------:R-:W-:-:S04]  /*0130*/  IMAD R25, R2, 0x9, R25 ;  /* 0x0000000902197824 */ /* 0x000fc800078e0219 */
[----:B-1----:R-:W-:-:S05]  /*0140*/  IMAD.WIDE.U32 R4, R25, 0x8, R4 ;  /* 0x0000000819047825 */ /* 0x002fca00078e0004 */
[----:B------:R-:W5:Y:S04]  /*0150*/  LDG.E.64.CONSTANT R6, desc[UR10][R4.64] ;  /* 0x0000000a04067981 */ /* 0x000f68000c1e9b00 */
[----:B------:R-:W4:Y:S04]  /*0160*/  LDG.E.64.CONSTANT R8, desc[UR10][R4.64+0x100] ;  /* 0x0001000a04087981 */ /* 0x000f28000c1e9b00 */
[----:B------:R-:W4:Y:S04]  /*0170*/  LDG.E.64.CONSTANT R10, desc[UR10][R4.64+0x200] ;  /* 0x0002000a040a7981 */ /* 0x000f28000c1e9b00 */
[----:B------:R-:W4:Y:S04]  /*0180*/  LDG.E.64.CONSTANT R12, desc[UR10][R4.64+0x300] ;  /* 0x0003000a040c7981 */ /* 0x000f28000c1e9b00 */
[----:B------:R-:W4:Y:S04]  /*0190*/  LDG.E.64.CONSTANT R14, desc[UR10][R4.64+0x400] ;  /* 0x0004000a040e7981 */ /* 0x000f28000c1e9b00 */
[----:B------:R-:W4:Y:S04]  /*01a0*/  LDG.E.64.CONSTANT R16, desc[UR10][R4.64+0x500] ;  /* 0x0005000a04107981 */ /* 0x000f28000c1e9b00 */
[----:B------:R-:W4:Y:S04]  /*01b0*/  LDG.E.64.CONSTANT R18, desc[UR10][R4.64+0x600] ;  /* 0x0006000a04127981 */ /* 0x000f28000c1e9b00 */
[----:B------:R-:W4:Y:S04]  /*01c0*/  LDG.E.64.CONSTANT R20, desc[UR10][R4.64+0x700] ;  /* 0x0007000a04147981 */ /* 0x000f28000c1e9b00 */
[----:B------:R0:W4:Y:S01]  /*01d0*/  LDG.E.64.CONSTANT R22, desc[UR10][R4.64+0x800] ;  /* 0x0008000a04167981 */ /* 0x000122000c1e9b00 */
[----:B------:R-:W-:Y:S01]  /*01e0*/  SHF.R.U32.HI R0, RZ, 0x5, R59 ;  /* 0x00000005ff007819 */ /* 0x000fe2000001163b */
[----:B---3--:R-:W-:Y:S01]  /*01f0*/  ULEA UR4, UR5, UR4, 0x18 ;  /* 0x0000000405047291 */ /* 0x008fe2000f8ec0ff */
[----:B------:R-:W-:-:S03]  /*0200*/  ISETP.NE.AND P2, PT, R59, RZ, PT ;  /* 0x000000ff3b00720c */ /* 0x000fc60003f45270 */
[----:B--2---:R-:W-:-:S04]  /*0210*/  IMAD R2, R0, 0x120, R3 ;  /* 0x0000012000027824 */ /* 0x004fc800078e0203 */
[----:B0-----:R-:W-:Y:S01]  /*0220*/  IMAD R4, R3, 0x8, R2 ;  /* 0x0000000803047824 */ /* 0x001fe200078e0202 */
[----:B------:R-:W-:-:S05]  /*0230*/  LEA R25, R2, UR4, 0x3 ;  /* 0x0000000402197c11 */ /* 0x000fca000f8e18ff */
[--C-:B------:R-:W-:Y:S01]  /*0240*/  IMAD R5, R3, 0x40, R25.reuse ;  /* 0x0000004003057824 */ /* 0x100fe200078e0219 */
[----:B-----5:R0:W-:Y:S04]  /*0250*/  STS.64 [R25], R6 ;  /* 0x0000000619007388 */ /* 0x0201e80000000a00 */
[----:B----4-:R1:W-:Y:S04]  /*0260*/  STS.64 [R25+0x100], R8 ;  /* 0x0001000819007388 */ /* 0x0103e80000000a00 */
[----:B------:R-:W-:Y:S04]  /*0270*/  STS.64 [R25+0x200], R10 ;  /* 0x0002000a19007388 */ /* 0x000fe80000000a00 */
[----:B------:R-:W-:Y:S01]  /*0280*/  STS.64 [R25+0x300], R12 ;  /* 0x0003000c19007388 */ /* 0x000fe20000000a00 */
[----:B0-----:R-:W-:-:S02]  /*0290*/  IMAD R6, R2, -0x4, R25 ;  /* 0xfffffffc02067824 */ /* 0x001fc400078e0219 */
[----:B------:R-:W-:Y:S01]  /*02a0*/  IMAD R7, R4, -0x4, R5 ;  /* 0xfffffffc04077824 */ /* 0x000fe200078e0205 */
[----:B------:R-:W-:Y:S01]  /*02b0*/  STS.64 [R25+0x400], R14 ;  /* 0x0004000e19007388 */ /* 0x000fe20000000a00 */
[----:B-1----:R-:W-:-:S03]  /*02c0*/  LEA R9, R59, UR4, 0x3 ;  /* 0x000000043b097c11 */ /* 0x002fc6000f8e18ff */
        /* <DEDUP_REMOVED lines=13> */
[----:B------:R-:W4:Y:S01]  /*03a0*/  LDS.64 R46, [R5+0x38] ;  /* 0x00003800052e7984 */ /* 0x000f220000000a00 */
[----:B------:R-:W-:Y:S01]  /*03b0*/  BAR.SYNC.DEFER_BLOCKING 0x0 ;  /* 0x0000000000007b1d */ /* 0x000fe20000010000 */
[----:B0-----:R-:W-:-:S04]  /*03c0*/  ISETP.NE.U32.AND P1, PT, R32, R34, PT ;  /* 0x000000222000720c */ /* 0x001fc80003f25070 */
[----:B------:R-:W-:Y:S02]  /*03d0*/  ISETP.NE.AND.EX P3, PT, R33, R35, PT, P1 ;  /* 0x000000232100720c */ /* 0x000fe40003f65310 */
[----:B-1----:R-:W-:Y:S02]  /*03e0*/  ISETP.NE.U32.AND P6, PT, R34, R36, PT ;  /* 0x000000242200720c */ /* 0x002fe40003fc5070 */
[----:B--2---:R-:W-:Y:S02]  /*03f0*/  ISETP.NE.U32.AND P5, PT, R36, R38, PT ;  /* 0x000000262400720c */ /* 0x004fe40003fa5070 */
[----:B------:R-:W-:Y:S01]  /*0400*/  ISETP.NE.AND.EX P6, PT, R35, R37, PT, P6 ;  /* 0x000000252300720c */ /* 0x000fe20003fc5360 */
[----:B------:R-:W-:Y:S01]  /*0410*/  STS [R6], R27 ;  /* 0x0000001b06007388 */ /* 0x000fe20000000800 */
[----:B------:R-:W-:Y:S02]  /*0420*/  ISETP.NE.AND.EX P5, PT, R37, R39, PT, P5 ;  /* 0x000000272500720c */ /* 0x000fe40003fa5350 */
[----:B---3--:R-:W-:Y:S01]  /*0430*/  ISETP.NE.U32.AND P4, PT, R38, R40, PT ;  /* 0x000000282600720c */ /* 0x008fe20003f85070 */
[----:B------:R-:W-:Y:S01]  /*0440*/  STS [R6+0x80], R27 ;  /* 0x0000801b06007388 */ /* 0x000fe20000000800 */
[----:B------:R-:W-:-:S02]  /*0450*/  P2R R13, PR, RZ, 0x8 ;  /* 0x00000008ff0d7803 */ /* 0x000fc40000000000 */
[----:B------:R-:W-:Y:S01]  /*0460*/  ISETP.NE.AND.EX P4, PT, R39, R41, PT, P4 ;  /* 0x000000292700720c */ /* 0x000fe20003f85340 */
[----:B------:R-:W-:Y:S01]  /*0470*/  STS [R6+0x100], R27 ;  /* 0x0001001b06007388 */ /* 0x000fe20000000800 */
[----:B------:R-:W-:Y:S02]  /*0480*/  P2R R58, PR, RZ, 0x20 ;  /* 0x00000020ff3a7803 */ /* 0x000fe40000000000 */
[----:B------:R-:W-:Y:S01]  /*0490*/  P2R R57, PR, RZ, 0x40 ;  /* 0x00000040ff397803 */ /* 0x000fe20000000000 */
[----:B------:R-:W-:Y:S01]  /*04a0*/  STS [R6+0x180], R27 ;  /* 0x0001801b06007388 */ /* 0x000fe20000000800 */
[----:B----4-:R-:W-:-:S03]  /*04b0*/  ISETP.NE.U32.AND P1, PT, R44, R46, PT ;  /* 0x0000002e2c00720c */ /* 0x010fc60003f25070 */
[----:B------:R-:W-:Y:S01]  /*04c0*/  STS [R6+0x200], R27 ;  /* 0x0002001b06007388 */ /* 0x000fe20000000800 */
[----:B------:R-:W-:-:S03]  /*04d0*/  ISETP.NE.AND.EX P1, PT, R45, R47, PT, P1 ;  /* 0x0000002f2d00720c */ /* 0x000fc60003f25310 */
        /* <DEDUP_REMOVED lines=10> */
[----:B------:R-:W-:Y:S04]  /*0580*/  LDS R56, [R7+0x10] ;  /* 0x0000100007387984 */ /* 0x000fe80000000800 */
[----:B------:R-:W-:Y:S04]  /*0590*/  LDS R2, [R7+0x14] ;  /* 0x0000140007027984 */ /* 0x000fe80000000800 */
[----:B------:R-:W-:Y:S04]  /*05a0*/  LDS R4, [R7+0x18] ;  /* 0x0000180007047984 */ /* 0x000fe80000000800 */
[----:B------:R-:W-:Y:S04]  /*05b0*/  LDS R5, [R7+0x1c] ;  /* 0x00001c0007057984 */ /* 0x000fe80000000800 */
[----:B------:R-:W-:Y:S01]  /*05c0*/  LDS R12, [R7+0x20] ;  /* 0x00002000070c7984 */ /* 0x000fe20000000800 */
[----:B------:R-:W-:Y:S01]  /*05d0*/  BAR.SYNC.DEFER_BLOCKING 0x0 ;  /* 0x0000000000007b1d */ /* 0x000fe20000010000 */
[----:B-1----:R-:W-:-:S05]  /*05e0*/  SEL R8, R30, RZ, !P3 ;  /* 0x000000ff1e087207 */ /* 0x002fca0005800000 */
[----:B0-----:R-:W-:Y:S01]  /*05f0*/  IMAD.IADD R8, R31, 0x1, R8 ;  /* 0x000000011f087824 */ /* 0x001fe200078e0208 */
[----:B------:R-:W-:Y:S01]  /*0600*/  STS.64 [R9+0x880], R10 ;  /* 0x0008800a09007388 */ /* 0x000fe20000000a00 */
[----:B------:R-:W-:Y:S06]  /*0610*/  BAR.SYNC.DEFER_BLOCKING 0x0 ;  /* 0x0000000000007b1d */ /* 0x000fec0000010000 */
[----:B------:R0:W1:Y:S02]  /*0620*/  @P2 LDS.64 R48, [R9+0x878] ;  /* 0x0008780009302984 */ /* 0x0000640000000a00 */
[----:B0-----:R-:W-:-:S05]  /*0630*/  SEL R9, R8, RZ, !P6 ;  /* 0x000000ff08097207 */ /* 0x001fca0007000000 */
[----:B--2---:R-:W-:-:S05]  /*0640*/  IMAD.IADD R9, R50, 0x1, R9 ;  /* 0x0000000132097824 */ /* 0x004fca00078e0209 */
[----:B------:R-:W-:-:S05]  /*0650*/  SEL R14, R9, RZ, !P5 ;  /* 0x000000ff090e7207 */ /* 0x000fca0006800000 */
[----:B---3--:R-:W-:Y:S01]  /*0660*/  IMAD.IADD R14, R51, 0x1, R14 ;  /* 0x00000001330e7824 */ /* 0x008fe200078e020e */
[----:B-1----:R-:W-:-:S04]  /*0670*/  @P2 ISETP.NE.U32.AND P0, PT, R48, R32, PT ;  /* 0x000000203000220c */ /* 0x002fc80003f05070 */
[----:B------:R-:W-:-:S04]  /*0680*/  @P2 ISETP.NE.AND.EX P0, PT, R49, R33, PT, P0 ;  /* 0x000000213100220c */ /* 0x000fc80003f05300 */
[----:B------:R-:W-:Y:S02]  /*0690*/  @P2 SEL R6, RZ, 0x1, !P0 ;  /* 0x00000001ff062807 */ /* 0x000fe40004000000 */
[----:B------:R-:W-:Y:S02]  /*06a0*/  ISETP.NE.U32.AND P2, PT, R42, R44, PT ;  /* 0x0000002c2a00720c */ /* 0x000fe40003f45070 */
[----:B------:R-:W-:Y:S01]  /*06b0*/  ISETP.NE.U32.AND P0, PT, R46, R10, PT ;  /* 0x0000000a2e00720c */ /* 0x000fe20003f05070 */
[----:B------:R-:W-:Y:S01]  /*06c0*/  VIADD R7, R6, 0x1 ;  /* 0x0000000106077836 */ /* 0x000fe20000000000 */
[----:B------:R-:W-:Y:S01]  /*06d0*/  ISETP.NE.AND.EX P2, PT, R43, R45, PT, P2 ;  /* 0x0000002d2b00720c */ /* 0x000fe20003f45320 */
[----:B------:R-:W-:Y:S01]  /*06e0*/  @!P3 IMAD.MOV R7, RZ, RZ, R6 ;  /* 0x000000ffff07b224 */ /* 0x000fe200078e0206 */
[----:B------:R-:W-:Y:S02]  /*06f0*/  ISETP.NE.U32.AND P3, PT, R40, R42, PT ;  /* 0x0000002a2800720c */ /* 0x000fe40003f65070 */
[----:B------:R-:W-:Y:S01]  /*0700*/  ISETP.NE.AND.EX P0, PT, R47, R11, PT, P0 ;  /* 0x0000000b2f00720c */ /* 0x000fe20003f05300 */
[----:B------:R-:W-:Y:S01]  /*0710*/  VIADD R8, R7, 0x1 ;  /* 0x0000000107087836 */ /* 0x000fe20000000000 */
[----:B------:R-:W-:Y:S01]  /*0720*/  ISETP.NE.AND.EX P3, PT, R41, R43, PT, P3 ;  /* 0x0000002b2900720c */ /* 0x000fe20003f65330 */
[----:B------:R-:W-:Y:S01]  /*0730*/  @!P6 IMAD.MOV R8, RZ, RZ, R7 ;  /* 0x000000ffff08e224 */ /* 0x000fe200078e0207 */
[----:B------:R-:W-:-:S03]  /*0740*/  ISETP.NE.AND P6, PT, R0, 0x3, PT ;  /* 0x000000030000780c */ /* 0x000fc60003fc5270 */
[----:B------:R-:W-:Y:S02]  /*0750*/  VIADD R9, R8, 0x1 ;  /* 0x0000000108097836 */ /* 0x000fe40000000000 */
[----:B------:R-:W-:Y:S01]  /*0760*/  @!P5 IMAD.MOV R9, RZ, RZ, R8 ;  /* 0x000000ffff09d224 */ /* 0x000fe200078e0208 */
[----:B------:R-:W-:Y:S02]  /*0770*/  ISETP.NE.AND P5, PT, R13, RZ, PT ;  /* 0x000000ff0d00720c */ /* 0x000fe40003fa5270 */
[----:B------:R-:W-:Y:S01]  /*0780*/  SEL R13, R14, RZ, !P4 ;  /* 0x000000ff0e0d7207 */ /* 0x000fe20006000000 */
[----:B------:R-:W-:Y:S02]  /*0790*/  VIADD R52, R9, 0x1 ;  /* 0x0000000109347836 */ /* 0x000fe40000000000 */
[----:B------:R-:W-:Y:S02]  /*07a0*/  @!P4 IMAD.MOV R52, RZ, RZ, R9 ;  /* 0x000000ffff34c224 */ /* 0x000fe400078e0209 */
[----:B------:R-:W-:-:S02]  /*07b0*/  IMAD.IADD R13, R56, 0x1, R13 ;  /* 0x00000001380d7824 */ /* 0x000fc400078e020d */
[----:B------:R-:W-:Y:S02]  /*07c0*/  VIADD R53, R52, 0x1 ;  /* 0x0000000134357836 */ /* 0x000fe40000000000 */
[----:B------:R-:W-:Y:S01]  /*07d0*/  @!P3 IMAD.MOV R53, RZ, RZ, R52 ;  /* 0x000000ffff35b224 */ /* 0x000fe200078e0234 */
[----:B------:R-:W-:-:S03]  /*07e0*/  SEL R13, R13, RZ, !P3 ;  /* 0x000000ff0d0d7207 */ /* 0x000fc60005800000 */
[----:B------:R-:W-:Y:S02]  /*07f0*/  VIADD R54, R53, 0x1 ;  /* 0x0000000135367836 */ /* 0x000fe40000000000 */
[----:B------:R-:W-:Y:S02]  /*0800*/  IMAD.IADD R13, R2, 0x1, R13 ;  /* 0x00000001020d7824 */ /* 0x000fe400078e020d */
[----:B------:R-:W-:-:S03]  /*0810*/  @!P2 IMAD.MOV R54, RZ, RZ, R53 ;  /* 0x000000ffff36a224 */ /* 0x000fc600078e0235 */
[----:B------:R-:W-:Y:S01]  /*0820*/  SEL R13, R13, RZ, !P2 ;  /* 0x000000ff0d0d7207 */ /* 0x000fe20005000000 */
[----:B------:R-:W-:Y:S02]  /*0830*/  VIADD R55, R54, 0x1 ;  /* 0x0000000136377836 */ /* 0x000fe40000000000 */
[----:B------:R-:W-:Y:S02]  /*0840*/  @!P1 IMAD.MOV R55, RZ, RZ, R54 ;  /* 0x000000ffff379224 */ /* 0x000fe400078e0236 */
[----:B------:R-:W-:-:S05]  /*0850*/  IMAD.IADD R13, R4, 0x1, R13 ;  /* 0x00000001040d7824 */ /* 0x000fca00078e020d */
[----:B------:R-:W-:Y:S01]  /*0860*/  SEL R14, R13, RZ, !P1 ;  /* 0x000000ff0d0e7207 */ /* 0x000fe20004800000 */
[----:B------:R-:W-:Y:S02]  /*0870*/  VIADD R13, R55, 0x1 ;  /* 0x00000001370d7836 */ /* 0x000fe40000000000 */
[----:B------:R-:W-:Y:S02]  /*0880*/  @!P0 IMAD.MOV R13, RZ, RZ, R55 ;  /* 0x000000ffff0d8224 */ /* 0x000fe400078e0237 */
[----:B------:R-:W-:-:S05]  /*0890*/  IMAD.IADD R14, R5, 0x1, R14 ;  /* 0x00000001050e7824 */ /* 0x000fca00078e020e */
[----:B------:R-:W-:Y:S02]  /*08a0*/  SEL R15, R14, RZ, !P0 ;  /* 0x000000ff0e0f7207 */ /* 0x000fe40004000000 */
[----:B------:R-:W-:-:S03]  /*08b0*/  ISETP.NE.AND P0, PT, R13, RZ, PT ;  /* 0x000000ff0d00720c */ /* 0x000fc60003f05270 */
[----:B------:R-:W-:-:S05]  /*08c0*/  IMAD.IADD R12, R12, 0x1, R15 ;  /* 0x000000010c0c7824 */ /* 0x000fca00078e020f */
[----:B------:R-:W0:Y:S02]  /*08d0*/  SHFL.UP PT, R14, R12, 0x1, RZ ;  /* 0x042000000c0e7989 */ /* 0x000e2400000e00ff */
[----:B0-----:R-:W-:Y:S02]  /*08e0*/  SEL R15, R14, RZ, !P0 ;  /* 0x000000ff0e0f7207 */ /* 0x001fe40004000000 */
[----:B------:R-:W0:Y:S01]  /*08f0*/  SHFL.UP PT, R14, R13, 0x1, RZ ;  /* 0x042000000d0e7989 */ /* 0x000e2200000e00ff */
[----:B------:R-:W-:-:S04]  /*0900*/  ISETP.GE.AND P0, PT, R3, 0x1, PT ;  /* 0x000000010300780c */ /* 0x000fc80003f06270 */
[----:B------:R-:W-:-:S05]  /*0910*/  SEL R15, R15, RZ, P0 ;  /* 0x000000ff0f0f7207 */ /* 0x000fca0000000000 */
[----:B------:R-:W-:-:S05]  /*0920*/  IMAD.IADD R15, R12, 0x1, R15 ;  /* 0x000000010c0f7824 */ /* 0x000fca00078e020f */
[----:B------:R-:W1:Y:S01]  /*0930*/  SHFL.UP PT, R16, R15, 0x2, RZ ;  /* 0x044000000f107989 */ /* 0x000e6200000e00ff */
[----:B0-----:R-:W-:-:S05]  /*0940*/  SEL R14, R14, RZ, P0 ;  /* 0x000000ff0e0e7207 */ /* 0x001fca0000000000 */
[----:B------:R-:W-:-:S05]  /*0950*/  IMAD.IADD R14, R14, 0x1, R13 ;  /* 0x000000010e0e7824 */ /* 0x000fca00078e020d */
[----:B------:R-:W0:Y:S01]  /*0960*/  SHFL.UP PT, R12, R14, 0x2, RZ ;  /* 0x044000000e0c7989 */ /* 0x000e2200000e00ff */
[----:B------:R-:W-:-:S04]  /*0970*/  ISETP.NE.AND P0, PT, R14, RZ, PT ;  /* 0x000000ff0e00720c */ /* 0x000fc80003f05270 */
[----:B-1----:R-:W-:Y:S02]  /*0980*/  SEL R16, R16, RZ, !P0 ;  /* 0x000000ff10107207 */ /* 0x002fe40004000000 */
[----:B------:R-:W-:-:S04]  /*0990*/  ISETP.GE.AND P0, PT, R3, 0x2, PT ;  /* 0x000000020300780c */ /* 0x000fc80003f06270 */
[----:B------:R-:W-:-:S05]  /*09a0*/  SEL R16, R16, RZ, P0 ;  /* 0x000000ff10107207 */ /* 0x000fca0000000000 */
[----:B------:R-:W-:Y:S01]  /*09b0*/  IMAD.IADD R16, R15, 0x1, R16 ;  /* 0x000000010f107824 */ /* 0x000fe200078e0210 */
[----:B0-----:R-:W-:-:S04]  /*09c0*/  SEL R13, R12, RZ, P0 ;  /* 0x000000ff0c0d7207 */ /* 0x001fc80000000000 */
[----:B------:R-:W0:Y:S01]  /*09d0*/  SHFL.UP PT, R12, R16, 0x4, RZ ;  /* 0x04800000100c7989 */ /* 0x000e2200000e00ff */
[----:B------:R-:W-:-:S05]  /*09e0*/  IMAD.IADD R13, R14, 0x1, R13 ;  /* 0x000000010e0d7824 */ /* 0x000fca00078e020d */
[----:B------:R-:W-:-:S04]  /*09f0*/  ISETP.NE.AND P0, PT, R13, RZ, PT ;  /* 0x000000ff0d00720c */ /* 0x000fc80003f05270 */
        /* <DEDUP_REMOVED lines=8> */
[----:B------:R-:W-:-:S04]  /*0a80*/  ISETP.NE.AND P0, PT, R12, RZ, PT ;  /* 0x000000ff0c00720c */ /* 0x000fc80003f05270 */
[----:B-1----:R-:W-:Y:S02]  /*0a90*/  SEL R16, R14, RZ, !P0 ;  /* 0x000000ff0e107207 */ /* 0x002fe40004000000 */
[----:B------:R-:W0:Y:S01]  /*0aa0*/  SHFL.UP PT, R14, R12, 0x8, RZ ;  /* 0x050000000c0e7989 */ /* 0x000e2200000e00ff */
[----:B------:R-:W-:-:S04]  /*0ab0*/  ISETP.GE.AND P0, PT, R3, 0x8, PT ;  /* 0x000000080300780c */ /* 0x000fc80003f06270 */
[----:B------:R-:W-:-:S05]  /*0ac0*/  SEL R16, R16, RZ, P0 ;  /* 0x000000ff10107207 */ /* 0x000fca0000000000 */
[----:B------:R-:W-:Y:S01]  /*0ad0*/  IMAD.IADD R16, R15, 0x1, R16 ;  /* 0x000000010f107824 */ /* 0x000fe200078e0210 */
[----:B0-----:R-:W-:-:S04]  /*0ae0*/  SEL R13, R14, RZ, P0 ;  /* 0x000000ff0e0d7207 */ /* 0x001fc80000000000 */
[----:B------:R-:W0:Y:S01]  /*0af0*/  SHFL.UP PT, R14, R16, 0x10, RZ ;  /* 0x06000000100e7989 */ /* 0x000e2200000e00ff */
[----:B------:R-:W-:-:S05]  /*0b00*/  IMAD.IADD R17, R12, 0x1, R13 ;  /* 0x000000010c117824 */ /* 0x000fca00078e020d */
[----:B------:R-:W1:Y:S01]  /*0b10*/  SHFL.UP PT, R13, R17, 0x10, RZ ;  /* 0x06000000110d7989 */ /* 0x000e6200000e00ff */
[----:B------:R-:W-:-:S04]  /*0b20*/  ISETP.NE.AND P0, PT, R17, RZ, PT ;  /* 0x000000ff1100720c */ /* 0x000fc80003f05270 */
[----:B0-----:R-:W-:Y:S02]  /*0b30*/  SEL R14, R14, RZ, !P0 ;  /* 0x000000ff0e0e7207 */ /* 0x001fe40004000000 */
[----:B------:R-:W-:-:S04]  /*0b40*/  ISETP.GE.AND P0, PT, R3, 0x10, PT ;  /* 0x000000100300780c */ /* 0x000fc80003f06270 */
[----:B------:R-:W-:Y:S02]  /*0b50*/  SEL R29, R14, RZ, P0 ;  /* 0x000000ff0e1d7207 */ /* 0x000fe40000000000 */
[----:B-1----:R-:W-:Y:S02]  /*0b60*/  SEL R28, R13, RZ, P0 ;  /* 0x000000ff0d1c7207 */ /* 0x002fe40000000000 */
[----:B------:R-:W-:Y:S01]  /*0b70*/  ISETP.NE.AND P0, PT, R3, 0x1f, PT ;  /* 0x0000001f0300780c */ /* 0x000fe20003f05270 */
[----:B------:R-:W-:Y:S02]  /*0b80*/  IMAD.IADD R29, R16, 0x1, R29 ;  /* 0x00000001101d7824 */ /* 0x000fe400078e021d */
[----:B------:R-:W-:-:S10]  /*0b90*/  IMAD.IADD R28, R17, 0x1, R28 ;  /* 0x00000001111c7824 */ /* 0x000fd400078e021c */
[----:B------:R-:W-:-:S05]  /*0ba0*/  @!P0 LEA R20, R0, UR4, 0x3 ;  /* 0x0000000400148c11 */ /* 0x000fca000f8e18ff */
[----:B------:R-:W-:Y:S01]  /*0bb0*/  @!P0 STS.64 [R20], R28 ;  /* 0x0000001c14008388 */ /* 0x000fe20000000a00 */
[----:B------:R-:W-:Y:S06]  /*0bc0*/  BAR.SYNC.DEFER_BLOCKING 0x0 ;  /* 0x0000000000007b1d */ /* 0x000fec0000010000 */
[----:B------:R-:W0:Y:S04]  /*0bd0*/  LDS.128 R12, [UR4] ;  /* 0x00000004ff0c7984 */ /* 0x000e280008000c00 */
[----:B------:R-:W1:Y:S01]  /*0be0*/  LDS.128 R16, [UR4+0x10] ;  /* 0x00001004ff107984 */ /* 0x000e620008000c00 */
[----:B0-----:R-:W-:-:S04]  /*0bf0*/  ISETP.NE.AND P0, PT, R14, RZ, PT ;  /* 0x000000ff0e00720c */ /* 0x001fc80003f05270 */
[----:B------:R-:W-:Y:S02]  /*0c00*/  SEL R22, R13, RZ, !P0 ;  /* 0x000000ff0d167207 */ /* 0x000fe40004000000 */
[----:B-1----:R-:W-:-:S03]  /*0c10*/  ISETP.NE.AND P0, PT, R16, RZ, PT ;  /* 0x000000ff1000720c */ /* 0x002fc60003f05270 */
[----:B------:R-:W-:Y:S02]  /*0c20*/  IMAD.IADD R24, R15, 0x1, R22 ;  /* 0x000000010f187824 */ /* 0x000fe400078e0216 */
[----:B------:R-:W0:Y:S03]  /*0c30*/  LDS.128 R20, [UR4+0x20] ;  /* 0x00002004ff147984 */ /* 0x000e260008000c00 */
[----:B------:R-:W-:Y:S02]  /*0c40*/  SEL R60, R24, RZ, !P0 ;  /* 0x000000ff183c7207 */ /* 0x000fe40004000000 */
[----:B------:R-:W-:-:S03]  /*0c50*/  ISETP.NE.AND P0, PT, R18, RZ, PT ;  /* 0x000000ff1200720c */ /* 0x000fc60003f05270 */
[----:B------:R-:W-:Y:S02]  /*0c60*/  IMAD.IADD R60, R17, 0x1, R60 ;  /* 0x00000001113c7824 */ /* 0x000fe400078e023c */
[----:B------:R-:W-:-:S03]  /*0c70*/  IMAD.IADD R17, R12, 0x1, R14 ;  /* 0x000000010c117824 */ /* 0x000fc600078e020e */
[----:B------:R-:W-:-:S05]  /*0c80*/  SEL R26, R60, RZ, !P0 ;  /* 0x000000ff3c1a7207 */ /* 0x000fca0004000000 */
[----:B------:R-:W-:Y:S01]  /*0c90*/  IMAD.IADD R15, R19, 0x1, R26 ;  /* 0x00000001130f7824 */ /* 0x000fe200078e021a */
[----:B0-----:R-:W-:-:S04]  /*0ca0*/  ISETP.NE.AND P0, PT, R20, RZ, PT ;  /* 0x000000ff1400720c */ /* 0x001fc80003f05270 */
[----:B------:R-:W-:Y:S02]  /*0cb0*/  SEL R26, R15, RZ, !P0 ;  /* 0x000000ff0f1a7207 */ /* 0x000fe40004000000 */
[----:B------:R-:W-:-:S03]  /*0cc0*/  ISETP.NE.AND P0, PT, R0, 0x2, PT ;  /* 0x000000020000780c */ /* 0x000fc60003f05270 */
[----:B------:R-:W-:Y:S01]  /*0cd0*/  IMAD.IADD R21, R21, 0x1, R26 ;  /* 0x0000000115157824 */ /* 0x000fe200078e021a */
[----:B------:R-:W-:Y:S02]  /*0ce0*/  SEL R25, R24, R13, !P0 ;  /* 0x0000000d18197207 */ /* 0x000fe40004000000 */
[----:B------:R-:W-:Y:S02]  /*0cf0*/  SEL R19, R17, R12, !P0 ;  /* 0x0000000c11137207 */ /* 0x000fe40004000000 */
[----:B------:R-:W-:Y:S02]  /*0d00*/  SEL R60, R60, R25, !P6 ;  /* 0x000000193c3c7207 */ /* 0x000fe40007000000 */
[----:B------:R-:W0:Y:S01]  /*0d10*/  LDS.128 R24, [UR4+0x30] ;  /* 0x00003004ff187984 */ /* 0x000e220008000c00 */
[----:B------:R-:W-:-:S04]  /*0d20*/  ISETP.NE.AND P0, PT, R22, RZ, PT ;  /* 0x000000ff1600720c */ /* 0x000fc80003f05270 */
[----:B------:R-:W-:-:S05]  /*0d30*/  SEL R13, R21, RZ, !P0 ;  /* 0x000000ff150d7207 */ /* 0x000fca0004000000 */
[----:B------:R-:W-:Y:S02]  /*0d40*/  IMAD.IADD R61, R23, 0x1, R13 ;  /* 0x00000001173d7824 */ /* 0x000fe400078e020d */
[----:B------:R-:W1:Y:S04]  /*0d50*/  SHFL.UP PT, R13, R28, 0x1, RZ ;  /* 0x042000001c0d7989 */ /* 0x000e6800000e00ff */
[----:B------:R2:W3:Y:S01]  /*0d60*/  SHFL.UP PT, R28, R29, 0x1, RZ ;  /* 0x042000001d1c7989 */ /* 0x0004e200000e00ff */
[----:B0-----:R-:W-:-:S04]  /*0d70*/  ISETP.NE.AND P0, PT, R24, RZ, PT ;  /* 0x000000ff1800720c */ /* 0x001fc80003f05270 */
[----:B------:R-:W-:Y:S02]  /*0d80*/  SEL R23, R61, RZ, !P0 ;  /* 0x000000ff3d177207 */ /* 0x000fe40004000000 */
[----:B------:R-:W-:-:S03]  /*0d90*/  ISETP.NE.AND P0, PT, R0, 0x4, PT ;  /* 0x000000040000780c */ /* 0x000fc60003f05270 */
[----:B------:R-:W-:Y:S01]  /*0da0*/  IMAD.IADD R25, R25, 0x1, R23 ;  /* 0x0000000119197824 */ /* 0x000fe200078e0217 */
[----:B------:R-:W-:Y:S01]  /*0db0*/  SEL R60, R15, R60, !P0 ;  /* 0x0000003c0f3c7207 */ /* 0x000fe20004000000 */
[----:B------:R-:W-:Y:S01]  /*0dc0*/  IMAD.IADD R23, R17, 0x1, R16 ;  /* 0x0000000111177824 */ /* 0x000fe200078e0210 */
[----:B------:R-:W-:-:S04]  /*0dd0*/  ISETP.NE.AND P0, PT, R0, 0x5, PT ;  /* 0x000000050000780c */ /* 0x000fc80003f05270 */
[----:B------:R-:W-:Y:S02]  /*0de0*/  SEL R60, R21, R60, !P0 ;  /* 0x0000003c153c7207 */ /* 0x000fe40004000000 */
[----:B------:R-:W-:Y:S02]  /*0df0*/  ISETP.NE.AND P0, PT, R0, 0x6, PT ;  /* 0x000000060000780c */ /* 0x000fe40003f05270 */
[----:B------:R-:W-:Y:S01]  /*0e00*/  SEL R19, R23, R19, !P6 ;  /* 0x0000001317137207 */ /* 0x000fe20007000000 */
[----:B------:R-:W-:Y:S01]  /*0e10*/  IMAD.IADD R23, R18, 0x1, R23 ;  /* 0x0000000112177824 */ /* 0x000fe200078e0217 */
[----:B------:R-:W-:Y:S02]  /*0e20*/  SEL R60, R61, R60, !P0 ;  /* 0x0000003c3d3c7207 */ /* 0x000fe40004000000 */
[----:B------:R-:W-:Y:S01]  /*0e30*/  ISETP.NE.AND P0, PT, R0, 0x7, PT ;  /* 0x000000070000780c */ /* 0x000fe20003f05270 */
[----:B--2---:R-:W-:Y:S01]  /*0e40*/  IMAD.IADD R29, R23, 0x1, R20 ;  /* 0x00000001171d7824 */ /* 0x004fe200078e0214 */
[----:B------:R-:W-:-:S02]  /*0e50*/  ISETP.NE.AND P6, PT, R57, RZ, PT ;  /* 0x000000ff3900720c */ /* 0x000fc40003fc5270 */
[----:B------:R-:W-:Y:S02]  /*0e60*/  SEL R60, R25, R60, !P0 ;  /* 0x0000003c193c7207 */ /* 0x000fe40004000000 */
[----:B------:R-:W-:-:S04]  /*0e70*/  ISETP.GE.U32.AND P0, PT, R59, 0x20, PT ;  /* 0x000000203b00780c */ /* 0x000fc80003f06070 */
[----:B------:R-:W-:Y:S02]  /*0e80*/  SEL R15, R60, RZ, P0 ;  /* 0x000000ff3c0f7207 */ /* 0x000fe40000000000 */
[----:B-1----:R-:W-:-:S04]  /*0e90*/  ISETP.NE.AND P0, PT, R13, RZ, PT ;  /* 0x000000ff0d00720c */ /* 0x002fc80003f05270 */
[----:B------:R-:W-:Y:S02]  /*0ea0*/  SEL R21, R15, RZ, !P0 ;  /* 0x000000ff0f157207 */ /* 0x000fe40004000000 */
[----:B------:R-:W-:-:S13]  /*0eb0*/  ISETP.NE.AND P0, PT, R3, RZ, PT ;  /* 0x000000ff0300720c */ /* 0x000fda0003f05270 */
[----:B---3--:R-:W-:Y:S01]  /*0ec0*/  @P0 IMAD.IADD R15, R28, 0x1, R21 ;  /* 0x000000011c0f0824 */ /* 0x008fe200078e0215 */
[----:B------:R-:W-:-:S04]  /*0ed0*/  ISETP.NE.AND P0, PT, R6, RZ, PT ;  /* 0x000000ff0600720c */ /* 0x000fc80003f05270 */
[----:B------:R-:W-:-:S05]  /*0ee0*/  SEL R21, R15, RZ, !P0 ;  /* 0x000000ff0f157207 */ /* 0x000fca0004000000 */
[----:B------:R-:W-:-:S05]  /*0ef0*/  IMAD.IADD R21, R30, 0x1, R21 ;  /* 0x000000011e157824 */ /* 0x000fca00078e0215 */
[----:B------:R-:W-:Y:S02]  /*0f00*/  SEL R28, R21, RZ, !P5 ;  /* 0x000000ff151c7207 */ /* 0x000fe40006800000 */
[----:B------:R-:W-:-:S03]  /*0f10*/  ISETP.NE.AND P5, PT, R58, RZ, PT ;  /* 0x000000ff3a00720c */ /* 0x000fc60003fa5270 */
[----:B------:R-:W-:-:S05]  /*0f20*/  IMAD.IADD R17, R31, 0x1, R28 ;  /* 0x000000011f117824 */ /* 0x000fca00078e021c */
[----:B------:R-:W-:Y:S02]  /*0f30*/  SEL R31, R17, RZ, !P6 ;  /* 0x000000ff111f7207 */ /* 0x000fe40007000000 */
[----:B------:R-:W-:-:S04]  /*0f40*/  ISETP.NE.AND P6, PT, R0, 0x4, PT ;  /* 0x000000040000780c */ /* 0x000fc80003fc5270 */
[----:B------:R-:W-:Y:S01]  /*0f50*/  SEL R28, R23, R19, !P6 ;  /* 0x00000013171c7207 */ /* 0x000fe20007000000 */
[----:B------:R-:W-:Y:S01]  /*0f60*/  IMAD.IADD R19, R50, 0x1, R31 ;  /* 0x0000000132137824 */ /* 0x000fe200078e021f */
[----:B------:R-:W-:-:S04]  /*0f70*/  ISETP.NE.AND P6, PT, R0, 0x5, PT ;  /* 0x000000050000780c */ /* 0x000fc80003fc5270 */
[----:B------:R-:W-:Y:S02]  /*0f80*/  SEL R30, R19, RZ, !P5 ;  /* 0x000000ff131e7207 */ /* 0x000fe40006800000 */
[----:B------:R-:W-:Y:S01]  /*0f90*/  SEL R28, R29, R28, !P6 ;  /* 0x0000001c1d1c7207 */ /* 0x000fe20007000000 */
[----:B------:R-:W-:Y:S01]  /*0fa0*/  IMAD.IADD R29, R22, 0x1, R29 ;  /* 0x00000001161d7824 */ /* 0x000fe200078e021d */
[----:B------:R-:W-:Y:S01]  /*0fb0*/  ISETP.NE.AND P6, PT, R0, 0x6, PT ;  /* 0x000000060000780c */ /* 0x000fe20003fc5270 */
[----:B------:R-:W-:Y:S01]  /*0fc0*/  IMAD.IADD R23, R51, 0x1, R30 ;  /* 0x0000000133177824 */ /* 0x000fe200078e021e */
[----:B------:R-:W-:Y:S02]  /*0fd0*/  ISETP.NE.AND P5, PT, R3, RZ, PT ;  /* 0x000000ff0300720c */ /* 0x000fe40003fa5270 */
[----:B------:R-:W-:Y:S02]  /*0fe0*/  SEL R57, R29, R28, !P6 ;  /* 0x0000001c1d397207 */ /* 0x000fe40007000000 */
[----:B------:R-:W-:-:S02]  /*0ff0*/  SEL R31, R23, RZ, !P4 ;  /* 0x000000ff171f7207 */ /* 0x000fc40006000000 */
[----:B------:R-:W-:Y:S02]  /*1000*/  ISETP.NE.AND P4, PT, R0, 0x7, PT ;  /* 0x000000070000780c */ /* 0x000fe40003f85270 */
[----:B------:R-:W-:Y:S01]  /*1010*/  ISETP.GE.U32.AND P6, PT, R59, 0x20, PT ;  /* 0x000000203b00780c */ /* 0x000fe20003fc6070 */
[----:B------:R-:W-:Y:S01]  /*1020*/  IMAD.IADD R56, R56, 0x1, R31 ;  /* 0x0000000138387824 */ /* 0x000fe200078e021f */
[----:B------:R-:W-:-:S04]  /*1030*/  SEL R13, R13, RZ, P5 ;  /* 0x000000ff0d0d7207 */ /* 0x000fc80002800000 */
[----:B------:R-:W-:Y:S02]  /*1040*/  SEL R61, R56, RZ, !P3 ;  /* 0x000000ff383d7207 */ /* 0x000fe40005800000 */
[----:B------:R-:W-:-:S03]  /*1050*/  ISETP.NE.AND P3, PT, R26, RZ, PT ;  /* 0x000000ff1a00720c */ /* 0x000fc60003f65270 */
[----:B------:R-:W-:Y:S01]  /*1060*/  IMAD.IADD R2, R2, 0x1, R61 ;  /* 0x0000000102027824 */ /* 0x000fe200078e023d */
[----:B------:R-:W-:Y:S01]  /*1070*/  SEL R28, R25, RZ, !P3 ;  /* 0x000000ff191c7207 */ /* 0x000fe20005800000 */
[----:B------:R-:W-:Y:S01]  /*1080*/  IMAD.IADD R25, R29, 0x1, R24 ;  /* 0x000000011d197824 */ /* 0x000fe200078e0218 */
[----:B------:R-:W-:-:S03]  /*1090*/  ISETP.NE.AND P3, PT, R59, RZ, PT ;  /* 0x000000ff3b00720c */ /* 0x000fc60003f65270 */
[----:B------:R-:W-:Y:S01]  /*10a0*/  IMAD.IADD R29, R27, 0x1, R28 ;  /* 0x000000011b1d7824 */ /* 0x000fe200078e021c */
[----:B------:R-:W-:Y:S01]  /*10b0*/  SEL R27, R2, RZ, !P2 ;  /* 0x000000ff021b7207 */ /* 0x000fe20005000000 */
[----:B------:R-:W-:Y:S01]  /*10c0*/  IMAD.IADD R28, R26, 0x1, R25 ;  /* 0x000000011a1c7824 */ /* 0x000fe200078e0219 */
[----:B------:R-:W-:-:S03]  /*10d0*/  SEL R57, R25, R57, !P4 ;  /* 0x0000003919397207 */ /* 0x000fc60006000000 */
[----:B------:R-:W-:Y:S01]  /*10e0*/  IMAD.IADD R4, R4, 0x1, R27 ;  /* 0x0000000104047824 */ /* 0x000fe200078e021b */
[----:B------:R-:W-:-:S03]  /*10f0*/  SEL R0, R57, RZ, P6 ;  /* 0x000000ff39007207 */ /* 0x000fc60003000000 */
[----:B------:R-:W0:Y:S01]  /*1100*/  @!P3 LDC.64 R50, c[0x0][0x3b0] ;  /* 0x0000ec00ff32bb82 */ /* 0x000e220000000a00 */
[----:B------:R-:W-:Y:S01]  /*1110*/  @!P3 IMAD.MOV.U32 R30, RZ, RZ, 0x65 ;  /* 0x00000065ff1eb424 */ /* 0x000fe200078e00ff */
[----:B------:R-:W-:Y:S01]  /*1120*/  SEL R58, R4, RZ, !P1 ;  /* 0x000000ff043a7207 */ /* 0x000fe20004800000 */
[----:B------:R-:W-:Y:S01]  /*1130*/  @!P3 IMAD.MOV.U32 R31, RZ, RZ, 0x0 ;  /* 0x00000000ff1fb424 */ /* 0x000fe200078e00ff */
[----:B------:R-:W-:Y:S01]  /*1140*/  ISETP.GE.AND P1, PT, R28, 0x101, PT ;  /* 0x000001011c00780c */ /* 0x000fe20003f26270 */
[----:B------:R-:W-:Y:S02]  /*1150*/  IMAD.IADD R0, R0, 0x1, R13 ;  /* 0x0000000100007824 */ /* 0x000fe400078e020d */
[----:B------:R-:W-:Y:S02]  /*1160*/  IMAD.IADD R5, R5, 0x1, R58 ;  /* 0x0000000105057824 */ /* 0x000fe400078e023a */
[----:B------:R-:W-:Y:S02]  /*1170*/  IMAD.IADD R6, R0, 0x1, R6 ;  /* 0x0000000100067824 */ /* 0x000fe400078e0206 */
[----:B------:R-:W-:-:S02]  /*1180*/  IMAD.IADD R7, R7, 0x1, R0 ;  /* 0x0000000107077824 */ /* 0x000fc400078e0200 */
[--C-:B------:R-:W-:Y:S02]  /*1190*/  IMAD.IADD R8, R8, 0x1, R0.reuse ;  /* 0x0000000108087824 */ /* 0x100fe400078e0200 */
[--C-:B------:R-:W-:Y:S02]  /*11a0*/  IMAD.IADD R9, R9, 0x1, R0.reuse ;  /* 0x0000000109097824 */ /* 0x100fe400078e0200 */
[--C-:B------:R-:W-:Y:S02]  /*11b0*/  IMAD.IADD R52, R52, 0x1, R0.reuse ;  /* 0x0000000134347824 */ /* 0x100fe400078e0200 */
[--C-:B------:R-:W-:Y:S02]  /*11c0*/  IMAD.IADD R53, R53, 0x1, R0.reuse ;  /* 0x0000000135357824 */ /* 0x100fe400078e0200 */
[--C-:B------:R-:W-:Y:S02]  /*11d0*/  IMAD.IADD R54, R54, 0x1, R0.reuse ;  /* 0x0000000136367824 */ /* 0x100fe400078e0200 */
[----:B------:R-:W-:Y:S01]  /*11e0*/  IMAD.IADD R55, R55, 0x1, R0 ;  /* 0x0000000137377824 */ /* 0x000fe200078e0200 */
[----:B0-----:R0:W-:Y:S01]  /*11f0*/  @!P3 ST.E.128.STRONG.GPU desc[UR10][R50.64+0x200], R28 ;  /* 0x0002001c3200b985 */ /* 0x0011e2000c10fd0a */
[----:B------:R-:W-:Y:S05]  /*1200*/  @!P1 BRA `(.L_x_874) ;  /* 0x0000000c00e09947 */ /* 0x000fea0003800000 */
[----:B------:R-:W-:Y:S01]  /*1210*/  BAR.SYNC.DEFER_BLOCKING 0x0 ;  /* 0x0000000000007b1d */ /* 0x000fe20000010000 */
[----:B------:R-:W-:Y:S02]  /*1220*/  ISETP.NE.U32.AND P2, PT, R32, R34, PT ;  /* 0x000000222000720c */ /* 0x000fe40003f45070 */
[----:B------:R-:W-:Y:S02]  /*1230*/  @P0 LEA R0, R0, UR4, 0x4 ;  /* 0x0000000400000c11 */ /* 0x000fe4000f8e20ff */
[----:B------:R-:W-:Y:S02]  /*1240*/  ISETP.NE.AND.EX P2, PT, R33, R35, PT, P2 ;  /* 0x000000232100720c */ /* 0x000fe40003f45320 */
[----:B------:R-:W-:Y:S02]  /*1250*/  ISETP.NE.U32.AND P1, PT, R34, R36, PT ;  /* 0x000000242200720c */ /* 0x000fe40003f25070 */
[----:B------:R-:W-:Y:S02]  /*1260*/  ISETP.NE.U32.AND P4, PT, R36, R38, PT ;  /* 0x000000262400720c */ /* 0x000fe40003f85070 */
[----:B------:R-:W-:-:S02]  /*1270*/  ISETP.NE.U32.AND P5, PT, R40, R42, PT ;  /* 0x0000002a2800720c */ /* 0x000fc40003fa5070 */
[----:B------:R-:W-:Y:S02]  /*1280*/  ISETP.NE.U32.AND P3, PT, R38, R40, PT ;  /* 0x000000282600720c */ /* 0x000fe40003f65070 */
[----:B------:R-:W-:Y:S02]  /*1290*/  ISETP.NE.AND.EX P1, PT, R35, R37, PT, P1 ;  /* 0x000000252300720c */ /* 0x000fe40003f25310 */
[----:B------:R-:W-:Y:S02]  /*12a0*/  ISETP.NE.AND.EX P4, PT, R37, R39, PT, P4 ;  /* 0x000000272500720c */ /* 0x000fe40003f85340 */
[----:B------:R-:W-:Y:S02]  /*12b0*/  @P2 LEA R6, R6, UR4, 0x4 ;  /* 0x0000000406062c11 */ /* 0x000fe4000f8e20ff */
[----:B------:R-:W-:Y:S02]  /*12c0*/  ISETP.NE.U32.AND P6, PT, R44, R46, PT ;  /* 0x0000002e2c00720c */ /* 0x000fe40003fc5070 */
[----:B------:R-:W-:Y:S01]  /*12d0*/  ISETP.NE.AND.EX P3, PT, R39, R41, PT, P3 ;  /* 0x000000292700720c */ /* 0x000fe20003f65330 */
[----:B------:R1:W-:Y:S01]  /*12e0*/  @P0 STS.64 [R0], R48 ;  /* 0x0000003000000388 */ /* 0x0003e20000000a00 */
[----:B------:R-:W-:-:S03]  /*12f0*/  ISETP.NE.AND.EX P6, PT, R45, R47, PT, P6 ;  /* 0x0000002f2d00720c */ /* 0x000fc60003fc5360 */
[----:B------:R1:W-:Y:S01]  /*1300*/  @P0 STS [R0+0x8], R15 ;  /* 0x0000080f00000388 */ /* 0x0003e20000000800 */
[----:B------:R-:W-:Y:S02]  /*1310*/  ISETP.NE.U32.AND P0, PT, R42, R44, PT ;  /* 0x0000002c2a00720c */ /* 0x000fe40003f05070 */
[----:B------:R-:W-:Y:S01]  /*1320*/  @P1 LEA R7, R7, UR4, 0x4 ;  /* 0x0000000407071c11 */ /* 0x000fe2000f8e20ff */
[----:B------:R1:W-:Y:S01]  /*1330*/  @P2 STS.64 [R6], R32 ;  /* 0x0000002006002388 */ /* 0x0003e20000000a00 */
[----:B------:R-:W-:Y:S02]  /*1340*/  ISETP.NE.AND.EX P0, PT, R43, R45, PT, P0 ;  /* 0x0000002d2b00720c */ /* 0x000fe40003f05300 */
[----:B------:R-:W-:Y:S01]  /*1350*/  @P4 LEA R8, R8, UR4, 0x4 ;  /* 0x0000000408084c11 */ /* 0x000fe2000f8e20ff */
[----:B------:R1:W-:Y:S01]  /*1360*/  @P2 STS [R6+0x8], R21 ;  /* 0x0000081506002388 */ /* 0x0003e20000000800 */
[----:B------:R-:W-:Y:S02]  /*1370*/  ISETP.NE.AND.EX P2, PT, R41, R43, PT, P5 ;  /* 0x0000002b2900720c */ /* 0x000fe40003f45350 */
[----:B------:R-:W-:Y:S01]  /*1380*/  ISETP.NE.U32.AND P5, PT, R46, R10, PT ;  /* 0x0000000a2e00720c */ /* 0x000fe20003fa5070 */
[----:B------:R1:W-:Y:S01]  /*1390*/  @P1 STS.64 [R7], R34 ;  /* 0x0000002207001388 */ /* 0x0003e20000000a00 */
[----:B------:R-:W-:-:S02]  /*13a0*/  @P3 LEA R9, R9, UR4, 0x4 ;  /* 0x0000000409093c11 */ /* 0x000fc4000f8e20ff */
[----:B------:R-:W-:Y:S01]  /*13b0*/  ISETP.NE.AND.EX P5, PT, R47, R11, PT, P5 ;  /* 0x0000000b2f00720c */ /* 0x000fe20003fa5350 */
[----:B------:R1:W-:Y:S01]  /*13c0*/  @P1 STS [R7+0x8], R17 ;  /* 0x0000081107001388 */ /* 0x0003e20000000800 */
[----:B------:R-:W-:Y:S02]  /*13d0*/  @P6 LEA R11, R54, UR4, 0x4 ;  /* 0x00000004360b6c11 */ /* 0x000fe4000f8e20ff */
[----:B------:R-:W-:Y:S01]  /*13e0*/  @P0 LEA R53, R53, UR4, 0x4 ;  /* 0x0000000435350c11 */ /* 0x000fe2000f8e20ff */
[----:B------:R1:W-:Y:S01]  /*13f0*/  @P4 STS.64 [R8], R36 ;  /* 0x0000002408004388 */ /* 0x0003e20000000a00 */
[----:B------:R-:W-:Y:S02]  /*1400*/  ISETP.GE.U32.AND P1, PT, R59, R28, PT ;  /* 0x0000001c3b00720c */ /* 0x000fe40003f26070 */
[----:B------:R-:W-:Y:S01]  /*1410*/  @P2 LEA R3, R52, UR4, 0x4 ;  /* 0x0000000434032c11 */ /* 0x000fe2000f8e20ff */
[----:B------:R1:W-:Y:S04]  /*1420*/  @P4 STS [R8+0x8], R19 ;  /* 0x0000081308004388 */ /* 0x0003e80000000800 */
[----:B------:R-:W-:Y:S01]  /*1430*/  @P5 LEA R55, R55, UR4, 0x4 ;  /* 0x0000000437375c11 */ /* 0x000fe2000f8e20ff */
        /* <DEDUP_REMOVED lines=11> */
[----:B------:R-:W-:Y:S05]  /*14f0*/  @P1 EXIT ;  /* 0x000000000000194d */ /* 0x000fea0003800000 */
[----:B-1----:R-:W-:Y:S01]  /*1500*/  IADD3 R3, PT, PT, R18, R14, R16 ;  /* 0x0000000e12037210 */ /* 0x002fe20007ffe010 */
[----:B------:R-:W-:Y:S01]  /*1510*/  BSSY.RECONVERGENT B0, `(.L_x_875) ;  /* 0x0000025000007945 */ /* 0x000fe20003800200 */
[----:B------:R-:W-:Y:S02]  /*1520*/  LOP3.LUT R0, RZ, R59, RZ, 0x33, !PT ;  /* 0x0000003bff007212 */ /* 0x000fe400078e33ff */
[----:B------:R-:W-:-:S04]  /*1530*/  IADD3 R3, PT, PT, R22, R3, R20 ;  /* 0x0000000316037210 */ /* 0x000fc80007ffe014 */
[----:B------:R-:W-:-:S04]  /*1540*/  IADD3 R3, PT, PT, R26, R3, R24 ;  /* 0x000000031a037210 */ /* 0x000fc80007ffe018 */
[----:B------:R-:W-:-:S04]  /*1550*/  IADD3 R0, PT, PT, R0, R3, R12 ;  /* 0x0000000300007210 */ /* 0x000fc80007ffe00c */
[C---:B------:R-:W-:Y:S02]  /*1560*/  LOP3.LUT R2, R0.reuse, 0x300, RZ, 0xc0, !PT ;  /* 0x0000030000027812 */ /* 0x040fe400078ec0ff */
[----:B------:R-:W-:Y:S02]  /*1570*/  ISETP.GE.U32.AND P1, PT, R0, 0x300, PT ;  /* 0x000003000000780c */ /* 0x000fe40003f26070 */
[----:B------:R-:W-:-:S13]  /*1580*/  ISETP.NE.AND P0, PT, R2, 0x300, PT ;  /* 0x000003000200780c */ /* 0x000fda0003f05270 */
[----:B------:R-:W-:Y:S05]  /*1590*/  @!P0 BRA `(.L_x_876) ;  /* 0x0000000000708947 */ /* 0x000fea0003800000 */
[----:B------:R-:W1:Y:S01]  /*15a0*/  LDC.64 R2, c[0x0][0x3a0] ;  /* 0x0000e800ff027b82 */ /* 0x000e620000000a00 */
[----:B------:R-:W-:-:S05]  /*15b0*/  LEA.HI R0, R0, 0x1, RZ, 0x18 ;  /* 0x0000000100007811 */ /* 0x000fca00078fc0ff */
[C---:B------:R-:W-:Y:S01]  /*15c0*/  IMAD.SHL.U32 R6, R0.reuse, 0x100, RZ ;  /* 0x0000010000067824 */ /* 0x040fe200078e00ff */
[----:B------:R-:W-:Y:S01]  /*15d0*/  LOP3.LUT R0, R0, 0x3, RZ, 0xc0, !PT ;  /* 0x0000000300007812 */ /* 0x000fe200078ec0ff */
[----:B------:R-:W2:Y:S03]  /*15e0*/  LDC.64 R4, c[0x0][0x398] ;  /* 0x0000e600ff047b82 */ /* 0x000ea60000000a00 */
[----:B------:R-:W-:Y:S01]  /*15f0*/  LOP3.LUT R6, R6, 0x300, RZ, 0xc0, !PT ;  /* 0x0000030006067812 */ /* 0x000fe200078ec0ff */
[----:B------:R-:W-:Y:S02]  /*1600*/  IMAD.MOV R0, RZ, RZ, -R0 ;  /* 0x000000ffff007224 */ /* 0x000fe400078e0a00 */
[----:B-1----:R-:W-:-:S04]  /*1610*/  IMAD.WIDE.U32 R2, R59, 0x4, R2 ;  /* 0x000000043b027825 */ /* 0x002fc800078e0002 */
[----:B------:R-:W-:Y:S01]  /*1620*/  IMAD.MOV.U32 R10, RZ, RZ, R2 ;  /* 0x000000ffff0a7224 */ /* 0x000fe200078e0002 */
[C---:B------:R-:W-:Y:S01]  /*1630*/  LEA R2, R59.reuse, UR4, 0x4 ;  /* 0x000000043b027c11 */ /* 0x040fe2000f8e20ff */
[----:B------:R-:W-:Y:S02]  /*1640*/  IMAD.MOV.U32 R11, RZ, RZ, R3 ;  /* 0x000000ffff0b7224 */ /* 0x000fe400078e0003 */
[----:B--2---:R-:W-:-:S04]  /*1650*/  IMAD.WIDE.U32 R4, R59, 0x8, R4 ;  /* 0x000000083b047825 */ /* 0x004fc800078e0004 */
[----:B------:R-:W-:Y:S02]  /*1660*/  IMAD.IADD R59, R59, 0x1, R6 ;  /* 0x000000013b3b7824 */ /* 0x000fe400078e0206 */
[----:B------:R-:W-:-:S07]  /*1670*/  VIADD R8, R2, 0x8 ;  /* 0x0000000802087836 */ /* 0x000fce0000000000 */
.L_x_877:
[----:B------:R-:W1:Y:S01]  /*1680*/  LDS.64 R2, [R8+-0x8] ;  /* 0xfffff80008027984 */ /* 0x000e620000000a00 */
[----:B------:R-:W-:Y:S01]  /*1690*/  IMAD.MOV.U32 R6, RZ, RZ, R10 ;  /* 0x000000ffff067224 */ /* 0x000fe200078e000a */
[----:B------:R-:W-:Y:S01]  /*16a0*/  IADD3 R10, P2, PT, R10, 0x400, RZ ;  /* 0x000004000a0a7810 */ /* 0x000fe20007f5e0ff */
[--C-:B------:R-:W-:Y:S01]  /*16b0*/  IMAD.MOV.U32 R7, RZ, RZ, R11.reuse ;  /* 0x000000ffff077224 */ /* 0x100fe200078e000b */
[----:B------:R2:W3:Y:S01]  /*16c0*/  LDS R9, [R8] ;  /* 0x0000000008097984 */ /* 0x0004e20000000800 */
[----:B------:R-:W-:Y:S02]  /*16d0*/  VIADD R0, R0, 0x1 ;  /* 0x0000000100007836 */ /* 0x000fe40000000000 */
[----:B------:R-:W-:-:S03]  /*16e0*/  IMAD.X R11, RZ, RZ, R11, P2 ;  /* 0x000000ffff0b7224 */ /* 0x000fc600010e060b */
[----:B------:R-:W-:Y:S01]  /*16f0*/  ISETP.NE.AND P0, PT, R0, RZ, PT ;  /* 0x000000ff0000720c */ /* 0x000fe20003f05270 */
[----:B--2---:R-:W-:Y:S01]  /*1700*/  VIADD R8, R8, 0x1000 ;  /* 0x0000100008087836 */ /* 0x004fe20000000000 */
[----:B-1----:R1:W-:Y:S04]  /*1710*/  STG.E.64 desc[UR10][R4.64], R2 ;  /* 0x0000000204007986 */ /* 0x0023e8000c101b0a */
[----:B---3--:R2:W-:Y:S01]  /*1720*/  STG.E desc[UR10][R6.64], R9 ;  /* 0x0000000906007986 */ /* 0x0085e2000c10190a */
[----:B-1----:R-:W-:-:S05]  /*1730*/  IADD3 R4, P3, PT, R4, 0x800, RZ ;  /* 0x0000080004047810 */ /* 0x002fca0007f7e0ff */
[----:B------:R-:W-:Y:S01]  /*1740*/  IMAD.X R5, RZ, RZ, R5, P3 ;  /* 0x000000ffff057224 */ /* 0x000fe200018e0605 */
[----:B--2---:R-:W-:Y:S07]  /*1750*/  @P0 BRA `(.L_x_877) ;  /* 0xfffffffc00c80947 */ /* 0x004fee000383ffff */
.L_x_876:
[----:B------:R-:W-:Y:S05]  /*1760*/  BSYNC.RECONVERGENT B0 ;  /* 0x0000000000007941 */ /* 0x000fea0003800200 */
.L_x_875:
[----:B------:R-:W-:Y:S05]  /*1770*/  @!P1 EXIT ;  /* 0x000000000000994d */ /* 0x000fea0003800000 */
[----:B------:R-:W1:Y:S01]  /*1780*/  LDC.64 R2, c[0x0][0x398] ;  /* 0x0000e600ff027b82 */ /* 0x000e620000000a00 */
[----:B------:R-:W-:Y:S01]  /*1790*/  IMAD.IADD R0, R28, 0x1, -R59 ;  /* 0x000000011c007824 */ /* 0x000fe200078e0a3b */
[----:B------:R-:W-:Y:S04]  /*17a0*/  BSSY.RECONVERGENT B0, `(.L_x_878) ;  /* 0x000005b000007945 */ /* 0x000fe80003800200 */
[----:B------:R-:W-:Y:S02]  /*17b0*/  ISETP.GT.AND P1, PT, R0, 0xc00, PT ;  /* 0x00000c000000780c */ /* 0x000fe40003f24270 */
[----:B------:R-:W2:Y:S01]  /*17c0*/  LDC.64 R4, c[0x0][0x3a0] ;  /* 0x0000e800ff047b82 */ /* 0x000ea20000000a00 */
[----:B------:R-:W-:-:S05]  /*17d0*/  LEA R0, R59, UR4, 0x4 ;  /* 0x000000043b007c11 */ /* 0x000fca000f8e20ff */
[----:B------:R-:W-:Y:S02]  /*17e0*/  VIADD R0, R0, 0x2000 ;  /* 0x0000200000007836 */ /* 0x000fe40000000000 */
[----:B-1----:R-:W-:-:S04]  /*17f0*/  IMAD.WIDE.U32 R2, R59, 0x8, R2 ;  /* 0x000000083b027825 */ /* 0x002fc800078e0002 */
[----:B--2---:R-:W-:Y:S01]  /*1800*/  IMAD.WIDE.U32 R6, R59, 0x4, R4 ;  /* 0x000000043b067825 */ /* 0x004fe200078e0004 */
[----:B------:R-:W-:Y:S02]  /*1810*/  IADD3 R4, P0, PT, R2, 0x1000, RZ ;  /* 0x0000100002047810 */ /* 0x000fe40007f1e0ff */
[----:B------:R-:W-:-:S03]  /*1820*/  IADD3 R2, P2, PT, R6, 0x800, RZ ;  /* 0x0000080006027810 */ /* 0x000fc60007f5e0ff */
[----:B------:R-:W-:Y:S01]  /*1830*/  IMAD.X R5, RZ, RZ, R3, P0 ;  /* 0x000000ffff057224 */ /* 0x000fe200000e0603 */
[----:B------:R-:W-:Y:S01]  /*1840*/  PLOP3.LUT P0, PT, PT, PT, PT, 0x80, 0x8 ;  /* 0x000000000008781c */ /* 0x000fe20003f0f070 */
[----:B------:R-:W-:Y:S01]  /*1850*/  IMAD.X R3, RZ, RZ, R7, P2 ;  /* 0x000000ffff037224 */ /* 0x000fe200010e0607 */
[----:B------:R-:W-:Y:S11]  /*1860*/  @!P1 BRA `(.L_x_879) ;  /* 0x0000000400389947 */ /* 0x000ff60003800000 */
[----:B------:R-:W-:Y:S01]  /*1870*/  PLOP3.LUT P0, PT, PT, PT, PT, 0x8, 0x80 ;  /* 0x000000000080781c */ /* 0x000fe20003f0e170 */
[----:B0-----:R-:W-:-:S12]  /*1880*/  VIADD R50, R28, 0xfffff400 ;  /* 0xfffff4001c327836 */ /* 0x001fd80000000000 */
.L_x_880:
[----:B------:R-:W0:Y:S01]  /*1890*/  LDS.64 R6, [R0+-0x2000] ;  /* 0xffe0000000067984 */ /* 0x000e220000000a00 */
[----:B------:R-:W-:-:S03]  /*18a0*/  VIADD R59, R59, 0x1000 ;  /* 0x000010003b3b7836 */ /* 0x000fc60000000000 */
[----:B------:R-:W1:Y:S02]  /*18b0*/  LDS R29, [R0+-0x1ff8] ;  /* 0xffe00800001d7984 */ /* 0x000e640000000800 */
[----:B------:R-:W-:Y:S02]  /*18c0*/  ISETP.GE.AND P1, PT, R59, R50, PT ;  /* 0x000000323b00720c */ /* 0x000fe40003f26270 */
[----:B------:R-:W2:Y:S04]  /*18d0*/  LDS.64 R8, [R0+-0x1000] ;  /* 0xfff0000000087984 */ /* 0x000ea80000000a00 */
[----:B------:R-:W3:Y:S04]  /*18e0*/  LDS R41, [R0+-0xff8] ;  /* 0xfff0080000297984 */ /* 0x000ee80000000800 */
[----:B------:R-:W4:Y:S04]  /*18f0*/  LDS.64 R10, [R0] ;  /* 0x00000000000a7984 */ /* 0x000f280000000a00 */
[----:B------:R-:W5:Y:S04]  /*1900*/  LDS R43, [R0+0x8] ;  /* 0x00000800002b7984 */ /* 0x000f680000000800 */
[----:B------:R-:W5:Y:S04]  /*1910*/  LDS.64 R12, [R0+0x1000] ;  /* 0x00100000000c7984 */ /* 0x000f680000000a00 */
        /* <DEDUP_REMOVED lines=24> */
[----:B------:R2:W5:Y:S04]  /*1aa0*/  LDS R48, [R0+0xd008] ;  /* 0x00d0080000307984 */ /* 0x0005680000000800 */
[----:B0-----:R0:W-:Y:S04]  /*1ab0*/  STG.E.64 desc[UR10][R4.64+-0x1000], R6 ;  /* 0xfff0000604007986 */ /* 0x0011e8000c101b0a */
[----:B-1----:R-:W-:Y:S01]  /*1ac0*/  STG.E desc[UR10][R2.64+-0x800], R29 ;  /* 0xfff8001d02007986 */ /* 0x002fe2000c10190a */
[----:B--2---:R-:W-:-:S03]  /*1ad0*/  VIADD R0, R0, 0x10000 ;  /* 0x0001000000007836 */ /* 0x004fc60000000000 */
[----:B------:R1:W-:Y:S04]  /*1ae0*/  STG.E.64 desc[UR10][R4.64+-0x800], R8 ;  /* 0xfff8000804007986 */ /* 0x0003e8000c101b0a */
[----:B---3--:R-:W-:Y:S01]  /*1af0*/  STG.E desc[UR10][R2.64+-0x400], R41 ;  /* 0xfffc002902007986 */ /* 0x008fe2000c10190a */
[----:B0-----:R-:W-:-:S03]  /*1b00*/  IADD3 R6, P3, PT, R2, 0x4000, RZ ;  /* 0x0000400002067810 */ /* 0x001fc60007f7e0ff */
[----:B----4-:R-:W-:Y:S02]  /*1b10*/  STG.E.64 desc[UR10][R4.64], R10 ;  /* 0x0000000a04007986 */ /* 0x010fe4000c101b0a */
[----:B------:R-:W-:Y:S02]  /*1b20*/  IMAD.X R7, RZ, RZ, R3, P3 ;  /* 0x000000ffff077224 */ /* 0x000fe400018e0603 */
[----:B-----5:R-:W-:Y:S01]  /*1b30*/  STG.E desc[UR10][R2.64], R43 ;  /* 0x0000002b02007986 */ /* 0x020fe2000c10190a */
[----:B-1----:R-:W-:-:S03]  /*1b40*/  IADD3 R8, P2, PT, R4, 0x8000, RZ ;  /* 0x0000800004087810 */ /* 0x002fc60007f5e0ff */
[----:B------:R-:W-:Y:S02]  /*1b50*/  STG.E.64 desc[UR10][R4.64+0x800], R12 ;  /* 0x0008000c04007986 */ /* 0x000fe4000c101b0a */
[----:B------:R-:W-:Y:S02]  /*1b60*/  IMAD.X R9, RZ, RZ, R5, P2 ;  /* 0x000000ffff097224 */ /* 0x000fe400010e0605 */
[----:B------:R-:W-:Y:S04]  /*1b70*/  STG.E desc[UR10][R2.64+0x400], R45 ;  /* 0x0004002d02007986 */ /* 0x000fe8000c10190a */
[----:B------:R-:W-:Y:S04]  /*1b80*/  STG.E.64 desc[UR10][R4.64+0x1000], R14 ;  /* 0x0010000e04007986 */ /* 0x000fe8000c101b0a */
        /* <DEDUP_REMOVED lines=21> */
[----:B------:R0:W-:Y:S04]  /*1ce0*/  STG.E.64 desc[UR10][R4.64+0x6800], R38 ;  /* 0x0068002604007986 */ /* 0x0001e8000c101b0a */
[----:B------:R1:W-:Y:S01]  /*1cf0*/  STG.E desc[UR10][R2.64+0x3400], R48 ;  /* 0x0034003002007986 */ /* 0x0003e2000c10190a */
[----:B0-----:R-:W-:-:S02]  /*1d00*/  IMAD.MOV.U32 R4, RZ, RZ, R8 ;  /* 0x000000ffff047224 */ /* 0x001fc400078e0008 */
[----:B------:R-:W-:Y:S02]  /*1d10*/  IMAD.MOV.U32 R5, RZ, RZ, R9 ;  /* 0x000000ffff057224 */ /* 0x000fe400078e0009 */
[----:B-1----:R-:W-:Y:S02]  /*1d20*/  IMAD.MOV.U32 R2, RZ, RZ, R6 ;  /* 0x000000ffff027224 */ /* 0x002fe400078e0006 */
[----:B------:R-:W-:Y:S01]  /*1d30*/  IMAD.MOV.U32 R3, RZ, RZ, R7 ;  /* 0x000000ffff037224 */ /* 0x000fe200078e0007 */
[----:B------:R-:W-:Y:S06]  /*1d40*/  @!P1 BRA `(.L_x_880) ;  /* 0xfffffff800d09947 */ /* 0x000fec000383ffff */
.L_x_879:
[----:B------:R-:W-:Y:S05]  /*1d50*/  BSYNC.RECONVERGENT B0 ;  /* 0x0000000000007941 */ /* 0x000fea0003800200 */
.L_x_878:
[----:B------:R-:W-:Y:S01]  /*1d60*/  IMAD.IADD R6, R28, 0x1, -R59 ;  /* 0x000000011c067824 */ /* 0x000fe200078e0a3b */
[----:B------:R-:W-:Y:S04]  /*1d70*/  BSSY.RECONVERGENT B0, `(.L_x_881) ;  /* 0x000002e000007945 */ /* 0x000fe80003800200 */
[----:B------:R-:W-:-:S13]  /*1d80*/  ISETP.GT.AND P1, PT, R6, 0x400, PT ;  /* 0x000004000600780c */ /* 0x000fda0003f24270 */
[----:B------:R-:W-:Y:S05]  /*1d90*/  @!P1 BRA `(.L_x_882) ;  /* 0x0000000000ac9947 */ /* 0x000fea0003800000 */
[----:B------:R-:W1:Y:S01]  /*1da0*/  LDS.64 R6, [R0+-0x2000] ;  /* 0xffe0000000067984 */ /* 0x000e620000000a00 */
[----:B------:R-:W-:Y:S01]  /*1db0*/  PLOP3.LUT P0, PT, PT, PT, PT, 0x8, 0x80 ;  /* 0x000000000080781c */ /* 0x000fe20003f0e170 */
[----:B------:R-:W-:Y:S02]  /*1dc0*/  VIADD R59, R59, 0x800 ;  /* 0x000008003b3b7836 */ /* 0x000fe40000000000 */
[----:B------:R-:W2:Y:S04]  /*1dd0*/  LDS R23, [R0+-0x1ff8] ;  /* 0xffe0080000177984 */ /* 0x000ea80000000800 */
[----:B------:R-:W3:Y:S04]  /*1de0*/  LDS.64 R8, [R0+-0x1000] ;  /* 0xfff0000000087984 */ /* 0x000ee80000000a00 */
[----:B------:R-:W4:Y:S04]  /*1df0*/  LDS R25, [R0+-0xff8] ;  /* 0xfff0080000197984 */ /* 0x000f280000000800 */
[----:B------:R-:W5:Y:S04]  /*1e00*/  LDS.64 R10, [R0] ;  /* 0x00000000000a7984 */ /* 0x000f680000000a00 */
[----:B------:R-:W5:Y:S04]  /*1e10*/  LDS R27, [R0+0x8] ;  /* 0x00000800001b7984 */ /* 0x000f680000000800 */
[----:B------:R-:W5:Y:S04]  /*1e20*/  LDS.64 R12, [R0+0x1000] ;  /* 0x00100000000c7984 */ /* 0x000f680000000a00 */
[----:B0-----:R-:W0:Y:S04]  /*1e30*/  LDS R29, [R0+0x1008] ;  /* 0x00100800001d7984 */ /* 0x001e280000000800 */
[----:B------:R-:W0:Y:S04]  /*1e40*/  LDS.64 R14, [R0+0x2000] ;  /* 0x00200000000e7984 */ /* 0x000e280000000a00 */
[----:B------:R-:W0:Y:S04]  /*1e50*/  LDS R31, [R0+0x2008] ;  /* 0x00200800001f7984 */ /* 0x000e280000000800 */
[----:B------:R-:W0:Y:S04]  /*1e60*/  LDS.64 R16, [R0+0x3000] ;  /* 0x0030000000107984 */ /* 0x000e280000000a00 */
[----:B------:R-:W0:Y:S04]  /*1e70*/  LDS R33, [R0+0x3008] ;  /* 0x0030080000217984 */ /* 0x000e280000000800 */
[----:B------:R-:W0:Y:S04]  /*1e80*/  LDS.64 R18, [R0+0x4000] ;  /* 0x0040000000127984 */ /* 0x000e280000000a00 */
[----:B------:R-:W0:Y:S04]  /*1e90*/  LDS R35, [R0+0x4008] ;  /* 0x0040080000237984 */ /* 0x000e280000000800 */
[----:B------:R-:W0:Y:S04]  /*1ea0*/  LDS.64 R20, [R0+0x5000] ;  /* 0x0050000000147984 */ /* 0x000e280000000a00 */
[----:B------:R3:W0:Y:S04]  /*1eb0*/  LDS R37, [R0+0x5008] ;  /* 0x0050080000257984 */ /* 0x0006280000000800 */
[----:B-1----:R1:W-:Y:S04]  /*1ec0*/  STG.E.64 desc[UR10][R4.64+-0x1000], R6 ;  /* 0xfff0000604007986 */ /* 0x0023e8000c101b0a */
[----:B--2---:R-:W-:Y:S01]  /*1ed0*/  STG.E desc[UR10][R2.64+-0x800], R23 ;  /* 0xfff8001702007986 */ /* 0x004fe2000c10190a */
[----:B---3--:R-:W-:-:S03]  /*1ee0*/  VIADD R0, R0, 0x8000 ;  /* 0x0000800000007836 */ /* 0x008fc60000000000 */
[----:B------:R2:W-:Y:S04]  /*1ef0*/  STG.E.64 desc[UR10][R4.64+-0x800], R8 ;  /* 0xfff8000804007986 */ /* 0x0005e8000c101b0a */
[----:B----4-:R-:W-:Y:S01]  /*1f00*/  STG.E desc[UR10][R2.64+-0x400], R25 ;  /* 0xfffc001902007986 */ /* 0x010fe2000c10190a */
[----:B-1----:R-:W-:-:S03]  /*1f10*/  IADD3 R6, P2, PT, R2, 0x2000, RZ ;  /* 0x0000200002067810 */ /* 0x002fc60007f5e0ff */
[----:B-----5:R-:W-:Y:S02]  /*1f20*/  STG.E.64 desc[UR10][R4.64], R10 ;  /* 0x0000000a04007986 */ /* 0x020fe4000c101b0a */
[----:B------:R-:W-:Y:S02]  /*1f30*/  IMAD.X R7, RZ, RZ, R3, P2 ;  /* 0x000000ffff077224 */ /* 0x000fe400010e0603 */
[----:B------:R-:W-:Y:S01]  /*1f40*/  STG.E desc[UR10][R2.64], R27 ;  /* 0x0000001b02007986 */ /* 0x000fe2000c10190a */
[----:B--2---:R-:W-:-:S03]  /*1f50*/  IADD3 R8, P1, PT, R4, 0x4000, RZ ;  /* 0x0000400004087810 */ /* 0x004fc60007f3e0ff */
[----:B------:R-:W-:Y:S02]  /*1f60*/  STG.E.64 desc[UR10][R4.64+0x800], R12 ;  /* 0x0008000c04007986 */ /* 0x000fe4000c101b0a */
[----:B------:R-:W-:Y:S02]  /*1f70*/  IMAD.X R9, RZ, RZ, R5, P1 ;  /* 0x000000ffff097224 */ /* 0x000fe400008e0605 */
[----:B0-----:R-:W-:Y:S04]  /*1f80*/  STG.E desc[UR10][R2.64+0x400], R29 ;  /* 0x0004001d02007986 */ /* 0x001fe8000c10190a */
        /* <DEDUP_REMOVED lines=11> */
[----:B------:R-:W-:-:S07]  /*2040*/  IMAD.MOV.U32 R3, RZ, RZ, R7 ;  /* 0x000000ffff037224 */ /* 0x000fce00078e0007 */
.L_x_882:
[----:B------:R-:W-:Y:S05]  /*2050*/  BSYNC.RECONVERGENT B0 ;  /* 0x0000000000007941 */ /* 0x000fea0003800200 */
.L_x_881:
[----:B------:R-:W-:-:S13]  /*2060*/  ISETP.LT.OR P0, PT, R59, R28, P0 ;  /* 0x0000001c3b00720c */ /* 0x000fda0000701670 */
[----:B------:R-:W-:Y:S05]  /*2070*/  @!P0 EXIT ;  /* 0x000000000000894d */ /* 0x000fea0003800000 */
[----:B------:R-:W1:Y:S04]  /*2080*/  LDS.64 R6, [R0+-0x2000] ;  /* 0xffe0000000067984 */ /* 0x000e680000000a00 */
[----:B------:R-:W2:Y:S04]  /*2090*/  LDS R15, [R0+-0x1ff8] ;  /* 0xffe00800000f7984 */ /* 0x000ea80000000800 */
[----:B------:R-:W3:Y:S04]  /*20a0*/  LDS.64 R8, [R0+-0x1000] ;  /* 0xfff0000000087984 */ /* 0x000ee80000000a00 */
[----:B------:R-:W4:Y:S04]  /*20b0*/  LDS R17, [R0+-0xff8] ;  /* 0xfff0080000117984 */ /* 0x000f280000000800 */
[----:B------:R-:W5:Y:S04]  /*20c0*/  LDS.64 R10, [R0] ;  /* 0x00000000000a7984 */ /* 0x000f680000000a00 */
[----:B------:R-:W0:Y:S04]  /*20d0*/  LDS R19, [R0+0x8] ;  /* 0x0000080000137984 */ /* 0x000e280000000800 */
[----:B------:R-:W0:Y:S04]  /*20e0*/  LDS.64 R12, [R0+0x1000] ;  /* 0x00100000000c7984 */ /* 0x000e280000000a00 */
[----:B------:R-:W0:Y:S04]  /*20f0*/  LDS R21, [R0+0x1008] ;  /* 0x0010080000157984 */ /* 0x000e280000000800 */
[----:B-1----:R-:W-:Y:S04]  /*2100*/  STG.E.64 desc[UR10][R4.64+-0x1000], R6 ;  /* 0xfff0000604007986 */ /* 0x002fe8000c101b0a */
[----:B--2---:R-:W-:Y:S04]  /*2110*/  STG.E desc[UR10][R2.64+-0x800], R15 ;  /* 0xfff8000f02007986 */ /* 0x004fe8000c10190a */
[----:B---3--:R-:W-:Y:S04]  /*2120*/  STG.E.64 desc[UR10][R4.64+-0x800], R8 ;  /* 0xfff8000804007986 */ /* 0x008fe8000c101b0a */
[----:B----4-:R-:W-:Y:S04]  /*2130*/  STG.E desc[UR10][R2.64+-0x400], R17 ;  /* 0xfffc001102007986 */ /* 0x010fe8000c10190a */
[----:B-----5:R-:W-:Y:S04]  /*2140*/  STG.E.64 desc[UR10][R4.64], R10 ;  /* 0x0000000a04007986 */ /* 0x020fe8000c101b0a */
[----:B0-----:R-:W-:Y:S04]  /*2150*/  STG.E desc[UR10][R2.64], R19 ;  /* 0x0000001302007986 */ /* 0x001fe8000c10190a */
[----:B------:R-:W-:Y:S04]  /*2160*/  STG.E.64 desc[UR10][R4.64+0x800], R12 ;  /* 0x0008000c04007986 */ /* 0x000fe8000c101b0a */
[----:B------:R-:W-:Y:S01]  /*2170*/  STG.E desc[UR10][R2.64+0x400], R21 ;  /* 0x0004001502007986 */ /* 0x000fe2000c10190a */
[----:B------:R-:W-:Y:S05]  /*2180*/  EXIT ;  /* 0x000000000000794d */ /* 0x000fea0003800000 */
.L_x_874:
[----:B------:R-:W-:Y:S01]  /*2190*/  ISETP.NE.U32.AND P2, PT, R32, R34, PT ;  /* 0x000000222000720c */ /* 0x000fe20003f45070 */
[----:B------:R-:W1:Y:S01]  /*21a0*/  @P0 LDC.64 R24, c[0x0][0x398] ;  /* 0x0000e600ff180b82 */ /* 0x000e620000000a00 */
[----:B------:R-:W-:Y:S02]  /*21b0*/  ISETP.NE.U32.AND P1, PT, R34, R36, PT ;  /* 0x000000242200720c */ /* 0x000fe40003f25070 */
[----:B------:R-:W-:Y:S02]  /*21c0*/  ISETP.NE.AND.EX P2, PT, R33, R35, PT, P2 ;  /* 0x000000232100720c */ /* 0x000fe40003f45320 */
[----:B------:R-:W-:Y:S02]  /*21d0*/  ISETP.NE.U32.AND P3, PT, R36, R38, PT ;  /* 0x000000262400720c */ /* 0x000fe40003f65070 */
[----:B------:R-:W-:Y:S01]  /*21e0*/  ISETP.NE.AND.EX P1, PT, R35, R37, PT, P1 ;  /* 0x000000252300720c */ /* 0x000fe20003f25310 */
[----:B------:R-:W2:Y:S01]  /*21f0*/  @P0 LDC.64 R12, c[0x0][0x3a0] ;  /* 0x0000e800ff0c0b82 */ /* 0x000ea20000000a00 */
[----:B------:R-:W-:-:S02]  /*2200*/  ISETP.NE.U32.AND P4, PT, R38, R40, PT ;  /* 0x000000282600720c */ /* 0x000fc40003f85070 */
[----:B------:R-:W-:Y:S02]  /*2210*/  ISETP.NE.U32.AND P5, PT, R40, R42, PT ;  /* 0x0000002a2800720c */ /* 0x000fe40003fa5070 */
[----:B------:R-:W-:Y:S02]  /*2220*/  ISETP.NE.AND.EX P3, PT, R37, R39, PT, P3 ;  /* 0x000000272500720c */ /* 0x000fe40003f65330 */
[----:B------:R-:W-:Y:S01]  /*2230*/  ISETP.NE.AND.EX P4, PT, R39, R41, PT, P4 ;  /* 0x000000292700720c */ /* 0x000fe20003f85340 */
[----:B------:R-:W3:Y:S01]  /*2240*/  @P2 LDC.64 R58, c[0x0][0x398] ;  /* 0x0000e600ff3a2b82 */ /* 0x000ee20000000a00 */
[----:B------:R-:W-:Y:S02]  /*2250*/  ISETP.NE.AND.EX P5, PT, R41, R43, PT, P5 ;  /* 0x0000002b2900720c */ /* 0x000fe40003fa5350 */
[----:B------:R-:W-:-:S04]  /*2260*/  ISETP.NE.U32.AND P6, PT, R44, R46, PT ;  /* 0x0000002e2c00720c */ /* 0x000fc80003fc5070 */
[----:B------:R-:W-:Y:S01]  /*2270*/  ISETP.NE.AND.EX P6, PT, R45, R47, PT, P6 ;  /* 0x0000002f2d00720c */ /* 0x000fe20003fc5360 */
[----:B0-----:R-:W0:Y:S01]  /*2280*/  @P2 LDC.64 R50, c[0x0][0x3a0] ;  /* 0x0000e800ff322b82 */ /* 0x001e220000000a00 */
[----:B-1----:R-:W-:-:S05]  /*2290*/  @P0 IMAD.WIDE R26, R0, 0x8, R24 ;  /* 0x00000008001a0825 */ /* 0x002fca00078e0218 */
[----:B------:R1:W-:Y:S01]  /*22a0*/  @P0 STG.E.64 desc[UR10][R26.64], R48 ;  /* 0x000000301a000986 */ /* 0x0003e2000c101b0a */
[----:B--2---:R-:W-:Y:S01]  /*22b0*/  @P0 IMAD.WIDE R28, R0, 0x4, R12 ;  /* 0x00000004001c0825 */ /* 0x004fe200078e020c */
[----:B------:R-:W2:Y:S04]  /*22c0*/  @P1 LDC.64 R24, c[0x0][0x3a0] ;  /* 0x0000e800ff181b82 */ /* 0x000ea80000000a00 */
[----:B------:R4:W-:Y:S01]  /*22d0*/  @P0 STG.E desc[UR10][R28.64], R15 ;  /* 0x0000000f1c000986 */ /* 0x0009e2000c10190a */
[----:B------:R-:W-:Y:S01]  /*22e0*/  ISETP.NE.U32.AND P0, PT, R42, R44, PT ;  /* 0x0000002c2a00720c */ /* 0x000fe20003f05070 */
[----:B---3--:R-:W-:Y:S02]  /*22f0*/  @P2 IMAD.WIDE R58, R6, 0x8, R58 ;  /* 0x00000008063a2825 */ /* 0x008fe400078e023a */
[----:B------:R-:W3:Y:S01]  /*2300*/  @P1 LDC.64 R12, c[0x0][0x398] ;  /* 0x0000e600ff0c1b82 */ /* 0x000ee20000000a00 */
[----:B------:R-:W-:-:S02]  /*2310*/  ISETP.NE.AND.EX P0, PT, R43, R45, PT, P0 ;  /* 0x0000002d2b00720c */ /* 0x000fc40003f05300 */
[----:B------:R5:W-:Y:S01]  /*2320*/  @P2 STG.E.64 desc[UR10][R58.64], R32 ;  /* 0x000000203a002986 */ /* 0x000be2000c101b0a */
[----:B0-----:R-:W-:-:S04]  /*2330*/  @P2 IMAD.WIDE R50, R6, 0x4, R50 ;  /* 0x0000000406322825 */ /* 0x001fc800078e0232 */
[----:B-1----:R-:W0:Y:S01]  /*2340*/  @P3 LDC.64 R26, c[0x0][0x398] ;  /* 0x0000e600ff1a3b82 */ /* 0x002e220000000a00 */
[----:B------:R1:W-:Y:S01]  /*2350*/  @P2 STG.E desc[UR10][R50.64], R21 ;  /* 0x0000001532002986 */ /* 0x0003e2000c10190a */
[----:B------:R-:W-:-:S06]  /*2360*/  ISETP.NE.U32.AND P2, PT, R46, R10, PT ;  /* 0x0000000a2e00720c */ /* 0x000fcc0003f45070 */
[----:B----4-:R-:W4:Y:S01]  /*2370*/  @P3 LDC.64 R14, c[0x0][0x3a0] ;  /* 0x0000e800ff0e3b82 */ /* 0x010f220000000a00 */
[----:B--2---:R-:W-:Y:S01]  /*2380*/  @P1 IMAD.WIDE R24, R7, 0x4, R24 ;  /* 0x0000000407181825 */ /* 0x004fe200078e0218 */
[----:B------:R-:W-:-:S06]  /*2390*/  ISETP.NE.AND.EX P2, PT, R47, R11, PT, P2 ;  /* 0x0000000b2f00720c */ /* 0x000fcc0003f45320 */
[----:B------:R-:W2:Y:S01]  /*23a0*/  @P4 LDC.64 R28, c[0x0][0x398] ;  /* 0x0000e600ff1c4b82 */ /* 0x000ea20000000a00 */
[----:B---3--:R-:W-:-:S05]  /*23b0*/  @P1 IMAD.WIDE R12, R7, 0x8, R12 ;  /* 0x00000008070c1825 */ /* 0x008fca00078e020c */
[----:B------:R3:W-:Y:S02]  /*23c0*/  @P1 STG.E.64 desc[UR10][R12.64], R34 ;  /* 0x000000220c001986 */ /* 0x0007e4000c101b0a */
[----:B------:R-:W3:Y:S01]  /*23d0*/  @P4 LDC.64 R30, c[0x0][0x3a0] ;  /* 0x0000e800ff1e4b82 */ /* 0x000ee20000000a00 */
[C---:B0-----:R-:W-:Y:S01]  /*23e0*/  @P3 IMAD.WIDE R26, R8.reuse, 0x8, R26 ;  /* 0x00000008081a3825 */ /* 0x041fe200078e021a */
[----:B------:R0:W-:Y:S04]  /*23f0*/  @P1 STG.E desc[UR10][R24.64], R17 ;  /* 0x0000001118001986 */ /* 0x0001e8000c10190a */
[----:B------:R0:W-:Y:S02]  /*2400*/  @P3 STG.E.64 desc[UR10][R26.64], R36 ;  /* 0x000000241a003986 */ /* 0x0001e4000c101b0a */
[----:B------:R-:W0:Y:S01]  /*2410*/  @P5 LDC.64 R48, c[0x0][0x398] ;  /* 0x0000e600ff305b82 */ /* 0x000e220000000a00 */
[----:B----4-:R-:W-:-:S05]  /*2420*/  @P3 IMAD.WIDE R14, R8, 0x4, R14 ;  /* 0x00000004080e3825 */ /* 0x010fca00078e020e */
[----:B------:R4:W-:Y:S02]  /*2430*/  @P3 STG.E desc[UR10][R14.64], R19 ;  /* 0x000000130e003986 */ /* 0x0009e4000c10190a */
[----:B-----5:R-:W5:Y:S01]  /*2440*/  @P5 LDC.64 R32, c[0x0][0x3a0] ;  /* 0x0000e800ff205b82 */ /* 0x020f620000000a00 */
[----:B--2---:R-:W-:-:S05]  /*2450*/  @P4 IMAD.WIDE R28, R9, 0x8, R28 ;  /* 0x00000008091c4825 */ /* 0x004fca00078e021c */
[----:B------:R4:W-:Y:S02]  /*2460*/  @P4 STG.E.64 desc[UR10][R28.64], R38 ;  /* 0x000000261c004986 */ /* 0x0009e4000c101b0a */
[----:B-1----:R-:W1:Y:S01]  /*2470*/  @P0 LDC.64 R20, c[0x0][0x398] ;  /* 0x0000e600ff140b82 */ /* 0x002e620000000a00 */
[----:B---3--:R-:W-:-:S05]  /*2480*/  @P4 IMAD.WIDE R30, R9, 0x4, R30 ;  /* 0x00000004091e4825 */ /* 0x008fca00078e021e */
[----:B------:R4:W-:Y:S02]  /*2490*/  @P4 STG.E desc[UR10][R30.64], R23 ;  /* 0x000000171e004986 */ /* 0x0009e4000c10190a */
[----:B------:R-:W2:Y:S01]  /*24a0*/  @P0 LDC.64 R60, c[0x0][0x3a0] ;  /* 0x0000e800ff3c0b82 */ /* 0x000ea20000000a00 */
[----:B0-----:R-:W-:-:S05]  /*24b0*/  @P5 IMAD.WIDE R48, R52, 0x8, R48 ;  /* 0x0000000834305825 */ /* 0x001fca00078e0230 */
[----:B------:R4:W-:Y:S02]  /*24c0*/  @P5 STG.E.64 desc[UR10][R48.64], R40 ;  /* 0x0000002830005986 */ /* 0x0009e4000c101b0a */
[----:B------:R-:W0:Y:S01]  /*24d0*/  @P6 LDC.64 R58, c[0x0][0x398] ;  /* 0x0000e600ff3a6b82 */ /* 0x000e220000000a00 */
[----:B-----5:R-:W-:-:S05]  /*24e0*/  @P5 IMAD.WIDE R32, R52, 0x4, R32 ;  /* 0x0000000434205825 */ /* 0x020fca00078e0220 */
[----:B------:R4:W-:Y:S02]  /*24f0*/  @P5 STG.E desc[UR10][R32.64], R56 ;  /* 0x0000003820005986 */ /* 0x0009e4000c10190a */
[----:B------:R-:W3:Y:S01]  /*2500*/  @P6 LDC.64 R50, c[0x0][0x3a0] ;  /* 0x0000e800ff326b82 */ /* 0x000ee20000000a00 */
[----:B-1----:R-:W-:-:S05]  /*2510*/  @P0 IMAD.WIDE R20, R53, 0x8, R20 ;  /* 0x0000000835140825 */ /* 0x002fca00078e0214 */
[----:B------:R4:W-:Y:S01]  /*2520*/  @P0 STG.E.64 desc[UR10][R20.64], R42 ;  /* 0x0000002a14000986 */ /* 0x0009e2000c101b0a */
[----:B--2---:R-:W-:-:S05]  /*2530*/  @P0 IMAD.WIDE R60, R53, 0x4, R60 ;  /* 0x00000004353c0825 */ /* 0x004fca00078e023c */
[----:B------:R4:W-:Y:S01]  /*2540*/  @P0 STG.E desc[UR10][R60.64], R2 ;  /* 0x000000023c000986 */ /* 0x0009e2000c10190a */
[----:B0-----:R-:W-:-:S05]  /*2550*/  @P6 IMAD.WIDE R58, R54, 0x8, R58 ;  /* 0x00000008363a6825 */ /* 0x001fca00078e023a */
[----:B------:R4:W-:Y:S01]  /*2560*/  @P6 STG.E.64 desc[UR10][R58.64], R44 ;  /* 0x0000002c3a006986 */ /* 0x0009e2000c101b0a */
[----:B---3--:R-:W-:-:S05]  /*2570*/  @P6 IMAD.WIDE R50, R54, 0x4, R50 ;  /* 0x0000000436326825 */ /* 0x008fca00078e0232 */
[----:B------:R4:W-:Y:S01]  /*2580*/  @P6 STG.E desc[UR10][R50.64], R4 ;  /* 0x0000000432006986 */ /* 0x0009e2000c10190a */
[----:B------:R-:W-:Y:S05]  /*2590*/  @!P2 EXIT ;  /* 0x000000000000a94d */ /* 0x000fea0003800000 */
[----:B----4-:R-:W0:Y:S08]  /*25a0*/  LDC.64 R2, c[0x0][0x398] ;  /* 0x0000e600ff027b82 */ /* 0x010e300000000a00 */
[----:B------:R-:W1:Y:S01]  /*25b0*/  LDC.64 R6, c[0x0][0x3a0] ;  /* 0x0000e800ff067b82 */ /* 0x000e620000000a00 */
[----:B0-----:R-:W-:-:S05]  /*25c0*/  IMAD.WIDE R2, R55, 0x8, R2 ;  /* 0x0000000837027825 */ /* 0x001fca00078e0202 */
[----:B------:R-:W-:Y:S01]  /*25d0*/  STG.E.64 desc[UR10][R2.64], R46 ;  /* 0x0000002e02007986 */ /* 0x000fe2000c101b0a */
[----:B-1----:R-:W-:-:S05]  /*25e0*/  IMAD.WIDE R6, R55, 0x4, R6 ;  /* 0x0000000437067825 */ /* 0x002fca00078e0206 */
[----:B------:R-:W-:Y:S01]  /*25f0*/  STG.E desc[UR10][R6.64], R5 ;  /* 0x0000000506007986 */ /* 0x000fe2000c10190a */
[----:B------:R-:W-:Y:S05]  /*2600*/  EXIT ;  /* 0x000000000000794d */ /* 0x000fea0003800000 */
.L_x_873:
[----:B------:R-:W0:Y:S01]  /*2610*/  S2R R0, SR_TID.X ;  /* 0x0000000000007919 */ /* 0x000e220000002100 */
[----:B------:R-:W1:Y:S01]  /*2620*/  LDC.64 R2, c[0x0][0x380] ;  /* 0x0000e000ff027b82 */ /* 0x000e620000000a00 */
[C---:B0-----:R-:W-:Y:S02]  /*2630*/  LOP3.LUT R4, R0.reuse, 0x1f, RZ, 0xc0, !PT ;  /* 0x0000001f00047812 */ /* 0x041fe400078ec0ff */
[----:B------:R-:W-:-:S03]  /*2640*/  LOP3.LUT R5, R0, 0x3e0, RZ, 0xc0, !PT ;  /* 0x000003e000057812 */ /* 0x000fc600078ec0ff */
[----:B------:R-:W-:-:S04]  /*2650*/  IMAD.IADD R4, R25, 0x1, R4 ;  /* 0x0000000119047824 */ /* 0x000fc800078e0204 */
[----:B------:R-:W-:-:S04]  /*2660*/  IMAD R5, R5, 0x9, R4 ;  /* 0x0000000905057824 */ /* 0x000fc800078e0204 */
[----:B-1----:R-:W-:-:S05]  /*2670*/  IMAD.WIDE.U32 R4, R5, 0x8, R2 ;  /* 0x0000000805047825 */ /* 0x002fca00078e0002 */
        /* <DEDUP_REMOVED lines=11> */
[----:B------:R-:W-:Y:S01]  /*2730*/  @!P0 IMAD.WIDE.U32 R2, R25, 0x8, R2 ;  /* 0x0000000819028825 */ /* 0x000fe200078e0002 */
[----:B------:R-:W0:Y:S01]  /*2740*/  S2R R43, SR_LANEID ;  /* 0x00000000002b7919 */ /* 0x000e220000000000 */
[----:B------:R-:W1:Y:S03]  /*2750*/  S2UR UR5, SR_CgaCtaId ;  /* 0x00000000000579c3 */ /* 0x000e660000008800 */
[----:B------:R0:W5:Y:S01]  /*2760*/  @!P0 LDG.E.64.CONSTANT R34, desc[UR10][R2.64+-0x8] ;  /* 0xfffff80a02228981 */ /* 0x000162000c1e9b00 */
[----:B------:R-:W-:Y:S01]  /*2770*/  SHF.R.U32.HI R58, RZ, 0x5, R0 ;  /* 0x00000005ff3a7819 */ /* 0x000fe20000011600 */
[----:B------:R-:W-:Y:S01]  /*2780*/  UMOV UR4, 0x400 ;  /* 0x0000040000047882 */ /* 0x000fe20000000000 */
[----:B------:R-:W-:Y:S01]  /*2790*/  ISETP.NE.AND P0, PT, R0, RZ, PT ;  /* 0x000000ff0000720c */ /* 0x000fe20003f05270 */
[----:B------:R-:W-:Y:S01]  /*27a0*/  IMAD.MOV.U32 R36, RZ, RZ, 0x2 ;  /* 0x00000002ff247424 */ /* 0x000fe200078e00ff */
[----:B------:R-:W5:Y:S01]  /*27b0*/  LDC R25, c[0x0][0x390] ;  /* 0x0000e400ff197b82 */ /* 0x000f620000000800 */
[C---:B------:R-:W-:Y:S01]  /*27c0*/  ISETP.NE.AND P5, PT, R58.reuse, 0x5, PT ;  /* 0x000000053a00780c */ /* 0x040fe20003fa5270 */
[----:B-1----:R-:W-:Y:S01]  /*27d0*/  ULEA UR4, UR5, UR4, 0x18 ;  /* 0x0000000405047291 */ /* 0x002fe2000f8ec0ff */
[----:B0-----:R-:W-:-:S04]  /*27e0*/  IMAD R24, R58, 0x120, R43 ;  /* 0x000001203a187824 */ /* 0x001fc800078e022b */
[----:B------:R-:W-:Y:S01]  /*27f0*/  IMAD R3, R43, 0x8, R24 ;  /* 0x000000082b037824 */ /* 0x000fe200078e0218 */
[----:B------:R-:W-:-:S05]  /*2800*/  LEA R5, R24, UR4, 0x3 ;  /* 0x0000000418057c11 */ /* 0x000fca000f8e18ff */
[--C-:B------:R-:W-:Y:S02]  /*2810*/  IMAD R2, R43, 0x40, R5.reuse ;  /* 0x000000402b027824 */ /* 0x100fe400078e0205 */
[----:B------:R-:W-:Y:S01]  /*2820*/  IMAD R24, R24, -0x4, R5 ;  /* 0xfffffffc18187824 */ /* 0x000fe200078e0205 */
[----:B--2---:R-:W-:Y:S04]  /*2830*/  STS.64 [R5], R6 ;  /* 0x0000000605007388 */ /* 0x004fe80000000a00 */
[----:B---3--:R-:W-:Y:S04]  /*2840*/  STS.64 [R5+0x100], R8 ;  /* 0x0001000805007388 */ /* 0x008fe80000000a00 */
[----:B----4-:R-:W-:Y:S04]  /*2850*/  STS.64 [R5+0x200], R10 ;  /* 0x0002000a05007388 */ /* 0x010fe80000000a00 */
[----:B-----5:R0:W-:Y:S04]  /*2860*/  STS.64 [R5+0x300], R12 ;  /* 0x0003000c05007388 */ /* 0x0201e80000000a00 */
[----:B------:R1:W-:Y:S04]  /*2870*/  STS.64 [R5+0x400], R14 ;  /* 0x0004000e05007388 */ /* 0x0003e80000000a00 */
[----:B------:R-:W-:Y:S04]  /*2880*/  STS.64 [R5+0x500], R16 ;  /* 0x0005001005007388 */ /* 0x000fe80000000a00 */
[----:B------:R-:W-:Y:S01]  /*2890*/  STS.64 [R5+0x600], R18 ;  /* 0x0006001205007388 */ /* 0x000fe20000000a00 */
[----:B0-----:R-:W-:-:S03]  /*28a0*/  IMAD R13, R3, -0x4, R2 ;  /* 0xfffffffc030d7824 */ /* 0x001fc600078e0202 */
[----:B------:R-:W-:Y:S01]  /*28b0*/  STS.64 [R5+0x700], R20 ;  /* 0x0007001405007388 */ /* 0x000fe20000000a00 */
[----:B-1----:R-:W-:-:S03]  /*28c0*/  LEA R15, R0, UR4, 0x3 ;  /* 0x00000004000f7c11 */ /* 0x002fc6000f8e18ff */
[----:B------:R-:W-:Y:S01]  /*28d0*/  STS.64 [R5+0x800], R22 ;  /* 0x0008001605007388 */ /* 0x000fe20000000a00 */
[----:B------:R-:W-:-:S03]  /*28e0*/  NOP ;  /* 0x0000000000007918 */ /* 0x000fc60000000000 */
[----:B------:R-:W-:Y:S04]  /*28f0*/  LDS.64 R32, [R2+0x40] ;  /* 0x0000400002207984 */ /* 0x000fe80000000a00 */
[----:B------:R-:W-:Y:S04]  /*2900*/  LDS.64 R56, [R2] ;  /* 0x0000000002387984 */ /* 0x000fe80000000a00 */
[----:B------:R-:W0:Y:S04]  /*2910*/  LDS.64 R54, [R2+0x8] ;  /* 0x0000080002367984 */ /* 0x000e280000000a00 */
[----:B------:R-:W1:Y:S04]  /*2920*/  LDS.64 R52, [R2+0x10] ;  /* 0x0000100002347984 */ /* 0x000e680000000a00 */
[----:B------:R-:W2:Y:S04]  /*2930*/  LDS.64 R48, [R2+0x18] ;  /* 0x0000180002307984 */ /* 0x000ea80000000a00 */
[----:B------:R-:W-:Y:S04]  /*2940*/  LDS.64 R46, [R2+0x20] ;  /* 0x00002000022e7984 */ /* 0x000fe80000000a00 */
[----:B------:R-:W-:Y:S04]  /*2950*/  LDS.64 R30, [R2+0x28] ;  /* 0x00002800021e7984 */ /* 0x000fe80000000a00 */
[----:B------:R-:W-:Y:S04]  /*2960*/  LDS.64 R28, [R2+0x30] ;  /* 0x00003000021c7984 */ /* 0x000fe80000000a00 */
[----:B------:R-:W-:Y:S01]  /*2970*/  LDS.64 R10, [R2+0x38] ;  /* 0x00003800020a7984 */ /* 0x000fe20000000a00 */
[----:B------:R-:W-:Y:S01]  /*2980*/  BAR.SYNC.DEFER_BLOCKING 0x0 ;  /* 0x0000000000007b1d */ /* 0x000fe20000010000 */
[----:B0-----:R-:W-:-:S04]  /*2990*/  ISETP.NE.U32.AND P2, PT, R56, R54, PT ;  /* 0x000000363800720c */ /* 0x001fc80003f45070 */
[----:B------:R-:W-:Y:S02]  /*29a0*/  ISETP.NE.AND.EX P2, PT, R57, R55, PT, P2 ;  /* 0x000000373900720c */ /* 0x000fe40003f45320 */
[----:B-1----:R-:W-:Y:S02]  /*29b0*/  ISETP.NE.U32.AND P1, PT, R54, R52, PT ;  /* 0x000000343600720c */ /* 0x002fe40003f25070 */
[----:B--2---:R-:W-:Y:S02]  /*29c0*/  ISETP.NE.U32.AND P3, PT, R52, R48, PT ;  /* 0x000000303400720c */ /* 0x004fe40003f65070 */
[----:B------:R-:W-:Y:S01]  /*29d0*/  ISETP.NE.AND.EX P1, PT, R55, R53, PT, P1 ;  /* 0x000000353700720c */ /* 0x000fe20003f25310 */
[----:B------:R-:W-:Y:S01]  /*29e0*/  STS [R24], R25 ;  /* 0x0000001918007388 */ /* 0x000fe20000000800 */
[----:B------:R-:W-:-:S03]  /*29f0*/  ISETP.NE.AND.EX P3, PT, R53, R49, PT, P3 ;  /* 0x000000313500720c */ /* 0x000fc60003f65330 */
        /* <DEDUP_REMOVED lines=13> */
[----:B------:R-:W-:Y:S04]  /*2ad0*/  LDS R6, [R13+0x10] ;  /* 0x000010000d067984 */ /* 0x000fe80000000800 */
[----:B------:R-:W-:Y:S04]  /*2ae0*/  LDS R7, [R13+0x14] ;  /* 0x000014000d077984 */ /* 0x000fe80000000800 */
[----:B------:R-:W-:Y:S04]  /*2af0*/  LDS R8, [R13+0x18] ;  /* 0x000018000d087984 */ /* 0x000fe80000000800 */
[----:B------:R-:W-:Y:S04]  /*2b00*/  LDS R9, [R13+0x1c] ;  /* 0x00001c000d097984 */ /* 0x000fe80000000800 */
[----:B------:R4:W-:Y:S01]  /*2b10*/  LDS R12, [R13+0x20] ;  /* 0x000020000d0c7984 */ /* 0x0009e20000000800 */
[----:B------:R-:W-:Y:S01]  /*2b20*/  BAR.SYNC.DEFER_BLOCKING 0x0 ;  /* 0x0000000000007b1d */ /* 0x000fe20000010000 */
[----:B0-----:R-:W-:-:S05]  /*2b30*/  SEL R14, R2, RZ, !P2 ;  /* 0x000000ff020e7207 */ /* 0x001fca0005000000 */
[----:B-1----:R-:W-:-:S05]  /*2b40*/  IMAD.IADD R14, R3, 0x1, R14 ;  /* 0x00000001030e7824 */ /* 0x002fca00078e020e */
[----:B----4-:R-:W-:-:S05]  /*2b50*/  SEL R13, R14, RZ, !P1 ;  /* 0x000000ff0e0d7207 */ /* 0x010fca0004800000 */
[----:B--2---:R-:W-:Y:S01]  /*2b60*/  IMAD.IADD R13, R4, 0x1, R13 ;  /* 0x00000001040d7824 */ /* 0x004fe200078e020d */
[----:B------:R-:W-:Y:S04]  /*2b70*/  STS.64 [R15+0x880], R32 ;  /* 0x000880200f007388 */ /* 0x000fe80000000a00 */
[----:B------:R-:W-:Y:S01]  /*2b80*/  SEL R14, R13, RZ, !P3 ;  /* 0x000000ff0d0e7207 */ /* 0x000fe20005800000 */
[----:B------:R-:W-:Y:S04]  /*2b90*/  BAR.SYNC.DEFER_BLOCKING 0x0 ;  /* 0x0000000000007b1d */ /* 0x000fe80000010000 */
[----:B---3--:R-:W-:-:S02]  /*2ba0*/  IMAD.IADD R14, R5, 0x1, R14 ;  /* 0x00000001050e7824 */ /* 0x008fc400078e020e */
[----:B------:R-:W0:Y:S01]  /*2bb0*/  @P0 LDS.64 R34, [R15+0x878] ;  /* 0x000878000f220984 */ /* 0x000e220000000a00 */
[----:B------:R-:W-:-:S04]  /*2bc0*/  ISETP.NE.U32.AND P0, PT, R48, R46, PT ;  /* 0x0000002e3000720c */ /* 0x000fc80003f05070 */
[----:B------:R-:W-:Y:S02]  /*2bd0*/  ISETP.NE.AND.EX P0, PT, R49, R47, PT, P0 ;  /* 0x0000002f3100720c */ /* 0x000fe40003f05300 */
[----:B0-----:R-:W-:-:S04]  /*2be0*/  ISETP.NE.U32.AND P4, PT, R34, R56, PT ;  /* 0x000000382200720c */ /* 0x001fc80003f85070 */
[----:B------:R-:W-:-:S04]  /*2bf0*/  ISETP.NE.AND.EX P4, PT, R35, R57, PT, P4 ;  /* 0x000000392300720c */ /* 0x000fc80003f85340 */
[----:B------:R-:W-:-:S09]  /*2c00*/  SEL R13, RZ, 0x1, !P4 ;  /* 0x00000001ff0d7807 */ /* 0x000fd20006000000 */
[----:B------:R-:W-:Y:S01]  /*2c10*/  @!P4 IMAD.MOV R36, RZ, RZ, 0x1 ;  /* 0x00000001ff24c424 */ /* 0x000fe200078e02ff */
[----:B------:R-:W-:Y:S01]  /*2c20*/  ISETP.NE.U32.AND P4, PT, R46, R30, PT ;  /* 0x0000001e2e00720c */ /* 0x000fe20003f85070 */
[----:B------:R-:W-:Y:S01]  /*2c30*/  @!P2 IMAD.MOV R36, RZ, RZ, R13 ;  /* 0x000000ffff24a224 */ /* 0x000fe200078e020d */
[----:B------:R-:W-:Y:S02]  /*2c40*/  SEL R13, R14, RZ, !P0 ;  /* 0x000000ff0e0d7207 */ /* 0x000fe40004000000 */
[----:B------:R-:W-:Y:S01]  /*2c50*/  ISETP.NE.AND.EX P2, PT, R47, R31, PT, P4 ;  /* 0x0000001f2f00720c */ /* 0x000fe20003f45340 */
[----:B------:R-:W-:Y:S01]  /*2c60*/  VIADD R37, R36, 0x1 ;  /* 0x0000000124257836 */ /* 0x000fe20000000000 */
[----:B------:R-:W-:Y:S01]  /*2c70*/  ISETP.NE.U32.AND P4, PT, R30, R28, PT ;  /* 0x0000001c1e00720c */ /* 0x000fe20003f85070 */
[----:B------:R-:W-:Y:S02]  /*2c80*/  IMAD.IADD R13, R6, 0x1, R13 ;  /* 0x00000001060d7824 */ /* 0x000fe400078e020d */
[----:B------:R-:W-:Y:S01]  /*2c90*/  @!P1 IMAD.MOV R37, RZ, RZ, R36 ;  /* 0x000000ffff259224 */ /* 0x000fe200078e0224 */
[----:B------:R-:W-:-:S02]  /*2ca0*/  ISETP.NE.AND.EX P1, PT, R31, R29, PT, P4 ;  /* 0x0000001d1f00720c */ /* 0x000fc40003f25340 */
[----:B------:R-:W-:Y:S01]  /*2cb0*/  SEL R14, R13, RZ, !P2 ;  /* 0x000000ff0d0e7207 */ /* 0x000fe20005000000 */
[----:B------:R-:W-:Y:S01]  /*2cc0*/  VIADD R38, R37, 0x1 ;  /* 0x0000000125267836 */ /* 0x000fe20000000000 */
[----:B------:R-:W-:Y:S01]  /*2cd0*/  ISETP.NE.U32.AND P4, PT, R28, R10, PT ;  /* 0x0000000a1c00720c */ /* 0x000fe20003f85070 */
[----:B------:R-:W-:Y:S02]  /*2ce0*/  @!P3 IMAD.MOV R38, RZ, RZ, R37 ;  /* 0x000000ffff26b224 */ /* 0x000fe400078e0225 */
[----:B------:R-:W-:Y:S01]  /*2cf0*/  IMAD.IADD R14, R7, 0x1, R14 ;  /* 0x00000001070e7824 */ /* 0x000fe200078e020e */
[----:B------:R-:W-:Y:S01]  /*2d00*/  ISETP.NE.AND.EX P3, PT, R29, R11, PT, P4 ;  /* 0x0000000b1d00720c */ /* 0x000fe20003f65340 */
[----:B------:R-:W-:Y:S01]  /*2d10*/  VIADD R39, R38, 0x1 ;  /* 0x0000000126277836 */ /* 0x000fe20000000000 */
[----:B------:R-:W-:Y:S01]  /*2d20*/  ISETP.NE.U32.AND P4, PT, R10, R32, PT ;  /* 0x000000200a00720c */ /* 0x000fe20003f85070 */
[----:B------:R-:W-:Y:S01]  /*2d30*/  @!P0 IMAD.MOV R39, RZ, RZ, R38 ;  /* 0x000000ffff278224 */ /* 0x000fe200078e0226 */
[----:B------:R-:W-:-:S02]  /*2d40*/  SEL R13, R14, RZ, !P1 ;  /* 0x000000ff0e0d7207 */ /* 0x000fc40004800000 */
[----:B------:R-:W-:Y:S01]  /*2d50*/  ISETP.NE.AND.EX P0, PT, R11, R33, PT, P4 ;  /* 0x000000210b00720c */ /* 0x000fe20003f05340 */
[----:B------:R-:W-:Y:S02]  /*2d60*/  VIADD R40, R39, 0x1 ;  /* 0x0000000127287836 */ /* 0x000fe40000000000 */
[----:B------:R-:W-:Y:S02]  /*2d70*/  IMAD.IADD R13, R8, 0x1, R13 ;  /* 0x00000001080d7824 */ /* 0x000fe400078e020d */
[----:B------:R-:W-:Y:S01]  /*2d80*/  @!P2 IMAD.MOV R40, RZ, RZ, R39 ;  /* 0x000000ffff28a224 */ /* 0x000fe200078e0227 */
[----:B------:R-:W-:Y:S02]  /*2d90*/  ISETP.NE.AND P2, PT, R43, 0x1f, PT ;  /* 0x0000001f2b00780c */ /* 0x000fe40003f45270 */
[----:B------:R-:W-:Y:S01]  /*2da0*/  SEL R14, R13, RZ, !P3 ;  /* 0x000000ff0d0e7207 */ /* 0x000fe20005800000 */
[----:B------:R-:W-:Y:S02]  /*2db0*/  VIADD R41, R40, 0x1 ;  /* 0x0000000128297836 */ /* 0x000fe40000000000 */
[----:B------:R-:W-:Y:S01]  /*2dc0*/  @!P1 IMAD.MOV R41, RZ, RZ, R40 ;  /* 0x000000ffff299224 */ /* 0x000fe200078e0228 */
[----:B------:R-:W-:Y:S01]  /*2dd0*/  ISETP.GE.AND P1, PT, R43, 0x1, PT ;  /* 0x000000012b00780c */ /* 0x000fe20003f26270 */
[----:B------:R-:W-:-:S02]  /*2de0*/  IMAD.IADD R14, R9, 0x1, R14 ;  /* 0x00000001090e7824 */ /* 0x000fc400078e020e */
[----:B------:R-:W-:Y:S02]  /*2df0*/  VIADD R42, R41, 0x1 ;  /* 0x00000001292a7836 */ /* 0x000fe40000000000 */
[----:B------:R-:W-:Y:S01]  /*2e00*/  @!P3 IMAD.MOV R42, RZ, RZ, R41 ;  /* 0x000000ffff2ab224 */ /* 0x000fe200078e0229 */
[----:B------:R-:W-:Y:S02]  /*2e10*/  SEL R13, R14, RZ, !P0 ;  /* 0x000000ff0e0d7207 */ /* 0x000fe40004000000 */
[C---:B------:R-:W-:Y:S02]  /*2e20*/  @!P2 LEA R25, R58.reuse, UR4, 0x3 ;  /* 0x000000043a19ac11 */ /* 0x040fe4000f8e18ff */
[----:B------:R-:W-:Y:S01]  /*2e30*/  ISETP.NE.AND P3, PT, R58, 0x6, PT ;  /* 0x000000063a00780c */ /* 0x000fe20003f65270 */
[----:B------:R-:W-:Y:S02]  /*2e40*/  IMAD.IADD R13, R12, 0x1, R13 ;  /* 0x000000010c0d7824 */ /* 0x000fe400078e020d */
[----:B------:R-:W-:-:S02]  /*2e50*/  VIADD R12, R42, 0x1 ;  /* 0x000000012a0c7836 */ /* 0x000fc40000000000 */
[----:B------:R-:W-:Y:S01]  /*2e60*/  @!P0 IMAD.MOV R12, RZ, RZ, R42 ;  /* 0x000000ffff0c8224 */ /* 0x000fe200078e022a */
[----:B------:R-:W0:Y:S04]  /*2e70*/  SHFL.UP PT, R15, R13, 0x1, RZ ;  /* 0x042000000d0f7989 */ /* 0x000e2800000e00ff */
[----:B------:R-:W1:Y:S01]  /*2e80*/  SHFL.UP PT, R14, R12, 0x1, RZ ;  /* 0x042000000c0e7989 */ /* 0x000e6200000e00ff */
[----:B------:R-:W-:-:S04]  /*2e90*/  ISETP.NE.AND P0, PT, R12, RZ, PT ;  /* 0x000000ff0c00720c */ /* 0x000fc80003f05270 */
[----:B0-----:R-:W-:-:S04]  /*2ea0*/  SEL R15, R15, RZ, !P0 ;  /* 0x000000ff0f0f7207 */ /* 0x001fc80004000000 */
[----:B------:R-:W-:-:S05]  /*2eb0*/  SEL R16, R15, RZ, P1 ;  /* 0x000000ff0f107207 */ /* 0x000fca0000800000 */
[----:B------:R-:W-:Y:S01]  /*2ec0*/  IMAD.IADD R16, R13, 0x1, R16 ;  /* 0x000000010d107824 */ /* 0x000fe200078e0210 */
[----:B-1----:R-:W-:Y:S02]  /*2ed0*/  SEL R13, R14, RZ, P1 ;  /* 0x000000ff0e0d7207 */ /* 0x002fe40000800000 */
[----:B------:R-:W-:Y:S02]  /*2ee0*/  ISETP.GE.AND P1, PT, R43, 0x2, PT ;  /* 0x000000022b00780c */ /* 0x000fe40003f26270 */
[----:B------:R-:W0:Y:S01]  /*2ef0*/  SHFL.UP PT, R15, R16, 0x2, RZ ;  /* 0x04400000100f7989 */ /* 0x000e2200000e00ff */
[----:B------:R-:W-:-:S05]  /*2f00*/  IMAD.IADD R13, R13, 0x1, R12 ;  /* 0x000000010d0d7824 */ /* 0x000fca00078e020c */
[----:B------:R-:W1:Y:S01]  /*2f10*/  SHFL.UP PT, R14, R13, 0x2, RZ ;  /* 0x044000000d0e7989 */ /* 0x000e6200000e00ff */
[----:B------:R-:W-:-:S04]  /*2f20*/  ISETP.NE.AND P0, PT, R13, RZ, PT ;  /* 0x000000ff0d00720c */ /* 0x000fc80003f05270 */
[----:B0-----:R-:W-:-:S04]  /*2f30*/  SEL R15, R15, RZ, !P0 ;  /* 0x000000ff0f0f7207 */ /* 0x001fc80004000000 */
[----:B------:R-:W-:Y:S02]  /*2f40*/  SEL R15, R15, RZ, P1 ;  /* 0x000000ff0f0f7207 */ /* 0x000fe40000800000 */
[----:B-1----:R-:W-:Y:S02]  /*2f50*/  SEL R14, R14, RZ, P1 ;  /* 0x000000ff0e0e7207 */ /* 0x002fe40000800000 */
[----:B------:R-:W-:Y:S01]  /*2f60*/  ISETP.GE.AND P1, PT, R43, 0x4, PT ;  /* 0x000000042b00780c */ /* 0x000fe20003f26270 */
[----:B------:R-:W-:Y:S02]  /*2f70*/  IMAD.IADD R15, R16, 0x1, R15 ;  /* 0x00000001100f7824 */ /* 0x000fe400078e020f */
[----:B------:R-:W-:-:S03]  /*2f80*/  IMAD.IADD R14, R13, 0x1, R14 ;  /* 0x000000010d0e7824 */ /* 0x000fc600078e020e */
[----:B------:R-:W0:Y:S02]  /*2f90*/  SHFL.UP PT, R17, R15, 0x4, RZ ;  /* 0x048000000f117989 */ /* 0x000e2400000e00ff */
[----:B------:R-:W-:Y:S02]  /*2fa0*/  ISETP.NE.AND P0, PT, R14, RZ, PT ;  /* 0x000000ff0e00720c */ /* 0x000fe40003f05270 */
[----:B------:R-:W1:Y:S02]  /*2fb0*/  SHFL.UP PT, R12, R14, 0x4, RZ ;  /* 0x048000000e0c7989 */ /* 0x000e6400000e00ff */
        /* <DEDUP_REMOVED lines=18> */
[----:B0-----:R-:W-:Y:S02]  /*30e0*/  SEL R15, R15, RZ, !P0 ;  /* 0x000000ff0f0f7207 */ /* 0x001fe40004000000 */
[----:B-1----:R-:W-:Y:S02]  /*30f0*/  SEL R13, R14, RZ, P1 ;  /* 0x000000ff0e0d7207 */ /* 0x002fe40000800000 */
[----:B------:R-:W-:-:S02]  /*3100*/  SEL R14, R15, RZ, P1 ;  /* 0x000000ff0f0e7207 */ /* 0x000fc40000800000 */
[----:B------:R-:W-:Y:S01]  /*3110*/  ISETP.NE.AND P1, PT, R58, 0x2, PT ;  /* 0x000000023a00780c */ /* 0x000fe20003f25270 */
[----:B------:R-:W-:Y:S02]  /*3120*/  IMAD.IADD R44, R12, 0x1, R13 ;  /* 0x000000010c2c7824 */ /* 0x000fe400078e020d */
[----:B------:R-:W-:-:S05]  /*3130*/  IMAD.IADD R45, R17, 0x1, R14 ;  /* 0x00000001112d7824 */ /* 0x000fca00078e020e */
[----:B------:R-:W-:Y:S01]  /*3140*/  @!P2 STS.64 [R25], R44 ;  /* 0x0000002c1900a388 */ /* 0x000fe20000000a00 */
[----:B------:R-:W-:Y:S01]  /*3150*/  BAR.SYNC.DEFER_BLOCKING 0x0 ;  /* 0x0000000000007b1d */ /* 0x000fe20000010000 */
[----:B------:R-:W-:-:S05]  /*3160*/  ISETP.NE.AND P2, PT, R58, 0x4, PT ;  /* 0x000000043a00780c */ /* 0x000fca0003f45270 */
[----:B------:R-:W-:Y:S04]  /*3170*/  SHFL.UP PT, R45, R45, 0x1, RZ ;  /* 0x042000002d2d7989 */ /* 0x000fe800000e00ff */
[----:B------:R-:W0:Y:S04]  /*3180*/  LDS.128 R12, [UR4] ;  /* 0x00000004ff0c7984 */ /* 0x000e280008000c00 */
[----:B------:R-:W1:Y:S04]  /*3190*/  LDS.128 R16, [UR4+0x10] ;  /* 0x00001004ff107984 */ /* 0x000e680008000c00 */
[----:B------:R-:W2:Y:S01]  /*31a0*/  LDS.128 R20, [UR4+0x20] ;  /* 0x00002004ff147984 */ /* 0x000ea20008000c00 */
[----:B0-----:R-:W-:-:S04]  /*31b0*/  ISETP.NE.AND P0, PT, R14, RZ, PT ;  /* 0x000000ff0e00720c */ /* 0x001fc80003f05270 */
[----:B------:R-:W-:Y:S02]  /*31c0*/  SEL R24, R13, RZ, !P0 ;  /* 0x000000ff0d187207 */ /* 0x000fe40004000000 */
[----:B-1----:R-:W-:-:S03]  /*31d0*/  ISETP.NE.AND P0, PT, R16, RZ, PT ;  /* 0x000000ff1000720c */ /* 0x002fc60003f05270 */
[----:B------:R-:W-:Y:S02]  /*31e0*/  IMAD.IADD R24, R15, 0x1, R24 ;  /* 0x000000010f187824 */ /* 0x000fe400078e0218 */
[----:B------:R-:W-:-:S03]  /*31f0*/  IMAD.IADD R15, R12, 0x1, R14 ;  /* 0x000000010c0f7824 */ /* 0x000fc600078e020e */
[C---:B------:R-:W-:Y:S02]  /*3200*/  SEL R13, R24.reuse, R13, !P1 ;  /* 0x0000000d180d7207 */ /* 0x040fe40004800000 */
[----:B------:R-:W-:Y:S02]  /*3210*/  SEL R60, R24, RZ, !P0 ;  /* 0x000000ff183c7207 */ /* 0x000fe40004000000 */
[----:B------:R-:W0:Y:S01]  /*3220*/  LDS.128 R24, [UR4+0x30] ;  /* 0x00003004ff187984 */ /* 0x000e220008000c00 */
[----:B------:R-:W-:Y:S02]  /*3230*/  ISETP.NE.AND P0, PT, R18, RZ, PT ;  /* 0x000000ff1200720c */ /* 0x000fe40003f05270 */
[----:B------:R-:W-:Y:S01]  /*3240*/  IMAD.IADD R60, R17, 0x1, R60 ;  /* 0x00000001113c7824 */ /* 0x000fe200078e023c */
[C---:B------:R-:W-:Y:S01]  /*3250*/  SEL R12, R15.reuse, R12, !P1 ;  /* 0x0000000c0f0c7207 */ /* 0x040fe20004800000 */
[----:B------:R-:W-:Y:S01]  /*3260*/  IMAD.IADD R15, R15, 0x1, R16 ;  /* 0x000000010f0f7824 */ /* 0x000fe200078e0210 */
[----:B------:R-:W-:-:S02]  /*3270*/  ISETP.NE.AND P1, PT, R58, 0x3, PT ;  /* 0x000000033a00780c */ /* 0x000fc40003f25270 */
[----:B------:R-:W-:Y:S02]  /*3280*/  SEL R14, R60, RZ, !P0 ;  /* 0x000000ff3c0e7207 */ /* 0x000fe40004000000 */
[----:B--2---:R-:W-:Y:S02]  /*3290*/  ISETP.NE.AND P0, PT, R20, RZ, PT ;  /* 0x000000ff1400720c */ /* 0x004fe40003f05270 */
[----:B------:R-:W-:Y:S01]  /*32a0*/  SEL R60, R60, R13, !P1 ;  /* 0x0000000d3c3c7207 */ /* 0x000fe20004800000 */
[----:B------:R-:W-:Y:S01]  /*32b0*/  IMAD.IADD R19, R19, 0x1, R14 ;  /* 0x0000000113137824 */ /* 0x000fe200078e020e */
[----:B------:R-:W-:Y:S01]  /*32c0*/  SEL R12, R15, R12, !P1 ;  /* 0x0000000c0f0c7207 */ /* 0x000fe20004800000 */
[----:B------:R-:W-:Y:S01]  /*32d0*/  IMAD.IADD R15, R18, 0x1, R15 ;  /* 0x00000001120f7824 */ /* 0x000fe200078e020f */
[----:B------:R-:W-:Y:S02]  /*32e0*/  ISETP.NE.AND P1, PT, R58, 0x7, PT ;  /* 0x000000073a00780c */ /* 0x000fe40003f25270 */
[----:B------:R-:W-:-:S02]  /*32f0*/  SEL R14, R19, RZ, !P0 ;  /* 0x000000ff130e7207 */ /* 0x000fc40004000000 */
[----:B------:R-:W-:Y:S02]  /*3300*/  ISETP.NE.AND P0, PT, R22, RZ, PT ;  /* 0x000000ff1600720c */ /* 0x000fe40003f05270 */
[----:B------:R-:W-:Y:S01]  /*3310*/  SEL R60, R19, R60, !P2 ;  /* 0x0000003c133c7207 */ /* 0x000fe20005000000 */
[----:B------:R-:W-:Y:S01]  /*3320*/  IMAD.IADD R13, R21, 0x1, R14 ;  /* 0x00000001150d7824 */ /* 0x000fe200078e020e */
[C---:B------:R-:W-:Y:S01]  /*3330*/  SEL R12, R15.reuse, R12, !P2 ;  /* 0x0000000c0f0c7207 */ /* 0x040fe20005000000 */
[----:B------:R-:W1:Y:S01]  /*3340*/  SHFL.UP PT, R21, R44, 0x1, RZ ;  /* 0x042000002c157989 */ /* 0x000e6200000e00ff */
[----:B------:R-:W-:Y:S02]  /*3350*/  IMAD.IADD R15, R15, 0x1, R20 ;  /* 0x000000010f0f7824 */ /* 0x000fe400078e0214 */
[----:B------:R-:W-:Y:S02]  /*3360*/  SEL R14, R13, RZ, !P0 ;  /* 0x000000ff0d0e7207 */ /* 0x000fe40004000000 */
[----:B------:R-:W-:-:S02]  /*3370*/  ISETP.GE.U32.AND P0, PT, R0, 0x20, PT ;  /* 0x000000200000780c */ /* 0x000fc40003f06070 */
[----:B------:R-:W-:Y:S01]  /*3380*/  SEL R60, R13, R60, !P5 ;  /* 0x0000003c0d3c7207 */ /* 0x000fe20006800000 */
[----:B------:R-:W-:Y:S01]  /*3390*/  IMAD.IADD R23, R23, 0x1, R14 ;  /* 0x0000000117177824 */ /* 0x000fe200078e020e */
[----:B------:R-:W-:Y:S02]  /*33a0*/  ISETP.NE.AND P2, PT, R43, RZ, P0 ;  /* 0x000000ff2b00720c */ /* 0x000fe40000745270 */
[----:B------:R-:W-:Y:S01]  /*33b0*/  SEL R12, R15, R12, !P5 ;  /* 0x0000000c0f0c7207 */ /* 0x000fe20006800000 */
[----:B------:R-:W-:Y:S01]  /*33c0*/  IMAD.IADD R15, R22, 0x1, R15 ;  /* 0x00000001160f7824 */ /* 0x000fe200078e020f */
[----:B------:R-:W-:Y:S02]  /*33d0*/  SEL R60, R23, R60, !P3 ;  /* 0x0000003c173c7207 */ /* 0x000fe40005800000 */
[----:B0-----:R-:W-:Y:S02]  /*33e0*/  ISETP.NE.AND P4, PT, R24, RZ, PT ;  /* 0x000000ff1800720c */ /* 0x001fe40003f85270 */
[C---:B------:R-:W-:Y:S01]  /*33f0*/  SEL R12, R15.reuse, R12, !P3 ;  /* 0x0000000c0f0c7207 */ /* 0x040fe20005800000 */
[----:B------:R-:W-:Y:S01]  /*3400*/  IMAD.IADD R15, R15, 0x1, R24 ;  /* 0x000000010f0f7824 */ /* 0x000fe200078e0218 */
[----:B------:R-:W-:-:S02]  /*3410*/  SEL R14, R23, RZ, !P4 ;  /* 0x000000ff170e7207 */ /* 0x000fc40006000000 */
[----:B------:R-:W-:Y:S01]  /*3420*/  @P0 ISETP.NE.AND P5, PT, R43, RZ, PT ;  /* 0x000000ff2b00020c */ /* 0x000fe20003fa5270 */
[C---:B------:R-:W-:Y:S01]  /*3430*/  IMAD.IADD R19, R26.reuse, 0x1, R15 ;  /* 0x000000011a137824 */ /* 0x040fe200078e020f */
[----:B------:R-:W-:Y:S01]  /*3440*/  ISETP.NE.AND P3, PT, R26, RZ, PT ;  /* 0x000000ff1a00720c */ /* 0x000fe20003f65270 */
[----:B------:R-:W-:Y:S01]  /*3450*/  IMAD.IADD R25, R25, 0x1, R14 ;  /* 0x0000000119197824 */ /* 0x000fe200078e020e */
[C---:B-1----:R-:W-:Y:S02]  /*3460*/  @P0 ISETP.NE.AND P4, PT, R21.reuse, RZ, PT ;  /* 0x000000ff1500020c */ /* 0x042fe40003f85270 */
[----:B------:R-:W-:Y:S02]  /*3470*/  @P0 SEL R13, R21, RZ, P5 ;  /* 0x000000ff150d0207 */ /* 0x000fe40002800000 */
[----:B------:R-:W-:Y:S02]  /*3480*/  SEL R60, R25, R60, !P1 ;  /* 0x0000003c193c7207 */ /* 0x000fe40004800000 */
[----:B------:R-:W-:-:S02]  /*3490*/  SEL R12, R15, R12, !P1 ;  /* 0x0000000c0f0c7207 */ /* 0x000fc40004800000 */
[----:B------:R-:W-:Y:S02]  /*34a0*/  @P0 SEL R14, R60, RZ, !P4 ;  /* 0x000000ff3c0e0207 */ /* 0x000fe40006000000 */
[----:B------:R-:W-:Y:S01]  /*34b0*/  SEL R20, R25, RZ, !P3 ;  /* 0x000000ff19147207 */ /* 0x000fe20005800000 */
[----:B------:R-:W-:Y:S02]  /*34c0*/  @P0 IMAD.IADD R21, R12, 0x1, R13 ;  /* 0x000000010c150824 */ /* 0x000fe400078e020d */
[----:B------:R-:W-:Y:S02]  /*34d0*/  @P2 IMAD.IADD R60, R45, 0x1, R14 ;  /* 0x000000012d3c2824 */ /* 0x000fe400078e020e */
[----:B------:R-:W-:Y:S02]  /*34e0*/  IMAD.IADD R20, R27, 0x1, R20 ;  /* 0x000000011b147824 */ /* 0x000fe400078e0214 */
[----:B------:R-:W-:Y:S01]  /*34f0*/  @P0 IMAD.MOV.U32 R45, RZ, RZ, R60 ;  /* 0x000000ffff2d0224 */ /* 0x000fe200078e003c */
[----:B------:R-:W-:Y:S06]  /*3500*/  @P0 BRA `(.L_x_883) ;  /* 0x0000000c00000947 */ /* 0x000fec0003800000 */
[----:B------:R-:W0:Y:S01]  /*3510*/  LDC.64 R60, c[0x0][0x3b0] ;  /* 0x0000ec00ff3c7b82 */ /* 0x000e220000000a00 */
[----:B------:R-:W-:Y:S01]  /*3520*/  ISETP.NE.AND P0, PT, R0, RZ, PT ;  /* 0x000000ff0000720c */ /* 0x000fe20003f05270 */
[----:B------:R-:W1:Y:S01]  /*3530*/  LDCU UR5, c[0x0][0x370] ;  /* 0x00006e00ff0577ac */ /* 0x000e620008000800 */
[----:B------:R-:W-:-:S11]  /*3540*/  LOP3.LUT R25, RZ, R0, RZ, 0x33, !PT ;  /* 0x00000000ff197212 */ /* 0x000fd600078e33ff */
[----:B------:R-:W-:Y:S01]  /*3550*/  @!P0 IMAD.MOV.U32 R14, RZ, RZ, 0x64 ;  /* 0x00000064ff0e8424 */ /* 0x000fe200078e00ff */
[----:B------:R2:W-:Y:S01]  /*3560*/  @!P0 STS [UR4+0x74], R19 ;  /* 0x00007413ff008988 */ /* 0x0005e20008000804 */
[----:B------:R-:W-:Y:S02]  /*3570*/  @!P0 IMAD.MOV.U32 R15, RZ, RZ, 0x0 ;  /* 0x00000000ff0f8424 */ /* 0x000fe400078e00ff */
[----:B------:R-:W-:Y:S01]  /*3580*/  @!P0 IMAD.MOV.U32 R12, RZ, RZ, R19 ;  /* 0x000000ffff0c8224 */ /* 0x000fe200078e0013 */
[----:B------:R2:W-:Y:S01]  /*3590*/  @!P0 STS [UR4+0x78], R20 ;  /* 0x00007814ff008988 */ /* 0x0005e20008000804 */
[----:B------:R-:W-:Y:S01]  /*35a0*/  @!P0 IMAD.MOV.U32 R13, RZ, RZ, R20 ;  /* 0x000000ffff0d8224 */ /* 0x000fe200078e0014 */
[----:B-1----:R-:W-:Y:S01]  /*35b0*/  UISETP.GT.U32.AND UP0, UPT, UR5, 0x1f3, UPT ;  /* 0x000001f30500788c */ /* 0x002fe2000bf04070 */
[----:B0-----:R-:W-:-:S05]  /*35c0*/  IMAD.WIDE.U32 R60, R50, 0x10, R60 ;  /* 0x00000010323c7825 */ /* 0x001fca00078e003c */
[----:B------:R2:W-:Y:S03]  /*35d0*/  @!P0 ST.E.128.STRONG.GPU desc[UR10][R60.64+0x200], R12 ;  /* 0x0002000c3c008985 */ /* 0x0005e6000c10fd0a */
[----:B------:R-:W-:Y:S05]  /*35e0*/  BRA.U UP0, `(.L_x_884) ;  /* 0x0000000100087547 */ /* 0x000fea000b800000 */
[----:B------:R0:W-:Y:S06]  /*35f0*/  MEMBAR.SC.CTA ;  /* 0x0000000000007992 */ /* 0x0001ec0000000000 */
[----:B0-----:R-:W-:Y:S05]  /*3600*/  BRA `(.L_x_885) ;  /* 0x0000000000087947 */ /* 0x001fea0003800000 */
.L_x_884:
[----:B------:R-:W-:Y:S05]  /*3610*/  NANOSLEEP 0x1c2 ;  /* 0x000001c20000795d */ /* 0x000fea0003800000 */
[----:B------:R-:W-:Y:S01]  /*3620*/  NOP ;  /* 0x0000000000007918 */ /* 0x000fe20000000000 */
.L_x_885:
[----:B------:R-:W-:-:S07]  /*3630*/  IMAD.WIDE R16, R25, 0x10, R60 ;  /* 0x0000001019107825 */ /* 0x000fce00078e023c */
.L_x_887:
[----:B--2---:R-:W2:Y:S01]  /*3640*/  LD.E.128.STRONG.GPU R12, desc[UR10][R16.64+0x200] ;  /* 0x0002000a100c7980 */ /* 0x004ea2000c10fd00 */
[----:B------:R-:W-:Y:S05]  /*3650*/  YIELD ;  /* 0x0000000000007946 */ /* 0x000fea0003800000 */
[----:B------:R-:W-:Y:S01]  /*3660*/  UMOV UR5, 0xffffffff ;  /* 0xffffffff00057882 */ /* 0x000fe20000000000 */
[----:B--2---:R-:W-:-:S04]  /*3670*/  ISETP.NE.U32.AND P1, PT, R14, 0x63, PT ;  /* 0x000000630e00780c */ /* 0x004fc80003f25070 */
[----:B------:R-:W-:Y:S01]  /*3680*/  ISETP.NE.AND.EX P1, PT, R15, RZ, PT, P1 ;  /* 0x000000ff0f00720c */ /* 0x000fe20003f25310 */
[----:B------:R-:W-:-:S12]  /*3690*/  BRA.DIV UR5, `(.L_x_886) ;  /* 0x00000086052c7947 */ /* 0x000fd8000b800000 */
[----:B------:R-:W-:-:S13]  /*36a0*/  VOTE.ANY P1, !P1 ;  /* 0x0000000000ff7806 */ /* 0x000fda0004820100 */
.L_x_945:
[----:B------:R-:W-:Y:S05]  /*36b0*/  @P1 BRA `(.L_x_887) ;  /* 0xfffffffc00e01947 */ /* 0x000fea000383ffff */
[----:B------:R-:W-:Y:S01]  /*36c0*/  UMOV UR5, 0xffffffff ;  /* 0xffffffff00057882 */ /* 0x000fe20000000000 */
[----:B------:R-:W-:-:S04]  /*36d0*/  ISETP.NE.U32.AND P5, PT, R14, 0x65, PT ;  /* 0x000000650e00780c */ /* 0x000fc80003fa5070 */
[----:B------:R-:W-:Y:S01]  /*36e0*/  ISETP.NE.AND.EX P5, PT, R15, RZ, PT, P5 ;  /* 0x000000ff0f00720c */ /* 0x000fe20003fa5350 */
[----:B------:R-:W-:-:S12]  /*36f0*/  BRA.DIV UR5, `(.L_x_888) ;  /* 0x0000008605387947 */ /* 0x000fd8000b800000 */
[----:B------:R-:W0:Y:S01]  /*3700*/  S2R R17, SR_GEMASK ;  /* 0x0000000000117919 */ /* 0x000e220000003c00 */
[----:B------:R-:W-:Y:S01]  /*3710*/  VOTE.ANY R24, PT, !P5 ;  /* 0x0000000000187806 */ /* 0x000fe200068e0100 */
[----:B------:R-:W-:Y:S01]  /*3720*/  IMAD.IADD R50, R25, 0x1, R50 ;  /* 0x0000000119327824 */ /* 0x000fe200078e0232 */
[----:B------:R-:W-:Y:S01]  /*3730*/  ISETP.NE.AND P2, PT, R12, RZ, PT ;  /* 0x000000ff0c00720c */ /* 0x000fe20003f45270 */
[----:B------:R-:W-:Y:S01]  /*3740*/  VIADD R25, R43, 0x10 ;  /* 0x000000102b197836 */ /* 0x000fe20000000000 */
[----:B------:R-:W-:-:S04]  /*3750*/  ISETP.NE.U32.AND P3, PT, R14, 0x65, PT ;  /* 0x000000650e00780c */ /* 0x000fc80003f65070 */
[----:B------:R-:W-:-:S13]  /*3760*/  ISETP.NE.AND.EX P3, PT, R15, RZ, PT, P3 ;  /* 0x000000ff0f00720c */ /* 0x000fda0003f65330 */
[----:B------:R-:W-:Y:S02]  /*3770*/  VOTE.ALL P3, P3 ;  /* 0x0000000000ff7806 */ /* 0x000fe40001860000 */
[----:B0-----:R-:W-:-:S05]  /*3780*/  LOP3.LUT R24, R24, 0x80000000, R17, 0xec, !PT ;  /* 0x8000000018187812 */ /* 0x001fca00078eec11 */
[----:B------:R-:W-:-:S05]  /*3790*/  VIADD R23, R24, 0xffffffff ;  /* 0xffffffff18177836 */ /* 0x000fca0000000000 */
[----:B------:R-:W-:Y:S01]  /*37a0*/  LOP3.LUT R23, R24, R23, RZ, 0xc, !PT ;  /* 0x0000001718177212 */ /* 0x000fe200078e0cff */
[----:B------:R-:W-:-:S03]  /*37b0*/  VIADD R24, R43, 0x2 ;  /* 0x000000022b187836 */ /* 0x000fc60000000000 */
[----:B------:R-:W0:Y:S02]  /*37c0*/  POPC R27, R23 ;  /* 0x00000017001b7309 */ /* 0x000e240000000000 */
[----:B0-----:R-:W0:Y:S01]  /*37d0*/  SHFL.DOWN PT, R44, R13, 0x1, R27 ;  /* 0x082000000d2c7989 */ /* 0x001e2200000e001b */
[----:B------:R-:W-:-:S03]  /*37e0*/  ISETP.GE.AND P1, PT, R43, R27, PT ;  /* 0x0000001b2b00720c */ /* 0x000fc60003f26270 */
[----:B------:R-:W1:Y:S01]  /*37f0*/  SHFL.DOWN PT, R18, R12, 0x1, R27 ;  /* 0x082000000c127989 */ /* 0x000e6200000e001b */
[----:B0-----:R-:W-:-:S04]  /*3800*/  SEL R44, R44, RZ, !P2 ;  /* 0x000000ff2c2c7207 */ /* 0x001fc80005000000 */
[----:B------:R-:W-:-:S05]  /*3810*/  SEL R51, R44, RZ, !P1 ;  /* 0x000000ff2c337207 */ /* 0x000fca0004800000 */
[----:B------:R-:W-:Y:S01]  /*3820*/  IMAD.IADD R16, R13, 0x1, R51 ;  /* 0x000000010d107824 */ /* 0x000fe200078e0233 */
[----:B-1----:R-:W-:Y:S02]  /*3830*/  SEL R51, R18, RZ, !P1 ;  /* 0x000000ff12337207 */ /* 0x002fe40004800000 */
[----:B------:R-:W-:Y:S02]  /*3840*/  ISETP.GT.AND P1, PT, R24, R27, PT ;  /* 0x0000001b1800720c */ /* 0x000fe40003f24270 */
[----:B------:R-:W0:Y:S01]  /*3850*/  SHFL.DOWN PT, R44, R16, 0x2, R27 ;  /* 0x08400000102c7989 */ /* 0x000e2200000e001b */
[----:B------:R-:W-:-:S05]  /*3860*/  IMAD.IADD R18, R12, 0x1, R51 ;  /* 0x000000010c127824 */ /* 0x000fca00078e0233 */
[----:B------:R-:W1:Y:S01]  /*3870*/  SHFL.DOWN PT, R22, R18, 0x2, R27 ;  /* 0x0840000012167989 */ /* 0x000e6200000e001b */
[----:B------:R-:W-:-:S04]  /*3880*/  ISETP.NE.AND P2, PT, R18, RZ, PT ;  /* 0x000000ff1200720c */ /* 0x000fc80003f45270 */
[----:B0-----:R-:W-:-:S04]  /*3890*/  SEL R44, R44, RZ, !P2 ;  /* 0x000000ff2c2c7207 */ /* 0x001fc80005000000 */
[----:B------:R-:W-:-:S05]  /*38a0*/  SEL R13, R44, RZ, !P1 ;  /* 0x000000ff2c0d7207 */ /* 0x000fca0004800000 */
[----:B------:R-:W-:Y:S01]  /*38b0*/  IMAD.IADD R12, R16, 0x1, R13 ;  /* 0x00000001100c7824 */ /* 0x000fe200078e020d */
[----:B-1----:R-:W-:Y:S01]  /*38c0*/  SEL R13, R22, RZ, !P1 ;  /* 0x000000ff160d7207 */ /* 0x002fe20004800000 */
[----:B------:R-:W-:-:S03]  /*38d0*/  VIADD R22, R43, 0x4 ;  /* 0x000000042b167836 */ /* 0x000fc60000000000 */
[----:B------:R-:W0:Y:S01]  /*38e0*/  SHFL.DOWN PT, R44, R12, 0x4, R27 ;  /* 0x088000000c2c7989 */ /* 0x000e2200000e001b */
[----:B------:R-:W-:Y:S01]  /*38f0*/  IMAD.IADD R13, R18, 0x1, R13 ;  /* 0x00000001120d7824 */ /* 0x000fe200078e020d */
[----:B------:R-:W-:-:S04]  /*3900*/  ISETP.GT.AND P1, PT, R22, R27, PT ;  /* 0x0000001b1600720c */ /* 0x000fc80003f24270 */
[----:B------:R-:W1:Y:S01]  /*3910*/  SHFL.DOWN PT, R16, R13, 0x4, R27 ;  /* 0x088000000d107989 */ /* 0x000e6200000e001b */
[----:B------:R-:W-:-:S04]  /*3920*/  ISETP.NE.AND P2, PT, R13, RZ, PT ;  /* 0x000000ff0d00720c */ /* 0x000fc80003f45270 */
[----:B0-----:R-:W-:-:S04]  /*3930*/  SEL R44, R44, RZ, !P2 ;  /* 0x000000ff2c2c7207 */ /* 0x001fc80005000000 */
[----:B------:R-:W-:Y:S02]  /*3940*/  SEL R23, R44, RZ, !P1 ;  /* 0x000000ff2c177207 */ /* 0x000fe40004800000 */
[----:B-1----:R-:W-:-:S03]  /*3950*/  SEL R16, R16, RZ, !P1 ;  /* 0x000000ff10107207 */ /* 0x002fc60004800000 */
[----:B------:R-:W-:Y:S02]  /*3960*/  IMAD.IADD R26, R12, 0x1, R23 ;  /* 0x000000010c1a7824 */ /* 0x000fe400078e0217 */
[----:B------:R-:W-:Y:S02]  /*3970*/  IMAD.IADD R58, R13, 0x1, R16 ;  /* 0x000000010d3a7824 */ /* 0x000fe400078e0210 */
[----:B------:R-:W-:Y:S01]  /*3980*/  VIADD R23, R43, 0x8 ;  /* 0x000000082b177836 */ /* 0x000fe20000000000 */
[----:B------:R-:W0:Y:S02]  /*3990*/  SHFL.DOWN PT, R44, R26, 0x8, R27 ;  /* 0x090000001a2c7989 */ /* 0x000e2400000e001b */
[----:B------:R-:W-:Y:S02]  /*39a0*/  ISETP.NE.AND P2, PT, R58, RZ, PT ;  /* 0x000000ff3a00720c */ /* 0x000fe40003f45270 */
[----:B------:R-:W1:Y:S01]  /*39b0*/  SHFL.DOWN PT, R12, R58, 0x8, R27 ;  /* 0x090000003a0c7989 */ /* 0x000e6200000e001b */
[----:B------:R-:W-:-:S02]  /*39c0*/  ISETP.GT.AND P1, PT, R23, R27, PT ;  /* 0x0000001b1700720c */ /* 0x000fc40003f24270 */
[----:B0-----:R-:W-:-:S04]  /*39d0*/  SEL R44, R44, RZ, !P2 ;  /* 0x000000ff2c2c7207 */ /* 0x001fc80005000000 */
[----:B------:R-:W-:-:S05]  /*39e0*/  SEL R13, R44, RZ, !P1 ;  /* 0x000000ff2c0d7207 */ /* 0x000fca0004800000 */
[----:B------:R-:W-:Y:S01]  /*39f0*/  IMAD.IADD R18, R26, 0x1, R13 ;  /* 0x000000011a127824 */ /* 0x000fe200078e020d */
[----:B-1----:R-:W-:Y:S02]  /*3a00*/  SEL R13, R12, RZ, !P1 ;  /* 0x000000ff0c0d7207 */ /* 0x002fe40004800000 */
[----:B------:R-:W-:Y:S02]  /*3a10*/  ISETP.GT.AND P1, PT, R25, R27, PT ;  /* 0x0000001b1900720c */ /* 0x000fe40003f24270 */
[----:B------:R-:W0:Y:S01]  /*3a20*/  SHFL.DOWN PT, R44, R18, 0x10, R27 ;  /* 0x0a000000122c7989 */ /* 0x000e2200000e001b */
[----:B------:R-:W-:Y:S02]  /*3a30*/  IMAD.IADD R16, R58, 0x1, R13 ;  /* 0x000000013a107824 */ /* 0x000fe400078e020d */
[----:B------:R-:W1:Y:S03]  /*3a40*/  LDC.64 R12, c[0x0][0x3b0] ;  /* 0x0000ec00ff0c7b82 */ /* 0x000e660000000a00 */
[----:B------:R2:W3:Y:S01]  /*3a50*/  SHFL.DOWN PT, R51, R16, 0x10, R27 ;  /* 0x0a00000010337989 */ /* 0x0004e200000e001b */
[----:B------:R-:W-:-:S04]  /*3a60*/  ISETP.NE.AND P2, PT, R16, RZ, PT ;  /* 0x000000ff1000720c */ /* 0x000fc80003f45270 */
[----:B0-----:R-:W-:Y:S02]  /*3a70*/  SEL R44, R44, RZ, !P2 ;  /* 0x000000ff2c2c7207 */ /* 0x001fe40005000000 */
[----:B-1----:R-:W-:Y:S02]  /*3a80*/  IADD3 R26, P2, PT, R12, 0x200, RZ ;  /* 0x000002000c1a7810 */ /* 0x002fe40007f5e0ff */
[----:B--2---:R-:W-:Y:S02]  /*3a90*/  SEL R27, R44, RZ, !P1 ;  /* 0x000000ff2c1b7207 */ /* 0x004fe40004800000 */
[----:B---3--:R-:W-:Y:S01]  /*3aa0*/  SEL R15, R51, RZ, !P1 ;  /* 0x000000ff330f7207 */ /* 0x008fe20004800000 */
[----:B------:R-:W-:Y:S02]  /*3ab0*/  IMAD.X R51, RZ, RZ, R13, P2 ;  /* 0x000000ffff337224 */ /* 0x000fe400010e060d */
[----:B------:R-:W-:Y:S02]  /*3ac0*/  IMAD.IADD R18, R18, 0x1, R27 ;  /* 0x0000000112127824 */ /* 0x000fe400078e021b */
[----:B------:R-:W-:-:S07]  /*3ad0*/  IMAD.IADD R16, R16, 0x1, R15 ;  /* 0x0000000110107824 */ /* 0x000fce00078e020f */
.L_x_959:
[----:B------:R-:W-:Y:S05]  /*3ae0*/  @!P3 BRA `(.L_x_889) ;  /* 0x000000040024b947 */ /* 0x000fea0003800000 */
.L_x_893:
[----:B------:R-:W-:Y:S02]  /*3af0*/  IMAD.MOV.U32 R27, RZ, RZ, R51 ;  /* 0x000000ffff1b7224 */ /* 0x000fe400078e0033 */
[----:B------:R-:W-:-:S07]  /*3b00*/  IMAD.WIDE R58, R50, 0x10, R26 ;  /* 0x00000010323a7825 */ /* 0x000fce00078e021a */
.L_x_891:
[----:B------:R-:W2:Y:S01]  /*3b10*/  LD.E.128.STRONG.GPU R12, desc[UR10][R58.64+-0x200] ;  /* 0xfffe000a3a0c7980 */ /* 0x000ea2000c10fd00 */
[----:B------:R-:W-:Y:S05]  /*3b20*/  YIELD ;  /* 0x0000000000007946 */ /* 0x000fea0003800000 */
[----:B------:R-:W-:Y:S01]  /*3b30*/  UMOV UR5, 0xffffffff ;  /* 0xffffffff00057882 */ /* 0x000fe20000000000 */
[----:B--2---:R-:W-:-:S04]  /*3b40*/  ISETP.NE.U32.AND P1, PT, R14, 0x63, PT ;  /* 0x000000630e00780c */ /* 0x004fc80003f25070 */
[----:B------:R-:W-:Y:S01]  /*3b50*/  ISETP.NE.AND.EX P1, PT, R15, RZ, PT, P1 ;  /* 0x000000ff0f00720c */ /* 0x000fe20003f25310 */
[----:B------:R-:W-:-:S12]  /*3b60*/  BRA.DIV UR5, `(.L_x_890) ;  /* 0x0000008605dc7947 */ /* 0x000fd8000b800000 */
[----:B------:R-:W-:-:S13]  /*3b70*/  VOTE.ANY P1, !P1 ;  /* 0x0000000000ff7806 */ /* 0x000fda0004820100 */
.L_x_962:
[----:B------:R-:W-:Y:S05]  /*3b80*/  @P1 BRA `(.L_x_891) ;  /* 0xfffffffc00e01947 */ /* 0x000fea000383ffff */
[----:B------:R-:W-:Y:S01]  /*3b90*/  UMOV UR5, 0xffffffff ;  /* 0xffffffff00057882 */ /* 0x000fe20000000000 */
[----:B------:R-:W-:-:S04]  /*3ba0*/  ISETP.NE.U32.AND P5, PT, R14, 0x65, PT ;  /* 0x000000650e00780c */ /* 0x000fc80003fa5070 */
[----:B------:R-:W-:Y:S01]  /*3bb0*/  ISETP.NE.AND.EX P5, PT, R15, RZ, PT, P5 ;  /* 0x000000ff0f00720c */ /* 0x000fe20003fa5350 */
[----:B------:R-:W-:-:S12]  /*3bc0*/  BRA.DIV UR5, `(.L_x_892) ;  /* 0x0000008605e87947 */ /* 0x000fd8000b800000 */
[----:B------:R-:W-:Y:S01]  /*3bd0*/  VOTE.ANY R24, PT, !P5 ;  /* 0x0000000000187806 */ /* 0x000fe200068e0100 */
[----:B------:R-:W-:Y:S01]  /*3be0*/  VIADD R50, R50, 0xffffffe0 ;  /* 0xffffffe032327836 */ /* 0x000fe20000000000 */
[----:B------:R-:W-:Y:S02]  /*3bf0*/  ISETP.NE.AND P2, PT, R12, RZ, PT ;  /* 0x000000ff0c00720c */ /* 0x000fe40003f45270 */
[----:B------:R-:W-:Y:S02]  /*3c00*/  LOP3.LUT R24, R24, 0x80000000, R17, 0xec, !PT ;  /* 0x8000000018187812 */ /* 0x000fe400078eec11 */
[----:B------:R-:W-:-:S03]  /*3c10*/  ISETP.NE.U32.AND P3, PT, R14, 0x65, PT ;  /* 0x000000650e00780c */ /* 0x000fc60003f65070 */
[----:B------:R-:W-:Y:S01]  /*3c20*/  VIADD R27, R24, 0xffffffff ;  /* 0xffffffff181b7836 */ /* 0x000fe20000000000 */
[----:B------:R-:W-:-:S04]  /*3c30*/  ISETP.NE.AND.EX P3, PT, R15, RZ, PT, P3 ;  /* 0x000000ff0f00720c */ /* 0x000fc80003f65330 */
[----:B------:R-:W-:Y:S01]  /*3c40*/  LOP3.LUT R27, R24, R27, RZ, 0xc, !PT ;  /* 0x0000001b181b7212 */ /* 0x000fe200078e0cff */
[----:B------:R-:W-:-:S05]  /*3c50*/  VIADD R24, R43, 0x2 ;  /* 0x000000022b187836 */ /* 0x000fca0000000000 */
[----:B------:R-:W0:Y:S03]  /*3c60*/  POPC R27, R27 ;  /* 0x0000001b001b7309 */ /* 0x000e260000000000 */
[----:B------:R-:W-:Y:S01]  /*3c70*/  VOTE.ALL P3, P3 ;  /* 0x0000000000ff7806 */ /* 0x000fe20001860000 */
[----:B0-----:R-:W0:Y:S01]  /*3c80*/  SHFL.DOWN PT, R44, R13, 0x1, R27 ;  /* 0x082000000d2c7989 */ /* 0x001e2200000e001b */
[----:B------:R-:W-:-:S03]  /*3c90*/  ISETP.GE.AND P1, PT, R43, R27, PT ;  /* 0x0000001b2b00720c */ /* 0x000fc60003f26270 */
[----:B------:R-:W1:Y:S01]  /*3ca0*/  SHFL.DOWN PT, R58, R12, 0x1, R27 ;  /* 0x082000000c3a7989 */ /* 0x000e6200000e001b */
[----:B0-----:R-:W-:Y:S02]  /*3cb0*/  SEL R44, R44, RZ, !P2 ;  /* 0x000000ff2c2c7207 */ /* 0x001fe40005000000 */
[----:B-1----:R-:W-:Y:S02]  /*3cc0*/  SEL R59, R58, RZ, !P1 ;  /* 0x000000ff3a3b7207 */ /* 0x002fe40004800000 */
[----:B------:R-:W-:Y:S02]  /*3cd0*/  SEL R44, R44, RZ, !P1 ;  /* 0x000000ff2c2c7207 */ /* 0x000fe40004800000 */
[----:B------:R-:W-:Y:S01]  /*3ce0*/  ISETP.GT.AND P1, PT, R24, R27, PT ;  /* 0x0000001b1800720c */ /* 0x000fe20003f24270 */
[----:B------:R-:W-:Y:S02]  /*3cf0*/  IMAD.IADD R59, R12, 0x1, R59 ;  /* 0x000000010c3b7824 */ /* 0x000fe400078e023b */
[----:B------:R-:W-:-:S03]  /*3d00*/  IMAD.IADD R12, R13, 0x1, R44 ;  /* 0x000000010d0c7824 */ /* 0x000fc600078e022c */
[----:B------:R-:W0:Y:S01]  /*3d10*/  SHFL.DOWN PT, R13, R59, 0x2, R27 ;  /* 0x084000003b0d7989 */ /* 0x000e2200000e001b */
[----:B------:R-:W-:-:S03]  /*3d20*/  ISETP.NE.AND P2, PT, R59, RZ, PT ;  /* 0x000000ff3b00720c */ /* 0x000fc60003f45270 */
[----:B------:R-:W1:Y:S01]  /*3d30*/  SHFL.DOWN PT, R44, R12, 0x2, R27 ;  /* 0x084000000c2c7989 */ /* 0x000e6200000e001b */
[----:B0-----:R-:W-:Y:S02]  /*3d40*/  SEL R58, R13, RZ, !P1 ;  /* 0x000000ff0d3a7207 */ /* 0x001fe40004800000 */
[----:B-1----:R-:W-:-:S03]  /*3d50*/  SEL R44, R44, RZ, !P2 ;  /* 0x000000ff2c2c7207 */ /* 0x002fc60005000000 */
[----:B------:R-:W-:Y:S01]  /*3d60*/  IMAD.IADD R58, R59, 0x1, R58 ;  /* 0x000000013b3a7824 */ /* 0x000fe200078e023a */
[----:B------:R-:W-:-:S04]  /*3d70*/  SEL R13, R44, RZ, !P1 ;  /* 0x000000ff2c0d7207 */ /* 0x000fc80004800000 */
[----:B------:R-:W-:Y:S02]  /*3d80*/  ISETP.NE.AND P2, PT, R58, RZ, PT ;  /* 0x000000ff3a00720c */ /* 0x000fe40003f45270 */
[----:B------:R-:W-:Y:S01]  /*3d90*/  ISETP.GT.AND P1, PT, R22, R27, PT ;  /* 0x0000001b1600720c */ /* 0x000fe20003f24270 */
[----:B------:R-:W-:Y:S02]  /*3da0*/  IMAD.IADD R13, R12, 0x1, R13 ;  /* 0x000000010c0d7824 */ /* 0x000fe400078e020d */
[----:B------:R-:W0:Y:S04]  /*3db0*/  SHFL.DOWN PT, R12, R58, 0x4, R27 ;  /* 0x088000003a0c7989 */ /* 0x000e2800000e001b */
[----:B------:R-:W1:Y:S01]  /*3dc0*/  SHFL.DOWN PT, R44, R13, 0x4, R27 ;  /* 0x088000000d2c7989 */ /* 0x000e6200000e001b */
[----:B0-----:R-:W-:-:S02]  /*3dd0*/  SEL R59, R12, RZ, !P1 ;  /* 0x000000ff0c3b7207 */ /* 0x001fc40004800000 */
[----:B-1----:R-:W-:-:S03]  /*3de0*/  SEL R44, R44, RZ, !P2 ;  /* 0x000000ff2c2c7207 */ /* 0x002fc60005000000 */
[----:B------:R-:W-:Y:S01]  /*3df0*/  IMAD.IADD R58, R58, 0x1, R59 ;  /* 0x000000013a3a7824 */ /* 0x000fe200078e023b */
[----:B------:R-:W-:-:S04]  /*3e00*/  SEL R44, R44, RZ, !P1 ;  /* 0x000000ff2c2c7207 */ /* 0x000fc80004800000 */
[----:B------:R-:W0:Y:S01]  /*3e10*/  SHFL.DOWN PT, R12, R58, 0x8, R27 ;  /* 0x090000003a0c7989 */ /* 0x000e2200000e001b */
[----:B------:R-:W-:Y:S01]  /*3e20*/  ISETP.NE.AND P2, PT, R58, RZ, PT ;  /* 0x000000ff3a00720c */ /* 0x000fe20003f45270 */
[----:B------:R-:W-:Y:S01]  /*3e30*/  IMAD.IADD R59, R13, 0x1, R44 ;  /* 0x000000010d3b7824 */ /* 0x000fe200078e022c */
[----:B------:R-:W-:-:S04]  /*3e40*/  ISETP.GT.AND P1, PT, R23, R27, PT ;  /* 0x0000001b1700720c */ /* 0x000fc80003f24270 */
[----:B------:R-:W1:Y:S01]  /*3e50*/  SHFL.DOWN PT, R44, R59, 0x8, R27 ;  /* 0x090000003b2c7989 */ /* 0x000e6200000e001b */
[----:B0-----:R-:W-:-:S05]  /*3e60*/  SEL R13, R12, RZ, !P1 ;  /* 0x000000ff0c0d7207 */ /* 0x001fca0004800000 */
[----:B------:R-:W-:Y:S01]  /*3e70*/  IMAD.IADD R13, R58, 0x1, R13 ;  /* 0x000000013a0d7824 */ /* 0x000fe200078e020d */
[----:B-1----:R-:W-:-:S04]  /*3e80*/  SEL R44, R44, RZ, !P2 ;  /* 0x000000ff2c2c7207 */ /* 0x002fc80005000000 */
[----:B------:R-:W0:Y:S01]  /*3e90*/  SHFL.DOWN PT, R58, R13, 0x10, R27 ;  /* 0x0a0000000d3a7989 */ /* 0x000e2200000e001b */
[----:B------:R-:W-:Y:S02]  /*3ea0*/  ISETP.NE.AND P2, PT, R13, RZ, PT ;  /* 0x000000ff0d00720c */ /* 0x000fe40003f45270 */
[----:B------:R-:W-:Y:S02]  /*3eb0*/  SEL R44, R44, RZ, !P1 ;  /* 0x000000ff2c2c7207 */ /* 0x000fe40004800000 */
[----:B------:R-:W-:-:S03]  /*3ec0*/  ISETP.GT.AND P1, PT, R25, R27, PT ;  /* 0x0000001b1900720c */ /* 0x000fc60003f24270 */
[----:B------:R-:W-:-:S05]  /*3ed0*/  IMAD.IADD R12, R59, 0x1, R44 ;  /* 0x000000013b0c7824 */ /* 0x000fca00078e022c */
[----:B------:R-:W1:Y:S01]  /*3ee0*/  SHFL.DOWN PT, R44, R12, 0x10, R27 ;  /* 0x0a0000000c2c7989 */ /* 0x000e6200000e001b */
[----:B0-----:R-:W-:Y:S02]  /*3ef0*/  SEL R58, R58, RZ, !P1 ;  /* 0x000000ff3a3a7207 */ /* 0x001fe40004800000 */
[----:B-1----:R-:W-:Y:S02]  /*3f00*/  SEL R44, R44, RZ, !P2 ;  /* 0x000000ff2c2c7207 */ /* 0x002fe40005000000 */
[----:B------:R-:W-:Y:S02]  /*3f10*/  ISETP.NE.AND P2, PT, R16, RZ, PT ;  /* 0x000000ff1000720c */ /* 0x000fe40003f45270 */
[----:B------:R-:W-:Y:S02]  /*3f20*/  SEL R15, R44, RZ, !P1 ;  /* 0x000000ff2c0f7207 */ /* 0x000fe40004800000 */
[----:B------:R-:W-:-:S03]  /*3f30*/  IADD3 R16, PT, PT, R13, R58, R16 ;  /* 0x0000003a0d107210 */ /* 0x000fc60007ffe010 */
[----:B------:R-:W-:-:S05]  /*3f40*/  IMAD.IADD R15, R12, 0x1, R15 ;  /* 0x000000010c0f7824 */ /* 0x000fca00078e020f */
[----:B------:R-:W-:-:S05]  /*3f50*/  SEL R15, R15, RZ, !P2 ;  /* 0x000000ff0f0f7207 */ /* 0x000fca0005000000 */
[----:B------:R-:W-:-:S07]  /*3f60*/  IMAD.IADD R18, R15, 0x1, R18 ;  /* 0x000000010f127824 */ /* 0x000fce00078e0212 */
.L_x_976:
[----:B------:R-:W-:Y:S05]  /*3f70*/  @P3 BRA `(.L_x_893) ;  /* 0xfffffff800dc3947 */ /* 0x000fea000383ffff */
.L_x_889:
[----:B------:R-:W-:Y:S01]  /*3f80*/  ISETP.NE.AND P1, PT, R43, RZ, PT ;  /* 0x000000ff2b00720c */ /* 0x000fe20003f25270 */
[----:B------:R-:W-:Y:S01]  /*3f90*/  BSSY.RECONVERGENT B0, `(.L_x_894) ;  /* 0x0000014000007945 */ /* 0x000fe20003800200 */
[----:B------:R-:W-:-:S11]  /*3fa0*/  IMAD.MOV.U32 R17, RZ, RZ, R18 ;  /* 0x000000ffff117224 */ /* 0x000fd600078e0012 */
[----:B------:R-:W0:Y:S01]  /*3fb0*/  @!P1 S2R R13, SR_CgaCtaId ;  /* 0x00000000000d9919 */ /* 0x000e220000008800 */
[----:B------:R-:W-:-:S04]  /*3fc0*/  @!P1 MOV R12, 0x400 ;  /* 0x00000400000c9802 */ /* 0x000fc80000000f00 */
[----:B0-----:R-:W-:Y:S01]  /*3fd0*/  @!P1 LEA R22, R13, R12, 0x18 ;  /* 0x0000000c0d169211 */ /* 0x001fe200078ec0ff */
[----:B------:R-:W-:Y:S06]  /*3fe0*/  @P0 BRA `(.L_x_895) ;  /* 0x0000000000380947 */ /* 0x000fec0003800000 */
[----:B------:R-:W0:Y:S01]  /*3ff0*/  S2UR UR6, SR_CgaCtaId ;  /* 0x00000000000679c3 */ /* 0x000e220000008800 */
[C---:B------:R-:W-:Y:S01]  /*4000*/  ISETP.NE.AND P0, PT, R19.reuse, RZ, PT ;  /* 0x000000ff1300720c */ /* 0x040fe20003f05270 */
[----:B------:R-:W-:Y:S01]  /*4010*/  UMOV UR5, 0x400 ;  /* 0x0000040000057882 */ /* 0x000fe20000000000 */
[----:B------:R-:W-:Y:S02]  /*4020*/  IMAD.IADD R19, R19, 0x1, R16 ;  /* 0x0000000113137824 */ /* 0x000fe400078e0210 */
[----:B------:R-:W-:Y:S01]  /*4030*/  SEL R13, R18, RZ, !P0 ;  /* 0x000000ff120d7207 */ /* 0x000fe20004000000 */
[----:B------:R-:W-:Y:S02]  /*4040*/  IMAD.MOV.U32 R14, RZ, RZ, 0x65 ;  /* 0x00000065ff0e7424 */ /* 0x000fe400078e00ff */
[----:B------:R-:W-:Y:S02]  /*4050*/  IMAD.MOV.U32 R15, RZ, RZ, 0x0 ;  /* 0x00000000ff0f7424 */ /* 0x000fe400078e00ff */
[----:B------:R-:W-:-:S02]  /*4060*/  IMAD.IADD R13, R20, 0x1, R13 ;  /* 0x00000001140d7824 */ /* 0x000fc400078e020d */
[----:B------:R-:W-:-:S05]  /*4070*/  IMAD.MOV.U32 R12, RZ, RZ, R19 ;  /* 0x000000ffff0c7224 */ /* 0x000fca00078e0013 */
[----:B------:R1:W-:Y:S01]  /*4080*/  ST.E.128.STRONG.GPU desc[UR10][R60.64+0x200], R12 ;  /* 0x0002000c3c007985 */ /* 0x0003e2000c10fd0a */
[----:B0-----:R-:W-:-:S09]  /*4090*/  ULEA UR5, UR6, UR5, 0x18 ;  /* 0x0000000506057291 */ /* 0x001fd2000f8ec0ff */
[----:B------:R1:W-:Y:S04]  /*40a0*/  STS.64 [UR5+0x68], R18 ;  /* 0x00006812ff007988 */ /* 0x0003e80008000a05 */
[----:B------:R1:W-:Y:S04]  /*40b0*/  STS [UR5+0x70], R13 ;  /* 0x0000700dff007988 */ /* 0x0003e80008000805 */
[----:B------:R1:W-:Y:S02]  /*40c0*/  STS [UR5+0x64], R16 ;  /* 0x00006410ff007988 */ /* 0x0003e40008000805 */
.L_x_895:
[----:B------:R-:W-:Y:S05]  /*40d0*/  BSYNC.RECONVERGENT B0 ;  /* 0x0000000000007941 */ /* 0x000fea0003800200 */
.L_x_894:
[----:B------:R0:W-:Y:S01]  /*40e0*/  @!P1 STS.64 [R22+0x48], R16 ;  /* 0x0000481016009388 */ /* 0x0001e20000000a00 */
[----:B------:R-:W-:Y:S02]  /*40f0*/  @!P1 IMAD.MOV.U32 R21, RZ, RZ, R16 ;  /* 0x000000ffff159224 */ /* 0x000fe400078e0010 */
[----:B------:R-:W-:-:S07]  /*4100*/  @!P1 IMAD.MOV.U32 R45, RZ, RZ, R18 ;  /* 0x000000ffff2d9224 */ /* 0x000fce00078e0012 */
.L_x_883:
[----:B------:R-:W-:Y:S05]  /*4110*/  WARPSYNC.ALL ;  /* 0x0000000000007948 */ /* 0x000fea0003800000 */
[----:B------:R-:W-:Y:S01]  /*4120*/  ISETP.NE.AND P2, PT, R0, RZ, PT ;  /* 0x000000ff0000720c */ /* 0x000fe20003f45270 */
[----:B------:R-:W2:Y:S08]  /*4130*/  S2UR UR5, SR_CgaCtaId ;  /* 0x00000000000579c3 */ /* 0x000eb00000008800 */
[----:B------:R-:W-:Y:S04]  /*4140*/  BAR.SYNC.DEFER_BLOCKING 0x0 ;  /* 0x0000000000007b1d */ /* 0x000fe80000010000 */
[----:B------:R-:W-:-:S02]  /*4150*/  @P2 ISETP.NE.AND P1, PT, R21, RZ, PT ;  /* 0x000000ff1500220c */ /* 0x000fc40003f25270 */
[----:B------:R-:W-:Y:S01]  /*4160*/  ISETP.NE.U32.AND P0, PT, R34, R56, PT ;  /* 0x000000382200720c */ /* 0x000fe20003f05070 */
[----:B------:R-:W-:-:S03]  /*4170*/  UMOV UR4, 0x400 ;  /* 0x0000040000047882 */ /* 0x000fc60000000000 */
[----:B------:R-:W-:Y:S01]  /*4180*/  ISETP.NE.AND.EX P0, PT, R35, R57, PT, P0 ;  /* 0x000000392300720c */ /* 0x000fe20003f05300 */
[----:B--2---:R-:W-:-:S09]  /*4190*/  ULEA UR8, UR5, UR4, 0x18 ;  /* 0x0000000405087291 */ /* 0x004fd2000f8ec0ff */
[----:B-1----:R-:W1:Y:S02]  /*41a0*/  @P2 LDS.64 R12, [UR8+0x48] ;  /* 0x00004808ff0c2984 */ /* 0x002e640008000a00 */
[----:B-1----:R-:W-:Y:S01]  /*41b0*/  @P2 SEL R14, R13, RZ, !P1 ;  /* 0x000000ff0d0e2207 */ /* 0x002fe20004800000 */
[----:B------:R-:W-:Y:S01]  /*41c0*/  @P2 IMAD.IADD R12, R21, 0x1, R12 ;  /* 0x00000001150c2824 */ /* 0x000fe200078e020c */
[----:B------:R-:W-:-:S03]  /*41d0*/  ISETP.NE.U32.AND P1, PT, R56, R54, PT ;  /* 0x000000363800720c */ /* 0x000fc60003f25070 */
[----:B------:R-:W-:Y:S01]  /*41e0*/  @P2 IMAD.IADD R45, R45, 0x1, R14 ;  /* 0x000000012d2d2824 */ /* 0x000fe200078e020e */
[----:B------:R-:W-:Y:S01]  /*41f0*/  ISETP.NE.AND.EX P3, PT, R57, R55, PT, P1 ;  /* 0x000000373900720c */ /* 0x000fe20003f65310 */
[----:B------:R-:W-:Y:S01]  /*4200*/  @P2 IMAD.MOV.U32 R21, RZ, RZ, R12 ;  /* 0x000000ffff152224 */ /* 0x000fe200078e000c */
[----:B------:R-:W-:Y:S02]  /*4210*/  ISETP.NE.U32.AND P1, PT, R54, R52, PT ;  /* 0x000000343600720c */ /* 0x000fe40003f25070 */
[----:B------:R-:W-:Y:S01]  /*4220*/  SEL R13, R45, RZ, !P0 ;  /* 0x000000ff2d0d7207 */ /* 0x000fe20004000000 */
[----:B------:R-:W-:Y:S02]  /*4230*/  VIADD R23, R21, 0x1 ;  /* 0x0000000115177836 */ /* 0x000fe40000000000 */
[----:B------:R-:W-:Y:S02]  /*4240*/  IMAD.IADD R36, R36, 0x1, R21 ;  /* 0x0000000124247824 */ /* 0x000fe400078e0215 */
[----:B------:R-:W-:-:S02]  /*4250*/  IMAD.IADD R2, R2, 0x1, R13 ;  /* 0x0000000102027824 */ /* 0x000fc400078e020d */
[----:B------:R-:W1:Y:S01]  /*4260*/  LDS R13, [UR8+0x74] ;  /* 0x00007408ff0d7984 */ /* 0x000e620008000800 */
[--C-:B------:R-:W-:Y:S02]  /*4270*/  IMAD.IADD R37, R37, 0x1, R21.reuse ;  /* 0x0000000125257824 */ /* 0x100fe400078e0215 */
[----:B------:R-:W-:Y:S01]  /*4280*/  SEL R14, R2, RZ, !P3 ;  /* 0x000000ff020e7207 */ /* 0x000fe20005800000 */
[--C-:B------:R-:W-:Y:S01]  /*4290*/  IMAD.IADD R38, R38, 0x1, R21.reuse ;  /* 0x0000000126267824 */ /* 0x100fe200078e0215 */
[----:B------:R-:W-:Y:S01]  /*42a0*/  ISETP.NE.AND.EX P3, PT, R55, R53, PT, P1 ;  /* 0x000000353700720c */ /* 0x000fe20003f65310 */
[--C-:B------:R-:W-:Y:S01]  /*42b0*/  IMAD.IADD R39, R39, 0x1, R21.reuse ;  /* 0x0000000127277824 */ /* 0x100fe200078e0215 */
[----:B------:R-:W-:Y:S01]  /*42c0*/  ISETP.NE.U32.AND P1, PT, R52, R48, PT ;  /* 0x000000303400720c */ /* 0x000fe20003f25070 */
[----:B------:R-:W-:Y:S02]  /*42d0*/  IMAD.IADD R3, R3, 0x1, R14 ;  /* 0x0000000103037824 */ /* 0x000fe400078e020e */
[----:B------:R-:W-:-:S02]  /*42e0*/  IMAD.IADD R51, R40, 0x1, R21 ;  /* 0x0000000128337824 */ /* 0x000fc400078e0215 */
[--C-:B------:R-:W-:Y:S01]  /*42f0*/  IMAD.IADD R59, R41, 0x1, R21.reuse ;  /* 0x00000001293b7824 */ /* 0x100fe200078e0215 */
[----:B------:R-:W-:Y:S01]  /*4300*/  SEL R15, R3, RZ, !P3 ;  /* 0x000000ff030f7207 */ /* 0x000fe20005800000 */
[--C-:B------:R-:W-:Y:S01]  /*4310*/  IMAD.IADD R44, R42, 0x1, R21.reuse ;  /* 0x000000012a2c7824 */ /* 0x100fe200078e0215 */
[----:B------:R-:W-:Y:S01]  /*4320*/  ISETP.NE.AND.EX P3, PT, R53, R49, PT, P1 ;  /* 0x000000313500720c */ /* 0x000fe20003f65310 */
[----:B------:R-:W-:Y:S01]  /*4330*/  @!P0 IMAD.MOV R23, RZ, RZ, R21 ;  /* 0x000000ffff178224 */ /* 0x000fe200078e0215 */
[----:B------:R-:W-:Y:S01]  /*4340*/  ISETP.NE.U32.AND P1, PT, R48, R46, PT ;  /* 0x0000002e3000720c */ /* 0x000fe20003f25070 */
[----:B------:R-:W-:-:S05]  /*4350*/  IMAD.IADD R4, R4, 0x1, R15 ;  /* 0x0000000104047824 */ /* 0x000fca00078e020f */
[----:B------:R-:W-:Y:S02]  /*4360*/  SEL R14, R4, RZ, !P3 ;  /* 0x000000ff040e7207 */ /* 0x000fe40005800000 */
[----:B------:R-:W-:Y:S02]  /*4370*/  ISETP.NE.AND.EX P3, PT, R49, R47, PT, P1 ;  /* 0x0000002f3100720c */ /* 0x000fe40003f65310 */
[----:B------:R-:W-:Y:S01]  /*4380*/  ISETP.NE.U32.AND P1, PT, R46, R30, PT ;  /* 0x0000001e2e00720c */ /* 0x000fe20003f25070 */
[----:B------:R-:W-:-:S05]  /*4390*/  IMAD.IADD R5, R5, 0x1, R14 ;  /* 0x0000000105057824 */ /* 0x000fca00078e020e */
[----:B------:R-:W-:Y:S02]  /*43a0*/  SEL R15, R5, RZ, !P3 ;  /* 0x000000ff050f7207 */ /* 0x000fe40005800000 */
[----:B------:R-:W-:Y:S02]  /*43b0*/  ISETP.NE.AND.EX P3, PT, R47, R31, PT, P1 ;  /* 0x0000001f2f00720c */ /* 0x000fe40003f65310 */
[----:B------:R-:W-:Y:S01]  /*43c0*/  ISETP.NE.U32.AND P1, PT, R30, R28, PT ;  /* 0x0000001c1e00720c */ /* 0x000fe20003f25070 */
[----:B------:R-:W-:-:S03]  /*43d0*/  IMAD.IADD R6, R6, 0x1, R15 ;  /* 0x0000000106067824 */ /* 0x000fc600078e020f */
[----:B------:R-:W-:Y:S02]  /*43e0*/  ISETP.NE.AND.EX P1, PT, R31, R29, PT, P1 ;  /* 0x0000001d1f00720c */ /* 0x000fe40003f25310 */
[----:B------:R-:W-:-:S05]  /*43f0*/  SEL R14, R6, RZ, !P3 ;  /* 0x000000ff060e7207 */ /* 0x000fca0005800000 */
[----:B------:R-:W-:-:S05]  /*4400*/  IMAD.IADD R7, R7, 0x1, R14 ;  /* 0x0000000107077824 */ /* 0x000fca00078e020e */
[----:B------:R-:W-:Y:S02]  /*4410*/  SEL R15, R7, RZ, !P1 ;  /* 0x000000ff070f7207 */ /* 0x000fe40004800000 */
[----:B------:R-:W-:-:S03]  /*4420*/  ISETP.NE.U32.AND P1, PT, R28, R10, PT ;  /* 0x0000000a1c00720c */ /* 0x000fc60003f25070 */
[----:B------:R-:W-:Y:S01]  /*4430*/  IMAD.IADD R8, R8, 0x1, R15 ;  /* 0x0000000108087824 */ /* 0x000fe200078e020f */
[----:B------:R-:W-:-:S04]  /*4440*/  ISETP.NE.AND.EX P1, PT, R29, R11, PT, P1 ;  /* 0x0000000b1d00720c */ /* 0x000fc80003f25310 */
[----:B------:R-:W-:Y:S02]  /*4450*/  SEL R12, R8, RZ, !P1 ;  /* 0x000000ff080c7207 */ /* 0x000fe40004800000 */
[----:B-1----:R-:W-:-:S03]  /*4460*/  ISETP.GE.AND P1, PT, R13, 0x101, PT ;  /* 0x000001010d00780c */ /* 0x002fc60003f26270 */
[----:B------:R-:W-:-:S10]  /*4470*/  IMAD.IADD R9, R9, 0x1, R12 ;  /* 0x0000000109097824 */ /* 0x000fd400078e020c */
[----:B------:R-:W-:Y:S05]  /*4480*/  @!P1 BRA `(.L_x_896) ;  /* 0x0000001000089947 */ /* 0x000fea0003800000 */
[----:B------:R-:W1:Y:S01]  /*4490*/  LDS R12, [UR8+0x64] ;  /* 0x00006408ff0c7984 */ /* 0x000e620008000800 */
        /* <DEDUP_REMOVED lines=8> */
[----:B------:R-:W-:Y:S02]  /*4520*/  ISETP.NE.AND.EX P1, PT, R55, R53, PT, P1 ;  /* 0x000000353700720c */ /* 0x000fe40003f25310 */
[----:B------:R-:W-:Y:S02]  /*4530*/  ISETP.NE.U32.AND P6, PT, R30, R28, PT ;  /* 0x0000001c1e00720c */ /* 0x000fe40003fc5070 */
[----:B------:R-:W-:Y:S02]  /*4540*/  ISETP.NE.AND.EX P2, PT, R53, R49, PT, P2 ;  /* 0x000000313500720c */ /* 0x000fe40003f45320 */
[----:B------:R-:W-:-:S02]  /*4550*/  ISETP.NE.U32.AND P0, PT, R10, R32, PT ;  /* 0x000000200a00720c */ /* 0x000fc40003f05070 */
[----:B------:R-:W-:Y:S02]  /*4560*/  ISETP.NE.AND.EX P3, PT, R49, R47, PT, P3 ;  /* 0x0000002f3100720c */ /* 0x000fe40003f65330 */
[----:B------:R-:W-:Y:S02]  /*4570*/  ISETP.NE.AND.EX P6, PT, R31, R29, PT, P6 ;  /* 0x0000001d1f00720c */ /* 0x000fe40003fc5360 */
[----:B------:R-:W-:Y:S01]  /*4580*/  ISETP.NE.AND.EX P0, PT, R11, R33, PT, P0 ;  /* 0x000000210b00720c */ /* 0x000fe20003f05300 */
[--C-:B-1----:R-:W-:Y:S02]  /*4590*/  @P4 IMAD.IADD R21, R21, 0x1, -R12.reuse ;  /* 0x0000000115154824 */ /* 0x102fe400078e0a0c */
        /* <DEDUP_REMOVED lines=22> */
[----:B------:R1:W-:Y:S01]  /*4700*/  @P1 STS [R36+0x8], R3 ;  /* 0x0000080324001388 */ /* 0x0003e20000000800 */
[----:B------:R-:W-:Y:S01]  /*4710*/  ISETP.GE.AND P1, PT, R0, R13, PT ;  /* 0x0000000d0000720c */ /* 0x000fe20003f26270 */
        /* <DEDUP_REMOVED lines=18> */
[----:B-1----:R-:W-:Y:S01]  /*4840*/  LOP3.LUT R2, RZ, R0, RZ, 0x33, !PT ;  /* 0x00000000ff027212 */ /* 0x002fe200078e33ff */
[----:B------:R-:W-:Y:S04]  /*4850*/  BSSY.RECONVERGENT B0, `(.L_x_897) ;  /* 0x000001c000007945 */ /* 0x000fe80003800200 */
[----:B------:R-:W-:-:S05]  /*4860*/  IMAD.IADD R2, R13, 0x1, R2 ;  /* 0x000000010d027824 */ /* 0x000fca00078e0202 */
[C---:B------:R-:W-:Y:S02]  /*4870*/  LOP3.LUT R3, R2.reuse, 0x300, RZ, 0xc0, !PT ;  /* 0x0000030002037812 */ /* 0x040fe400078ec0ff */
[----:B------:R-:W-:Y:S02]  /*4880*/  ISETP.GE.U32.AND P1, PT, R2, 0x300, PT ;  /* 0x000003000200780c */ /* 0x000fe40003f26070 */
[----:B------:R-:W-:-:S13]  /*4890*/  ISETP.NE.AND P0, PT, R3, 0x300, PT ;  /* 0x000003000300780c */ /* 0x000fda0003f05270 */
[----:B------:R-:W-:Y:S05]  /*48a0*/  @!P0 BRA `(.L_x_898) ;  /* 0x0000000000588947 */ /* 0x000fea0003800000 */
[----:B------:R-:W1:Y:S01]  /*48b0*/  LDC.64 R8, c[0x0][0x3a0] ;  /* 0x0000e800ff087b82 */ /* 0x000e620000000a00 */
[----:B------:R-:W-:Y:S01]  /*48c0*/  LEA.HI R2, R2, 0x1, RZ, 0x18 ;  /* 0x0000000102027811 */ /* 0x000fe200078fc0ff */
[----:B------:R-:W-:-:S04]  /*48d0*/  IMAD.IADD R15, R0, 0x1, R12 ;  /* 0x00000001000f7824 */ /* 0x000fc800078e020c */
[C---:B------:R-:W-:Y:S01]  /*48e0*/  IMAD.SHL.U32 R3, R2.reuse, 0x100, RZ ;  /* 0x0000010002037824 */ /* 0x040fe200078e00ff */
[----:B------:R-:W-:Y:S01]  /*48f0*/  LOP3.LUT R2, R2, 0x3, RZ, 0xc0, !PT ;  /* 0x0000000302027812 */ /* 0x000fe200078ec0ff */
[----:B------:R-:W2:Y:S03]  /*4900*/  LDC.64 R10, c[0x0][0x398] ;  /* 0x0000e600ff0a7b82 */ /* 0x000ea60000000a00 */
[----:B------:R-:W-:Y:S01]  /*4910*/  LOP3.LUT R5, R3, 0x300, RZ, 0xc0, !PT ;  /* 0x0000030003057812 */ /* 0x000fe200078ec0ff */
[----:B0-----:R-:W-:Y:S01]  /*4920*/  IMAD.MOV R16, RZ, RZ, -R2 ;  /* 0x000000ffff107224 */ /* 0x001fe200078e0a02 */
[----:B------:R-:W-:-:S03]  /*4930*/  LEA R3, R0, UR8, 0x4 ;  /* 0x0000000800037c11 */ /* 0x000fc6000f8e20ff */
[----:B------:R-:W-:Y:S02]  /*4940*/  IMAD.IADD R0, R0, 0x1, R5 ;  /* 0x0000000100007824 */ /* 0x000fe400078e0205 */
[----:B------:R-:W-:-:S07]  /*4950*/  VIADD R14, R3, 0x8 ;  /* 0x00000008030e7836 */ /* 0x000fce0000000000 */
.L_x_899:
[----:B----4-:R-:W0:Y:S01]  /*4960*/  LDS.64 R6, [R14+-0x8] ;  /* 0xfffff8000e067984 */ /* 0x010e220000000a00 */
[----:B--2---:R-:W-:-:S03]  /*4970*/  IMAD.WIDE R4, R15, 0x8, R10 ;  /* 0x000000080f047825 */ /* 0x004fc600078e020a */
[----:B------:R2:W3:Y:S01]  /*4980*/  LDS R17, [R14] ;  /* 0x000000000e117984 */ /* 0x0004e20000000800 */
[----:B-1----:R-:W-:-:S04]  /*4990*/  IMAD.WIDE R2, R15, 0x4, R8 ;  /* 0x000000040f027825 */ /* 0x002fc800078e0208 */
[----:B------:R-:W-:Y:S02]  /*49a0*/  VIADD R16, R16, 0x1 ;  /* 0x0000000110107836 */ /* 0x000fe40000000000 */
[----:B------:R-:W-:Y:S02]  /*49b0*/  VIADD R15, R15, 0x100 ;  /* 0x000001000f0f7836 */ /* 0x000fe40000000000 */
[----:B--2---:R-:W-:Y:S01]  /*49c0*/  VIADD R14, R14, 0x1000 ;  /* 0x000010000e0e7836 */ /* 0x004fe20000000000 */
[----:B------:R-:W-:Y:S01]  /*49d0*/  ISETP.NE.AND P0, PT, R16, RZ, PT ;  /* 0x000000ff1000720c */ /* 0x000fe20003f05270 */
[----:B0-----:R4:W-:Y:S04]  /*49e0*/  STG.E.64 desc[UR10][R4.64], R6 ;  /* 0x0000000604007986 */ /* 0x0019e8000c101b0a */
[----:B---3--:R4:W-:Y:S08]  /*49f0*/  STG.E desc[UR10][R2.64], R17 ;  /* 0x0000001102007986 */ /* 0x0089f0000c10190a */
[----:B------:R-:W-:Y:S05]  /*4a00*/  @P0 BRA `(.L_x_899) ;  /* 0xfffffffc00d40947 */ /* 0x000fea000383ffff */
.L_x_898:
[----:B------:R-:W-:Y:S05]  /*4a10*/  BSYNC.RECONVERGENT B0 ;  /* 0x0000000000007941 */ /* 0x000fea0003800200 */
.L_x_897:
[----:B------:R-:W-:Y:S05]  /*4a20*/  @!P1 EXIT ;  /* 0x000000000000994d */ /* 0x000fea0003800000 */
[----:B------:R-:W1:Y:S01]  /*4a30*/  LDCU.64 UR4, c[0x0][0x398] ;  /* 0x00007300ff0477ac */ /* 0x000e620008000a00 */
[----:B----4-:R-:W-:Y:S01]  /*4a40*/  IMAD.IADD R2, R13, 0x1, -R0 ;  /* 0x000000010d027824 */ /* 0x010fe200078e0a00 */
[C---:B------:R-:W-:Y:S01]  /*4a50*/  LEA R6, R0.reuse, UR8, 0x4 ;  /* 0x0000000800067c11 */ /* 0x040fe2000f8e20ff */
[----:B------:R-:W-:Y:S01]  /*4a60*/  BSSY.RECONVERGENT B0, `(.L_x_900) ;  /* 0x0000061000007945 */ /* 0x000fe20003800200 */
[----:B------:R-:W2:Y:S01]  /*4a70*/  LDCU.64 UR6, c[0x0][0x3a0] ;  /* 0x00007400ff0677ac */ /* 0x000ea20008000a00 */
[----:B------:R-:W-:Y:S01]  /*4a80*/  IMAD.IADD R43, R0, 0x1, R12 ;  /* 0x00000001002b7824 */ /* 0x000fe200078e020c */
[----:B------:R-:W-:Y:S01]  /*4a90*/  ISETP.GT.AND P1, PT, R2, 0xc00, PT ;  /* 0x00000c000200780c */ /* 0x000fe20003f24270 */
[----:B------:R-:W-:Y:S01]  /*4aa0*/  VIADD R12, R6, 0x2000 ;  /* 0x00002000060c7836 */ /* 0x000fe20000000000 */
[----:B------:R-:W-:Y:S01]  /*4ab0*/  PLOP3.LUT P0, PT, PT, PT, PT, 0x80, 0x8 ;  /* 0x000000000008781c */ /* 0x000fe20003f0f070 */
[----:B-1----:R-:W-:Y:S02]  /*4ac0*/  UIADD3 UR4, UP0, UPT, UR4, 0x1000, URZ ;  /* 0x0000100004047890 */ /* 0x002fe4000ff1e0ff */
[----:B--2---:R-:W-:-:S02]  /*4ad0*/  UIADD3 UR6, UP1, UPT, UR6, 0x800, URZ ;  /* 0x0000080006067890 */ /* 0x004fc4000ff3e0ff */
[----:B------:R-:W-:Y:S02]  /*4ae0*/  UIADD3.X UR5, UPT, UPT, URZ, UR5, URZ, UP0, !UPT ;  /* 0x00000005ff057290 */ /* 0x000fe400087fe4ff */
[----:B------:R-:W-:Y:S01]  /*4af0*/  IMAD.U32 R2, RZ, RZ, UR4 ;  /* 0x00000004ff027e24 */ /* 0x000fe2000f8e00ff */
[----:B------:R-:W-:Y:S01]  /*4b00*/  UIADD3.X UR7, UPT, UPT, URZ, UR7, URZ, UP1, !UPT ;  /* 0x00000007ff077290 */ /* 0x000fe20008ffe4ff */
[----:B------:R-:W-:Y:S02]  /*4b10*/  IMAD.U32 R4, RZ, RZ, UR6 ;  /* 0x00000006ff047e24 */ /* 0x000fe4000f8e00ff */
[----:B------:R-:W-:-:S03]  /*4b20*/  IMAD.U32 R3, RZ, RZ, UR5 ;  /* 0x00000005ff037e24 */ /* 0x000fc6000f8e00ff */
[----:B------:R-:W-:Y:S01]  /*4b30*/  IMAD.U32 R5, RZ, RZ, UR7 ;  /* 0x00000007ff057e24 */ /* 0x000fe2000f8e00ff */
[----:B------:R-:W-:Y:S06]  /*4b40*/  @!P1 BRA `(.L_x_901) ;  /* 0x0000000400489947 */ /* 0x000fec0003800000 */
[----:B------:R-:W-:Y:S01]  /*4b50*/  PLOP3.LUT P0, PT, PT, PT, PT, 0x8, 0x80 ;  /* 0x000000000080781c */ /* 0x000fe20003f0e170 */
[----:B------:R-:W-:-:S12]  /*4b60*/  VIADD R45, R13, 0xfffff400 ;  /* 0xfffff4000d2d7836 */ /* 0x000fd80000000000 */
.L_x_902:
[----:B----4-:R-:W1:Y:S01]  /*4b70*/  LDS.64 R24, [R12+-0x2000] ;  /* 0xffe000000c187984 */ /* 0x010e620000000a00 */
[----:B------:R-:W-:-:S03]  /*4b80*/  IMAD.WIDE R34, R43, 0x8, R2 ;  /* 0x000000082b227825 */ /* 0x000fc600078e0202 */
[----:B------:R-:W2:Y:S01]  /*4b90*/  LDS R27, [R12+-0x1ff8] ;  /* 0xffe008000c1b7984 */ /* 0x000ea20000000800 */
[----:B0-----:R-:W-:-:S03]  /*4ba0*/  IMAD.WIDE R16, R43, 0x4, R4 ;  /* 0x000000042b107825 */ /* 0x001fc600078e0204 */
[----:B------:R-:W0:Y:S01]  /*4bb0*/  LDS.64 R28, [R12+-0x1000] ;  /* 0xfff000000c1c7984 */ /* 0x000e220000000a00 */
[C---:B------:R-:W-:Y:S02]  /*4bc0*/  VIADD R41, R43.reuse, 0x400 ;  /* 0x000004002b297836 */ /* 0x040fe40000000000 */
[----:B------:R-:W-:Y:S01]  /*4bd0*/  VIADD R61, R43, 0x800 ;  /* 0x000008002b3d7836 */ /* 0x000fe20000000000 */
[----:B------:R-:W3:Y:S01]  /*4be0*/  LDS R33, [R12+-0xff8] ;  /* 0xfff008000c217984 */ /* 0x000ee20000000800 */
[----:B------:R-:W-:Y:S02]  /*4bf0*/  VIADD R0, R0, 0x1000 ;  /* 0x0000100000007836 */ /* 0x000fe40000000000 */
[----:B------:R-:W-:Y:S01]  /*4c00*/  IMAD.WIDE R58, R61, 0x8, R2 ;  /* 0x000000083d3a7825 */ /* 0x000fe200078e0202 */
[----:B------:R-:W4:Y:S02]  /*4c10*/  LDS.64 R38, [R12] ;  /* 0x000000000c267984 */ /* 0x000f240000000a00 */
[----:B------:R-:W-:-:S02]  /*4c20*/  ISETP.GE.AND P1, PT, R0, R45, PT ;  /* 0x0000002d0000720c */ /* 0x000fc40003f26270 */
        /* <DEDUP_REMOVED lines=16> */
[----:B-1----:R-:W-:Y:S04]  /*4d30*/  STG.E.64 desc[UR10][R34.64+-0x1000], R24 ;  /* 0xfff0001822007986 */ /* 0x002fe8000c101b0a */
[----:B------:R-:W1:Y:S04]  /*4d40*/  LDS R48, [R12+0x8008] ;  /* 0x008008000c307984 */ /* 0x000e680000000800 */
[----:B------:R-:W1:Y:S04]  /*4d50*/  LDS.64 R24, [R12+0x9000] ;  /* 0x009000000c187984 */ /* 0x000e680000000a00 */
[----:B--2---:R-:W-:Y:S04]  /*4d60*/  STG.E desc[UR10][R16.64+-0x800], R27 ;  /* 0xfff8001b10007986 */ /* 0x004fe8000c10190a */
[----:B------:R-:W2:Y:S04]  /*4d70*/  LDS R56, [R12+0x9008] ;  /* 0x009008000c387984 */ /* 0x000ea80000000800 */
[----:B------:R-:W2:Y:S04]  /*4d80*/  LDS.64 R26, [R12+0xa000] ;  /* 0x00a000000c1a7984 */ /* 0x000ea80000000a00 */
[----:B0-----:R-:W-:Y:S04]  /*4d90*/  STG.E.64 desc[UR10][R34.64+-0x800], R28 ;  /* 0xfff8001c22007986 */ /* 0x001fe8000c101b0a */
[----:B------:R-:W0:Y:S04]  /*4da0*/  LDS R54, [R12+0xa008] ;  /* 0x00a008000c367984 */ /* 0x000e280000000800 */
[----:B------:R-:W0:Y:S04]  /*4db0*/  LDS.64 R28, [R12+0xb000] ;  /* 0x00b000000c1c7984 */ /* 0x000e280000000a00 */
[----:B------:R-:W0:Y:S04]  /*4dc0*/  LDS R52, [R12+0xb008] ;  /* 0x00b008000c347984 */ /* 0x000e280000000800 */
[----:B------:R-:W0:Y:S04]  /*4dd0*/  LDS.64 R30, [R12+0xc000] ;  /* 0x00c000000c1e7984 */ /* 0x000e280000000a00 */
[----:B---3--:R-:W-:Y:S04]  /*4de0*/  STG.E desc[UR10][R16.64+-0x400], R33 ;  /* 0xfffc002110007986 */ /* 0x008fe8000c10190a */
[----:B------:R-:W3:Y:S04]  /*4df0*/  LDS R50, [R12+0xc008] ;  /* 0x00c008000c327984 */ /* 0x000ee80000000800 */
[----:B------:R-:W3:Y:S04]  /*4e00*/  LDS.64 R32, [R12+0xd000] ;  /* 0x00d000000c207984 */ /* 0x000ee80000000a00 */
[----:B------:R1:W3:Y:S04]  /*4e10*/  LDS R46, [R12+0xd008] ;  /* 0x00d008000c2e7984 */ /* 0x0002e80000000800 */
[----:B----4-:R4:W-:Y:S04]  /*4e20*/  STG.E.64 desc[UR10][R34.64], R38 ;  /* 0x0000002622007986 */ /* 0x0109e8000c101b0a */
[----:B-----5:R-:W-:Y:S01]  /*4e30*/  STG.E desc[UR10][R16.64], R57 ;  /* 0x0000003910007986 */ /* 0x020fe2000c10190a */
[----:B-1----:R-:W-:-:S03]  /*4e40*/  VIADD R12, R12, 0x10000 ;  /* 0x000100000c0c7836 */ /* 0x002fc60000000000 */
[----:B------:R1:W-:Y:S04]  /*4e50*/  STG.E.64 desc[UR10][R34.64+0x800], R36 ;  /* 0x0008002422007986 */ /* 0x0003e8000c101b0a */
[----:B------:R5:W-:Y:S01]  /*4e60*/  STG.E desc[UR10][R16.64+0x400], R49 ;  /* 0x0004003110007986 */ /* 0x000be2000c10190a */
[----:B----4-:R-:W-:-:S04]  /*4e70*/  IMAD.WIDE R38, R41, 0x8, R2 ;  /* 0x0000000829267825 */ /* 0x010fc800078e0202 */
[--C-:B------:R-:W-:Y:S01]  /*4e80*/  IMAD.WIDE R40, R41, 0x4, R4.reuse ;  /* 0x0000000429287825 */ /* 0x100fe200078e0204 */
[----:B------:R4:W-:Y:S03]  /*4e90*/  STG.E.64 desc[UR10][R38.64+-0x1000], R6 ;  /* 0xfff0000626007986 */ /* 0x0009e6000c101b0a */
[----:B-1----:R-:W-:Y:S01]  /*4ea0*/  IMAD.WIDE R34, R61, 0x4, R4 ;  /* 0x000000043d227825 */ /* 0x002fe200078e0204 */
[----:B------:R-:W-:Y:S03]  /*4eb0*/  STG.E desc[UR10][R40.64+-0x800], R51 ;  /* 0xfff8003328007986 */ /* 0x000fe6000c10190a */
[C---:B-----5:R-:W-:Y:S01]  /*4ec0*/  VIADD R17, R43.reuse, 0xc00 ;  /* 0x00000c002b117836 */ /* 0x060fe20000000000 */
[----:B------:R1:W-:Y:S01]  /*4ed0*/  STG.E.64 desc[UR10][R38.64+-0x800], R8 ;  /* 0xfff8000826007986 */ /* 0x0003e2000c101b0a */
[----:B------:R-:W-:-:S03]  /*4ee0*/  VIADD R43, R43, 0x1000 ;  /* 0x000010002b2b7836 */ /* 0x000fc60000000000 */
[----:B------:R0:W-:Y:S01]  /*4ef0*/  STG.E desc[UR10][R40.64+-0x400], R53 ;  /* 0xfffc003528007986 */ /* 0x0001e2000c10190a */
[----:B----4-:R-:W-:-:S03]  /*4f00*/  IMAD.WIDE R6, R17, 0x8, R2 ;  /* 0x0000000811067825 */ /* 0x010fc600078e0202 */
[----:B------:R4:W-:Y:S04]  /*4f10*/  STG.E.64 desc[UR10][R38.64], R10 ;  /* 0x0000000a26007986 */ /* 0x0009e8000c101b0a */
[----:B------:R4:W-:Y:S01]  /*4f20*/  STG.E desc[UR10][R40.64], R55 ;  /* 0x0000003728007986 */ /* 0x0009e2000c10190a */
[----:B-1----:R-:W-:-:S03]  /*4f30*/  IMAD.WIDE R8, R17, 0x4, R4 ;  /* 0x0000000411087825 */ /* 0x002fc600078e0204 */
[----:B------:R4:W-:Y:S04]  /*4f40*/  STG.E.64 desc[UR10][R38.64+0x800], R14 ;  /* 0x0008000e26007986 */ /* 0x0009e8000c101b0a */
[----:B------:R4:W-:Y:S04]  /*4f50*/  STG.E desc[UR10][R40.64+0x400], R47 ;  /* 0x0004002f28007986 */ /* 0x0009e8000c10190a */
[----:B------:R4:W-:Y:S04]  /*4f60*/  STG.E.64 desc[UR10][R58.64+-0x1000], R20 ;  /* 0xfff000143a007986 */ /* 0x0009e8000c101b0a */
[----:B------:R4:W-:Y:S04]  /*4f70*/  STG.E desc[UR10][R34.64+-0x800], R42 ;  /* 0xfff8002a22007986 */ /* 0x0009e8000c10190a */
[----:B------:R4:W-:Y:S04]  /*4f80*/  STG.E.64 desc[UR10][R58.64+-0x800], R18 ;  /* 0xfff800123a007986 */ /* 0x0009e8000c101b0a */
[----:B------:R4:W-:Y:S04]  /*4f90*/  STG.E desc[UR10][R34.64+-0x400], R44 ;  /* 0xfffc002c22007986 */ /* 0x0009e8000c10190a */
[----:B------:R4:W-:Y:S04]  /*4fa0*/  STG.E.64 desc[UR10][R58.64], R22 ;  /* 0x000000163a007986 */ /* 0x0009e8000c101b0a */
[----:B------:R4:W-:Y:S04]  /*4fb0*/  STG.E desc[UR10][R34.64], R48 ;  /* 0x0000003022007986 */ /* 0x0009e8000c10190a */
[----:B------:R4:W-:Y:S04]  /*4fc0*/  STG.E.64 desc[UR10][R58.64+0x800], R24 ;  /* 0x000800183a007986 */ /* 0x0009e8000c101b0a */
[----:B--2---:R4:W-:Y:S04]  /*4fd0*/  STG.E desc[UR10][R34.64+0x400], R56 ;  /* 0x0004003822007986 */ /* 0x0049e8000c10190a */
[----:B------:R4:W-:Y:S04]  /*4fe0*/  STG.E.64 desc[UR10][R6.64+-0x1000], R26 ;  /* 0xfff0001a06007986 */ /* 0x0009e8000c101b0a */
[----:B0-----:R4:W-:Y:S04]  /*4ff0*/  STG.E desc[UR10][R8.64+-0x800], R54 ;  /* 0xfff8003608007986 */ /* 0x0019e8000c10190a */
[----:B------:R4:W-:Y:S04]  /*5000*/  STG.E.64 desc[UR10][R6.64+-0x800], R28 ;  /* 0xfff8001c06007986 */ /* 0x0009e8000c101b0a */
[----:B------:R4:W-:Y:S04]  /*5010*/  STG.E desc[UR10][R8.64+-0x400], R52 ;  /* 0xfffc003408007986 */ /* 0x0009e8000c10190a */
[----:B------:R4:W-:Y:S04]  /*5020*/  STG.E.64 desc[UR10][R6.64], R30 ;  /* 0x0000001e06007986 */ /* 0x0009e8000c101b0a */
[----:B---3--:R4:W-:Y:S04]  /*5030*/  STG.E desc[UR10][R8.64], R50 ;  /* 0x0000003208007986 */ /* 0x0089e8000c10190a */
[----:B------:R4:W-:Y:S04]  /*5040*/  STG.E.64 desc[UR10][R6.64+0x800], R32 ;  /* 0x0008002006007986 */ /* 0x0009e8000c101b0a */
[----:B------:R4:W-:Y:S01]  /*5050*/  STG.E desc[UR10][R8.64+0x400], R46 ;  /* 0x0004002e08007986 */ /* 0x0009e2000c10190a */
[----:B------:R-:W-:Y:S05]  /*5060*/  @!P1 BRA `(.L_x_902) ;  /* 0xfffffff800c09947 */ /* 0x000fea000383ffff */
.L_x_901:
[----:B------:R-:W-:Y:S05]  /*5070*/  BSYNC.RECONVERGENT B0 ;  /* 0x0000000000007941 */ /* 0x000fea0003800200 */
.L_x_900:
[----:B----4-:R-:W-:Y:S01]  /*5080*/  IMAD.IADD R6, R13, 0x1, -R0 ;  /* 0x000000010d067824 */ /* 0x010fe200078e0a00 */
[----:B------:R-:W-:Y:S04]  /*5090*/  BSSY.RECONVERGENT B0, `(.L_x_903) ;  /* 0x000002c000007945 */ /* 0x000fe80003800200 */
[----:B------:R-:W-:-:S13]  /*50a0*/  ISETP.GT.AND P1, PT, R6, 0x400, PT ;  /* 0x000004000600780c */ /* 0x000fda0003f24270 */
[----:B------:R-:W-:Y:S05]  /*50b0*/  @!P1 BRA `(.L_x_904) ;  /* 0x0000000000a49947 */ /* 0x000fea0003800000 */
[----:B------:R-:W1:Y:S01]  /*50c0*/  LDS.64 R10, [R12+-0x2000] ;  /* 0xffe000000c0a7984 */ /* 0x000e620000000a00 */
[C---:B------:R-:W-:Y:S01]  /*50d0*/  IMAD.WIDE R6, R43.reuse, 0x8, R2 ;  /* 0x000000082b067825 */ /* 0x040fe200078e0202 */
[----:B------:R-:W-:Y:S02]  /*50e0*/  PLOP3.LUT P0, PT, PT, PT, PT, 0x8, 0x80 ;  /* 0x000000000080781c */ /* 0x000fe40003f0e170 */
[----:B------:R-:W2:Y:S01]  /*50f0*/  LDS R33, [R12+-0x1ff8] ;  /* 0xffe008000c217984 */ /* 0x000ea20000000800 */
[----:B------:R-:W-:-:S03]  /*5100*/  IMAD.WIDE R8, R43, 0x4, R4 ;  /* 0x000000042b087825 */ /* 0x000fc600078e0204 */
[----:B------:R-:W3:Y:S01]  /*5110*/  LDS.64 R14, [R12+-0x1000] ;  /* 0xfff000000c0e7984 */ /* 0x000ee20000000a00 */
[----:B------:R-:W-:Y:S02]  /*5120*/  VIADD R23, R43, 0x400 ;  /* 0x000004002b177836 */ /* 0x000fe40000000000 */
[----:B------:R-:W-:Y:S01]  /*5130*/  VIADD R0, R0, 0x800 ;  /* 0x0000080000007836 */ /* 0x000fe20000000000 */
[----:B------:R-:W4:Y:S01]  /*5140*/  LDS R35, [R12+-0xff8] ;  /* 0xfff008000c237984 */ /* 0x000f220000000800 */
[----:B------:R-:W-:-:S03]  /*5150*/  IMAD.WIDE R20, R23, 0x8, R2 ;  /* 0x0000000817147825 */ /* 0x000fc600078e0202 */
[----:B0-----:R-:W0:Y:S01]  /*5160*/  LDS.64 R16, [R12] ;  /* 0x000000000c107984 */ /* 0x001e220000000a00 */
[----:B------:R-:W-:-:S03]  /*5170*/  IMAD.WIDE R22, R23, 0x4, R4 ;  /* 0x0000000417167825 */ /* 0x000fc600078e0204 */
[----:B------:R-:W5:Y:S01]  /*5180*/  LDS R37, [R12+0x8] ;  /* 0x000008000c257984 */ /* 0x000f620000000800 */
[----:B------:R-:W-:-:S03]  /*5190*/  VIADD R43, R43, 0x800 ;  /* 0x000008002b2b7836 */ /* 0x000fc60000000000 */
        /* <DEDUP_REMOVED lines=10> */
[----:B-1----:R1:W-:Y:S04]  /*5240*/  STG.E.64 desc[UR10][R6.64+-0x1000], R10 ;  /* 0xfff0000a06007986 */ /* 0x0023e8000c101b0a */
[----:B--2---:R1:W-:Y:S01]  /*5250*/  STG.E desc[UR10][R8.64+-0x800], R33 ;  /* 0xfff8002108007986 */ /* 0x0043e2000c10190a */
[----:B---3--:R-:W-:-:S03]  /*5260*/  VIADD R12, R12, 0x8000 ;  /* 0x000080000c0c7836 */ /* 0x008fc60000000000 */
[----:B------:R1:W-:Y:S04]  /*5270*/  STG.E.64 desc[UR10][R6.64+-0x800], R14 ;  /* 0xfff8000e06007986 */ /* 0x0003e8000c101b0a */
[----:B----4-:R1:W-:Y:S04]  /*5280*/  STG.E desc[UR10][R8.64+-0x400], R35 ;  /* 0xfffc002308007986 */ /* 0x0103e8000c10190a */
[----:B0-----:R1:W-:Y:S04]  /*5290*/  STG.E.64 desc[UR10][R6.64], R16 ;  /* 0x0000001006007986 */ /* 0x0013e8000c101b0a */
[----:B-----5:R1:W-:Y:S04]  /*52a0*/  STG.E desc[UR10][R8.64], R37 ;  /* 0x0000002508007986 */ /* 0x0203e8000c10190a */
        /* <DEDUP_REMOVED lines=9> */
[----:B------:R1:W-:Y:S02]  /*5340*/  STG.E desc[UR10][R22.64+0x400], R49 ;  /* 0x0004003116007986 */ /* 0x0003e4000c10190a */
.L_x_904:
[----:B------:R-:W-:Y:S05]  /*5350*/  BSYNC.RECONVERGENT B0 ;  /* 0x0000000000007941 */ /* 0x000fea0003800200 */
.L_x_903:
[----:B------:R-:W-:-:S13]  /*5360*/  ISETP.LT.OR P0, PT, R0, R13, P0 ;  /* 0x0000000d0000720c */ /* 0x000fda0000701670 */
[----:B------:R-:W-:Y:S05]  /*5370*/  @!P0 EXIT ;  /* 0x000000000000894d */ /* 0x000fea0003800000 */
[----:B-1----:R-:W1:Y:S01]  /*5380*/  LDS.64 R6, [R12+-0x2000] ;  /* 0xffe000000c067984 */ /* 0x002e620000000a00 */
[----:B------:R-:W-:-:S03]  /*5390*/  IMAD.WIDE R2, R43, 0x8, R2 ;  /* 0x000000082b027825 */ /* 0x000fc600078e0202 */
[----:B------:R-:W2:Y:S01]  /*53a0*/  LDS R13, [R12+-0x1ff8] ;  /* 0xffe008000c0d7984 */ /* 0x000ea20000000800 */
[----:B------:R-:W-:-:S03]  /*53b0*/  IMAD.WIDE R4, R43, 0x4, R4 ;  /* 0x000000042b047825 */ /* 0x000fc600078e0204 */
[----:B------:R-:W3:Y:S04]  /*53c0*/  LDS.64 R8, [R12+-0x1000] ;  /* 0xfff000000c087984 */ /* 0x000ee80000000a00 */
[----:B0-----:R-:W0:Y:S04]  /*53d0*/  LDS R17, [R12+-0xff8] ;  /* 0xfff008000c117984 */ /* 0x001e280000000800 */
[----:B------:R-:W4:Y:S04]  /*53e0*/  LDS.64 R10, [R12] ;  /* 0x000000000c0a7984 */ /* 0x000f280000000a00 */
[----:B------:R-:W5:Y:S04]  /*53f0*/  LDS R19, [R12+0x8] ;  /* 0x000008000c137984 */ /* 0x000f680000000800 */
[----:B------:R-:W5:Y:S04]  /*5400*/  LDS.64 R14, [R12+0x1000] ;  /* 0x001000000c0e7984 */ /* 0x000f680000000a00 */
[----:B------:R-:W5:Y:S04]  /*5410*/  LDS R21, [R12+0x1008] ;  /* 0x001008000c157984 */ /* 0x000f680000000800 */
[----:B-1----:R-:W-:Y:S04]  /*5420*/  STG.E.64 desc[UR10][R2.64+-0x1000], R6 ;  /* 0xfff0000602007986 */ /* 0x002fe8000c101b0a */
[----:B--2---:R-:W-:Y:S04]  /*5430*/  STG.E desc[UR10][R4.64+-0x800], R13 ;  /* 0xfff8000d04007986 */ /* 0x004fe8000c10190a */
[----:B---3--:R-:W-:Y:S04]  /*5440*/  STG.E.64 desc[UR10][R2.64+-0x800], R8 ;  /* 0xfff8000802007986 */ /* 0x008fe8000c101b0a */
[----:B0-----:R-:W-:Y:S04]  /*5450*/  STG.E desc[UR10][R4.64+-0x400], R17 ;  /* 0xfffc001104007986 */ /* 0x001fe8000c10190a */
[----:B----4-:R-:W-:Y:S04]  /*5460*/  STG.E.64 desc[UR10][R2.64], R10 ;  /* 0x0000000a02007986 */ /* 0x010fe8000c101b0a */
[----:B-----5:R-:W-:Y:S04]  /*5470*/  STG.E desc[UR10][R4.64], R19 ;  /* 0x0000001304007986 */ /* 0x020fe8000c10190a */
[----:B------:R-:W-:Y:S04]  /*5480*/  STG.E.64 desc[UR10][R2.64+0x800], R14 ;  /* 0x0008000e02007986 */ /* 0x000fe8000c101b0a */
[----:B------:R-:W-:Y:S01]  /*5490*/  STG.E desc[UR10][R4.64+0x400], R21 ;  /* 0x0004001504007986 */ /* 0x000fe2000c10190a */
[----:B------:R-:W-:Y:S05]  /*54a0*/  EXIT ;  /* 0x000000000000794d */ /* 0x000fea0003800000 */
.L_x_896:
[----:B------:R-:W-:Y:S02]  /*54b0*/  ISETP.NE.U32.AND P4, PT, R34, R56, PT ;  /* 0x000000382200720c */ /* 0x000fe40003f85070 */
[----:B------:R-:W-:Y:S02]  /*54c0*/  ISETP.NE.U32.AND P1, PT, R56, R54, PT ;  /* 0x000000363800720c */ /* 0x000fe40003f25070 */
[----:B------:R-:W-:Y:S02]  /*54d0*/  ISETP.NE.AND.EX P4, PT, R35, R57, PT, P4 ;  /* 0x000000392300720c */ /* 0x000fe40003f85340 */
[----:B------:R-:W-:Y:S02]  /*54e0*/  ISETP.NE.AND.EX P1, PT, R57, R55, PT, P1 ;  /* 0x000000373900720c */ /* 0x000fe40003f25310 */
[----:B------:R-:W-:Y:S02]  /*54f0*/  ISETP.NE.U32.AND P0, PT, R54, R52, PT ;  /* 0x000000343600720c */ /* 0x000fe40003f05070 */
[----:B------:R-:W-:-:S02]  /*5500*/  ISETP.NE.U32.AND P2, PT, R52, R48, PT ;  /* 0x000000303400720c */ /* 0x000fc40003f45070 */
[----:B------:R-:W-:Y:S02]  /*5510*/  ISETP.NE.AND.EX P0, PT, R55, R53, PT, P0 ;  /* 0x000000353700720c */ /* 0x000fe40003f05300 */
[----:B------:R-:W-:Y:S02]  /*5520*/  ISETP.NE.U32.AND P3, PT, R48, R46, PT ;  /* 0x0000002e3000720c */ /* 0x000fe40003f65070 */
[----:B------:R-:W-:Y:S01]  /*5530*/  ISETP.NE.U32.AND P5, PT, R46, R30, PT ;  /* 0x0000001e2e00720c */ /* 0x000fe20003fa5070 */
[----:B0-----:R-:W0:Y:S01]  /*5540*/  @P4 LDC.64 R16, c[0x0][0x398] ;  /* 0x0000e600ff104b82 */ /* 0x001e220000000a00 */
[----:B------:R-:W-:Y:S01]  /*5550*/  @P4 IMAD.MOV.U32 R20, RZ, RZ, R34 ;  /* 0x000000ffff144224 */ /* 0x000fe200078e0022 */
[----:B------:R-:W-:Y:S02]  /*5560*/  ISETP.NE.AND.EX P2, PT, R53, R49, PT, P2 ;  /* 0x000000313500720c */ /* 0x000fe40003f45320 */
[----:B------:R-:W-:Y:S02]  /*5570*/  ISETP.NE.AND.EX P3, PT, R49, R47, PT, P3 ;  /* 0x0000002f3100720c */ /* 0x000fe40003f65330 */
[----:B------:R-:W-:-:S02]  /*5580*/  ISETP.NE.AND.EX P5, PT, R47, R31, PT, P5 ;  /* 0x0000001f2f00720c */ /* 0x000fc40003fa5350 */
[----:B------:R-:W1:Y:S01]  /*5590*/  @P4 LDC.64 R12, c[0x0][0x3a0] ;  /* 0x0000e800ff0c4b82 */ /* 0x000e620000000a00 */
[----:B------:R-:W-:-:S04]  /*55a0*/  ISETP.NE.U32.AND P6, PT, R28, R10, PT ;  /* 0x0000000a1c00720c */ /* 0x000fc80003fc5070 */
[----:B------:R-:W-:-:S03]  /*55b0*/  ISETP.NE.AND.EX P6, PT, R29, R11, PT, P6 ;  /* 0x0000000b1d00720c */ /* 0x000fc60003fc5360 */
[----:B------:R-:W2:Y:S08]  /*55c0*/  @P1 LDC.64 R14, c[0x0][0x398] ;  /* 0x0000e600ff0e1b82 */ /* 0x000eb00000000a00 */
[----:B------:R-:W3:Y:S01]  /*55d0*/  @P1 LDC.64 R26, c[0x0][0x3a0] ;  /* 0x0000e800ff1a1b82 */ /* 0x000ee20000000a00 */
[----:B0-----:R-:W-:-:S04]  /*55e0*/  @P4 IMAD.WIDE R16, R21, 0x8, R16 ;  /* 0x0000000815104825 */ /* 0x001fc800078e0210 */
[----:B-1----:R-:W-:-:S03]  /*55f0*/  @P4 IMAD.WIDE R18, R21, 0x4, R12 ;  /* 0x0000000415124825 */ /* 0x002fc600078e020c */
[----:B------:R-:W0:Y:S01]  /*5600*/  @P0 LDC.64 R24, c[0x0][0x3a0] ;  /* 0x0000e800ff180b82 */ /* 0x000e220000000a00 */
[----:B------:R-:W-:Y:S02]  /*5610*/  @P4 IMAD.MOV.U32 R21, RZ, RZ, R35 ;  /* 0x000000ffff154224 */ /* 0x000fe400078e0023 */
[----:B--2---:R-:W-:-:S03]  /*5620*/  @P1 IMAD.WIDE R34, R23, 0x8, R14 ;  /* 0x0000000817221825 */ /* 0x004fc600078e020e */
[----:B------:R1:W-:Y:S02]  /*5630*/  @P4 STG.E.64 desc[UR10][R16.64], R20 ;  /* 0x0000001410004986 */ /* 0x0003e4000c101b0a */
[----:B------:R-:W2:Y:S02]  /*5640*/  @P0 LDC.64 R12, c[0x0][0x398] ;  /* 0x0000e600ff0c0b82 */ /* 0x000ea40000000a00 */
[----:B------:R4:W-:Y:S01]  /*5650*/  @P4 STG.E desc[UR10][R18.64], R45 ;  /* 0x0000002d12004986 */ /* 0x0009e2000c10190a */
[----:B------:R-:W-:Y:S01]  /*5660*/  ISETP.NE.U32.AND P4, PT, R30, R28, PT ;  /* 0x0000001c1e00720c */ /* 0x000fe20003f85070 */
[----:B---3--:R-:W-:Y:S02]  /*5670*/  @P1 IMAD.WIDE R26, R23, 0x4, R26 ;  /* 0x00000004171a1825 */ /* 0x008fe400078e021a */
[----:B------:R-:W-:Y:S01]  /*5680*/  @P1 STG.E.64 desc[UR10][R34.64], R56 ;  /* 0x0000003822001986 */ /* 0x000fe2000c101b0a */
[----:B------:R-:W-:Y:S01]  /*5690*/  ISETP.NE.AND.EX P4, PT, R31, R29, PT, P4 ;  /* 0x0000001d1f00720c */ /* 0x000fe20003f85340 */
[----:B------:R-:W3:Y:S02]  /*56a0*/  @P2 LDC.64 R22, c[0x0][0x398] ;  /* 0x0000e600ff162b82 */ /* 0x000ee40000000a00 */
[----:B------:R5:W-:Y:S01]  /*56b0*/  @P1 STG.E desc[UR10][R26.64], R2 ;  /* 0x000000021a001986 */ /* 0x000be2000c10190a */
[----:B------:R-:W-:Y:S01]  /*56c0*/  ISETP.NE.U32.AND P1, PT, R10, R32, PT ;  /* 0x000000200a00720c */ /* 0x000fe20003f25070 */
[----:B0-----:R-:W-:-:S03]  /*56d0*/  @P0 IMAD.WIDE R24, R36, 0x4, R24 ;  /* 0x0000000424180825 */ /* 0x001fc600078e0218 */
[----:B------:R-:W-:Y:S01]  /*56e0*/  ISETP.NE.AND.EX P1, PT, R11, R33, PT, P1 ;  /* 0x000000210b00720c */ /* 0x000fe20003f25310 */
[----:B------:R-:W0:Y:S01]  /*56f0*/  @P2 LDC.64 R14, c[0x0][0x3a0] ;  /* 0x0000e800ff0e2b82 */ /* 0x000e220000000a00 */
[----:B--2---:R-:W-:-:S07]  /*5700*/  @P0 IMAD.WIDE R12, R36, 0x8, R12 ;  /* 0x00000008240c0825 */ /* 0x004fce00078e020c */
[----:B-1----:R-:W1:Y:S01]  /*5710*/  @P3 LDC.64 R20, c[0x0][0x398] ;  /* 0x0000e600ff143b82 */ /* 0x002e620000000a00 */
[----:B------:R2:W-:Y:S07]  /*5720*/  @P0 STG.E.64 desc[UR10][R12.64], R54 ;  /* 0x000000360c000986 */ /* 0x0005ee000c101b0a */
[----:B----4-:R-:W4:Y:S01]  /*5730*/  @P3 LDC.64 R18, c[0x0][0x3a0] ;  /* 0x0000e800ff123b82 */ /* 0x010f220000000a00 */
[C---:B---3--:R-:W-:Y:S01]  /*5740*/  @P2 IMAD.WIDE R22, R37.reuse, 0x8, R22 ;  /* 0x0000000825162825 */ /* 0x048fe200078e0216 */
[----:B------:R2:W-:Y:S04]  /*5750*/  @P0 STG.E desc[UR10][R24.64], R3 ;  /* 0x0000000318000986 */ /* 0x0005e8000c10190a */
[----:B------:R2:W-:Y:S02]  /*5760*/  @P2 STG.E.64 desc[UR10][R22.64], R52 ;  /* 0x0000003416002986 */ /* 0x0005e4000c101b0a */
[----:B------:R-:W3:Y:S01]  /*5770*/  @P5 LDC.64 R16, c[0x0][0x398] ;  /* 0x0000e600ff105b82 */ /* 0x000ee20000000a00 */
[----:B0-----:R-:W-:-:S05]  /*5780*/  @P2 IMAD.WIDE R14, R37, 0x4, R14 ;  /* 0x00000004250e2825 */ /* 0x001fca00078e020e */
[----:B------:R2:W-:Y:S02]  /*5790*/  @P2 STG.E desc[UR10][R14.64], R4 ;  /* 0x000000040e002986 */ /* 0x0005e4000c10190a */
[----:B------:R-:W0:Y:S01]  /*57a0*/  @P5 LDC.64 R60, c[0x0][0x3a0] ;  /* 0x0000e800ff3c5b82 */ /* 0x000e220000000a00 */
[----:B-1----:R-:W-:-:S05]  /*57b0*/  @P3 IMAD.WIDE R20, R38, 0x8, R20 ;  /* 0x0000000826143825 */ /* 0x002fca00078e0214 */
[----:B------:R2:W-:Y:S02]  /*57c0*/  @P3 STG.E.64 desc[UR10][R20.64], R48 ;  /* 0x0000003014003986 */ /* 0x0005e4000c101b0a */
[----:B-----5:R-:W1:Y:S01]  /*57d0*/  @P4 LDC.64 R26, c[0x0][0x398] ;  /* 0x0000e600ff1a4b82 */ /* 0x020e620000000a00 */
[----:B----4-:R-:W-:-:S05]  /*57e0*/  @P3 IMAD.WIDE R18, R38, 0x4, R18 ;  /* 0x0000000426123825 */ /* 0x010fca00078e0212 */
[----:B------:R2:W-:Y:S02]  /*57f0*/  @P3 STG.E desc[UR10][R18.64], R5 ;  /* 0x0000000512003986 */ /* 0x0005e4000c10190a */
[----:B------:R-:W4:Y:S01]  /*5800*/  @P4 LDC.64 R34, c[0x0][0x3a0] ;  /* 0x0000e800ff224b82 */ /* 0x000f220000000a00 */
[----:B---3--:R-:W-:-:S05]  /*5810*/  @P5 IMAD.WIDE R16, R39, 0x8, R16 ;  /* 0x0000000827105825 */ /* 0x008fca00078e0210 */
[----:B------:R2:W-:Y:S02]  /*5820*/  @P5 STG.E.64 desc[UR10][R16.64], R46 ;  /* 0x0000002e10005986 */ /* 0x0005e4000c101b0a */
[----:B------:R-:W3:Y:S01]  /*5830*/  @P6 LDC.64 R40, c[0x0][0x398] ;  /* 0x0000e600ff286b82 */ /* 0x000ee20000000a00 */
[----:B0-----:R-:W-:-:S05]  /*5840*/  @P5 IMAD.WIDE R60, R39, 0x4, R60 ;  /* 0x00000004273c5825 */ /* 0x001fca00078e023c */
[----:B------:R2:W-:Y:S02]  /*5850*/  @P5 STG.E desc[UR10][R60.64], R6 ;  /* 0x000000063c005986 */ /* 0x0005e4000c10190a */
[----:B------:R-:W0:Y:S01]  /*5860*/  @P6 LDC.64 R42, c[0x0][0x3a0] ;  /* 0x0000e800ff2a6b82 */ /* 0x000e220000000a00 */
[----:B-1----:R-:W-:-:S05]  /*5870*/  @P4 IMAD.WIDE R26, R51, 0x8, R26 ;  /* 0x00000008331a4825 */ /* 0x002fca00078e021a */
[----:B------:R2:W-:Y:S01]  /*5880*/  @P4 STG.E.64 desc[UR10][R26.64], R30 ;  /* 0x0000001e1a004986 */ /* 0x0005e2000c101b0a */
[----:B----4-:R-:W-:-:S05]  /*5890*/  @P4 IMAD.WIDE R34, R51, 0x4, R34 ;  /* 0x0000000433224825 */ /* 0x010fca00078e0222 */
[----:B------:R2:W-:Y:S01]  /*58a0*/  @P4 STG.E desc[UR10][R34.64], R7 ;  /* 0x0000000722004986 */ /* 0x0005e2000c10190a */
[----:B---3--:R-:W-:-:S05]  /*58b0*/  @P6 IMAD.WIDE R40, R59, 0x8, R40 ;  /* 0x000000083b286825 */ /* 0x008fca00078e0228 */
[----:B------:R2:W-:Y:S01]  /*58c0*/  @P6 STG.E.64 desc[UR10][R40.64], R28 ;  /* 0x0000001c28006986 */ /* 0x0005e2000c101b0a */
[----:B0-----:R-:W-:-:S05]  /*58d0*/  @P6 IMAD.WIDE R42, R59, 0x4, R42 ;  /* 0x000000043b2a6825 */ /* 0x001fca00078e022a */
[----:B------:R2:W-:Y:S01]  /*58e0*/  @P6 STG.E desc[UR10][R42.64], R8 ;  /* 0x000000082a006986 */ /* 0x0005e2000c10190a */
[----:B------:R-:W-:Y:S05]  /*58f0*/  @!P1 EXIT ;  /* 0x000000000000994d */ /* 0x000fea0003800000 */
[----:B--2---:R-:W0:Y:S08]  /*5900*/  LDC.64 R2, c[0x0][0x398] ;  /* 0x0000e600ff027b82 */ /* 0x004e300000000a00 */
[----:B------:R-:W1:Y:S01]  /*5910*/  LDC.64 R4, c[0x0][0x3a0] ;  /* 0x0000e800ff047b82 */ /* 0x000e620000000a00 */
[----:B0-----:R-:W-:-:S05]  /*5920*/  IMAD.WIDE R2, R44, 0x8, R2 ;  /* 0x000000082c027825 */ /* 0x001fca00078e0202 */
[----:B------:R-:W-:Y:S01]  /*5930*/  STG.E.64 desc[UR10][R2.64], R10 ;  /* 0x0000000a02007986 */ /* 0x000fe2000c101b0a */
[----:B-1----:R-:W-:-:S05]  /*5940*/  IMAD.WIDE R44, R44, 0x4, R4 ;  /* 0x000000042c2c7825 */ /* 0x002fca00078e0204 */
[----:B------:R-:W-:Y:S01]  /*5950*/  STG.E desc[UR10][R44.64], R9 ;  /* 0x000000092c007986 */ /* 0x000fe2000c10190a */
[----:B------:R-:W-:Y:S05]  /*5960*/  EXIT ;  /* 0x000000000000794d */ /* 0x000fea0003800000 */
.L_x_872:
[----:B------:R-:W-:-:S13]  /*5970*/  ISETP.GE.AND P0, PT, R2, 0x1, PT ;  /* 0x000000010200780c */ /* 0x000fda0003f06270 */
[----:B------:R-:W-:Y:S05]  /*5980*/  @!P0 EXIT ;  /* 0x000000000000894d */ /* 0x000fea0003800000 */
[----:B------:R-:W-:-:S13]  /*5990*/  ISETP.NE.AND P0, PT, R50, RZ, PT ;  /* 0x000000ff3200720c */ /* 0x000fda0003f05270 */
[----:B------:R-:W-:Y:S05]  /*59a0*/  @P0 BRA `(.L_x_905) ;  /* 0x00000028006c0947 */ /* 0x000fea0003800000 */
[----:B------:R-:W0:Y:S01]  /*59b0*/  LDC.64 R4, c[0x0][0x380] ;  /* 0x0000e000ff047b82 */ /* 0x000e220000000a00 */
[----:B------:R-:W1:Y:S07]  /*59c0*/  S2R R0, SR_TID.X ;  /* 0x0000000000007919 */ /* 0x000e6e0000002100 */
[----:B------:R-:W2:Y:S01]  /*59d0*/  S2UR UR5, SR_CgaCtaId ;  /* 0x00000000000579c3 */ /* 0x000ea20000008800 */
[----:B------:R-:W-:-:S07]  /*59e0*/  UMOV UR4, 0x400 ;  /* 0x0000040000047882 */ /* 0x000fce0000000000 */
[----:B------:R-:W3:Y:S01]  /*59f0*/  LDC R27, c[0x0][0x390] ;  /* 0x0000e400ff1b7b82 */ /* 0x000ee20000000800 */
[----:B0-----:R-:W-:-:S05]  /*5a00*/  IMAD.WIDE.U32 R6, R25, 0x8, R4 ;  /* 0x0000000819067825 */ /* 0x001fca00078e0004 */
[----:B------:R-:W4:Y:S01]  /*5a10*/  LDG.E.64.CONSTANT R8, desc[UR10][R6.64] ;  /* 0x0000000a06087981 */ /* 0x000f22000c1e9b00 */
[C---:B-1----:R-:W-:Y:S02]  /*5a20*/  LOP3.LUT R3, R0.reuse, 0x1f, RZ, 0xc0, !PT ;  /* 0x0000001f00037812 */ /* 0x042fe400078ec0ff */
[----:B------:R-:W-:-:S05]  /*5a30*/  LOP3.LUT R4, R0, 0x3e0, RZ, 0xc0, !PT ;  /* 0x000003e000047812 */ /* 0x000fca00078ec0ff */
[----:B------:R-:W-:-:S04]  /*5a40*/  IMAD R3, R4, 0x9, R3 ;  /* 0x0000000904037824 */ /* 0x000fc800078e0203 */
[C---:B------:R-:W-:Y:S01]  /*5a50*/  VIADD R5, R3.reuse, 0x20 ;  /* 0x0000002003057836 */ /* 0x040fe20000000000 */
[C---:B------:R-:W-:Y:S01]  /*5a60*/  ISETP.GE.U32.AND P5, PT, R3.reuse, R2, PT ;  /* 0x000000020300720c */ /* 0x040fe20003fa6070 */
[C---:B------:R-:W-:Y:S01]  /*5a70*/  VIADD R11, R3.reuse, 0x40 ;  /* 0x00000040030b7836 */ /* 0x040fe20000000000 */
[C---:B------:R-:W-:Y:S01]  /*5a80*/  LEA R10, P6, R3.reuse, R6, 0x3 ;  /* 0x00000006030a7211 */ /* 0x040fe200078c18ff */
[----:B------:R-:W-:Y:S01]  /*5a90*/  VIADD R13, R3, 0x60 ;  /* 0x00000060030d7836 */ /* 0x000fe20000000000 */
[-C--:B------:R-:W-:Y:S01]  /*5aa0*/  ISETP.GE.U32.AND P0, PT, R5, R2.reuse, PT ;  /* 0x000000020500720c */ /* 0x080fe20003f06070 */
[----:B------:R-:W-:Y:S01]  /*5ab0*/  VIADD R5, R3, 0x80 ;  /* 0x0000008003057836 */ /* 0x000fe20000000000 */
[-C--:B------:R-:W-:Y:S01]  /*5ac0*/  ISETP.GE.U32.AND P1, PT, R11, R2.reuse, PT ;  /* 0x000000020b00720c */ /* 0x080fe20003f26070 */
[----:B------:R-:W-:Y:S01]  /*5ad0*/  VIADD R11, R3, 0xa0 ;  /* 0x000000a0030b7836 */ /* 0x000fe20000000000 */
[-C--:B------:R-:W-:Y:S01]  /*5ae0*/  ISETP.GE.U32.AND P2, PT, R13, R2.reuse, PT ;  /* 0x000000020d00720c */ /* 0x080fe20003f46070 */
[----:B------:R-:W-:Y:S01]  /*5af0*/  VIADD R15, R3, 0xc0 ;  /* 0x000000c0030f7836 */ /* 0x000fe20000000000 */
[----:B------:R-:W-:-:S02]  /*5b00*/  ISETP.GE.U32.AND P3, PT, R5, R2, PT ;  /* 0x000000020500720c */ /* 0x000fc40003f66070 */
[----:B------:R-:W-:Y:S01]  /*5b10*/  ISETP.GE.U32.AND P4, PT, R11, R2, PT ;  /* 0x000000020b00720c */ /* 0x000fe20003f86070 */
[----:B------:R-:W-:-:S04]  /*5b20*/  @!P5 IMAD.WIDE.U32 R4, R3, 0x8, R6 ;  /* 0x000000080304d825 */ /* 0x000fc800078e0006 */
[----:B------:R-:W-:Y:S02]  /*5b30*/  IMAD.X R11, RZ, RZ, R7, P6 ;  /* 0x000000ffff0b7224 */ /* 0x000fe400030e0607 */
[C---:B------:R-:W-:Y:S02]  /*5b40*/  VIADD R17, R3.reuse, 0xe0 ;  /* 0x000000e003117836 */ /* 0x040fe40000000000 */
[----:B------:R-:W-:Y:S01]  /*5b50*/  VIADD R3, R3, 0x100 ;  /* 0x0000010003037836 */ /* 0x000fe20000000000 */
[-C--:B------:R-:W-:Y:S01]  /*5b60*/  ISETP.GE.U32.AND P6, PT, R15, R2.reuse, PT ;  /* 0x000000020f00720c */ /* 0x080fe20003fc6070 */
[----:B----4-:R-:W-:Y:S02]  /*5b70*/  IMAD.MOV.U32 R6, RZ, RZ, R8 ;  /* 0x000000ffff067224 */ /* 0x010fe400078e0008 */
[----:B------:R-:W-:Y:S02]  /*5b80*/  IMAD.MOV.U32 R7, RZ, RZ, R9 ;  /* 0x000000ffff077224 */ /* 0x000fe400078e0009 */
[----:B------:R-:W-:Y:S01]  /*5b90*/  IMAD.MOV.U32 R12, RZ, RZ, R6 ;  /* 0x000000ffff0c7224 */ /* 0x000fe200078e0006 */
[----:B------:R0:W4:Y:S01]  /*5ba0*/  @!P5 LDG.E.64.CONSTANT R8, desc[UR10][R4.64] ;  /* 0x0000000a0408d981 */ /* 0x000122000c1e9b00 */
[----:B------:R-:W-:Y:S01]  /*5bb0*/  IMAD.MOV.U32 R13, RZ, RZ, R7 ;  /* 0x000000ffff0d7224 */ /* 0x000fe200078e0007 */
[----:B------:R-:W-:-:S05]  /*5bc0*/  ISETP.GE.U32.AND P5, PT, R17, R2, PT ;  /* 0x000000021100720c */ /* 0x000fca0003fa6070 */
[----:B------:R-:W5:Y:S01]  /*5bd0*/  @!P0 LDG.E.64.CONSTANT R12, desc[UR10][R10.64+0x100] ;  /* 0x0001000a0a0c8981 */ /* 0x000f62000c1e9b00 */
[----:B------:R-:W-:Y:S01]  /*5be0*/  ISETP.GE.U32.AND P0, PT, R3, R2, PT ;  /* 0x000000020300720c */ /* 0x000fe20003f06070 */
[--C-:B------:R-:W-:Y:S02]  /*5bf0*/  IMAD.MOV.U32 R14, RZ, RZ, R6.reuse ;  /* 0x000000ffff0e7224 */ /* 0x100fe400078e0006 */
[--C-:B------:R-:W-:Y:S02]  /*5c00*/  IMAD.MOV.U32 R15, RZ, RZ, R7.reuse ;  /* 0x000000ffff0f7224 */ /* 0x100fe400078e0007 */
[--C-:B------:R-:W-:Y:S02]  /*5c10*/  IMAD.MOV.U32 R16, RZ, RZ, R6.reuse ;  /* 0x000000ffff107224 */ /* 0x100fe400078e0006 */
[--C-:B------:R-:W-:Y:S02]  /*5c20*/  IMAD.MOV.U32 R17, RZ, RZ, R7.reuse ;  /* 0x000000ffff117224 */ /* 0x100fe400078e0007 */
[----:B------:R-:W-:Y:S01]  /*5c30*/  IMAD.MOV.U32 R18, RZ, RZ, R6 ;  /* 0x000000ffff127224 */ /* 0x000fe200078e0006 */
[----:B------:R-:W3:Y:S01]  /*5c40*/  @!P1 LDG.E.64.CONSTANT R14, desc[UR10][R10.64+0x200] ;  /* 0x0002000a0a0e9981 */ /* 0x000ee2000c1e9b00 */
[----:B------:R-:W-:-:S02]  /*5c50*/  IMAD.MOV.U32 R19, RZ, RZ, R7 ;  /* 0x000000ffff137224 */ /* 0x000fc400078e0007 */
[--C-:B------:R-:W-:Y:S01]  /*5c60*/  IMAD.MOV.U32 R20, RZ, RZ, R6.reuse ;  /* 0x000000ffff147224 */ /* 0x100fe200078e0006 */
[----:B------:R-:W3:Y:S01]  /*5c70*/  @!P2 LDG.E.64.CONSTANT R16, desc[UR10][R10.64+0x300] ;  /* 0x0003000a0a10a981 */ /* 0x000ee2000c1e9b00 */
[--C-:B------:R-:W-:Y:S02]  /*5c80*/  IMAD.MOV.U32 R21, RZ, RZ, R7.reuse ;  /* 0x000000ffff157224 */ /* 0x100fe400078e0007 */
[--C-:B------:R-:W-:Y:S01]  /*5c90*/  IMAD.MOV.U32 R22, RZ, RZ, R6.reuse ;  /* 0x000000ffff167224 */ /* 0x100fe200078e0006 */
[----:B------:R-:W3:Y:S01]  /*5ca0*/  @!P3 LDG.E.64.CONSTANT R18, desc[UR10][R10.64+0x400] ;  /* 0x0004000a0a12b981 */ /* 0x000ee2000c1e9b00 */
[--C-:B------:R-:W-:Y:S02]  /*5cb0*/  IMAD.MOV.U32 R23, RZ, RZ, R7.reuse ;  /* 0x000000ffff177224 */ /* 0x100fe400078e0007 */
[----:B------:R-:W-:Y:S01]  /*5cc0*/  IMAD.MOV.U32 R24, RZ, RZ, R6 ;  /* 0x000000ffff187224 */ /* 0x000fe200078e0006 */
[----:B------:R-:W3:Y:S01]  /*5cd0*/  @!P4 LDG.E.64.CONSTANT R20, desc[UR10][R10.64+0x500] ;  /* 0x0005000a0a14c981 */ /* 0x000ee2000c1e9b00 */
[----:B------:R-:W-:-:S03]  /*5ce0*/  IMAD.MOV.U32 R25, RZ, RZ, R7 ;  /* 0x000000ffff197224 */ /* 0x000fc600078e0007 */
[----:B------:R-:W3:Y:S04]  /*5cf0*/  @!P6 LDG.E.64.CONSTANT R22, desc[UR10][R10.64+0x600] ;  /* 0x0006000a0a16e981 */ /* 0x000ee8000c1e9b00 */
[----:B------:R-:W3:Y:S04]  /*5d00*/  @!P5 LDG.E.64.CONSTANT R24, desc[UR10][R10.64+0x700] ;  /* 0x0007000a0a18d981 */ /* 0x000ee8000c1e9b00 */
[----:B------:R1:W3:Y:S01]  /*5d10*/  @!P0 LDG.E.64.CONSTANT R6, desc[UR10][R10.64+0x800] ;  /* 0x0008000a0a068981 */ /* 0x0002e2000c1e9b00 */
[----:B0-----:R-:W0:Y:S01]  /*5d20*/  S2R R5, SR_LANEID ;  /* 0x0000000000057919 */ /* 0x001e220000000000 */
[----:B------:R-:W-:Y:S01]  /*5d30*/  SHF.R.U32.HI R58, RZ, 0x5, R0 ;  /* 0x00000005ff3a7819 */ /* 0x000fe20000011600 */
[----:B--2---:R-:W-:-:S04]  /*5d40*/  ULEA UR4, UR5, UR4, 0x18 ;  /* 0x0000000405047291 */ /* 0x004fc8000f8ec0ff */
[----:B0-----:R-:W-:-:S05]  /*5d50*/  IMAD R4, R58, 0x120, R5 ;  /* 0x000001203a047824 */ /* 0x001fca00078e0205 */
[----:B------:R-:W-:Y:S01]  /*5d60*/  LEA R3, R4, UR4, 0x3 ;  /* 0x0000000404037c11 */ /* 0x000fe2000f8e18ff */
[----:B-1----:R-:W-:-:S04]  /*5d70*/  IMAD R10, R5, 0x8, R4 ;  /* 0x00000008050a7824 */ /* 0x002fc800078e0204 */
[--C-:B------:R-:W-:Y:S01]  /*5d80*/  IMAD R4, R4, -0x4, R3.reuse ;  /* 0xfffffffc04047824 */ /* 0x100fe200078e0203 */
[----:B------:R-:W-:Y:S01]  /*5d90*/  ISETP.NE.AND P3, PT, R0, RZ, PT ;  /* 0x000000ff0000720c */ /* 0x000fe20003f65270 */
[----:B----4-:R0:W-:Y:S04]  /*5da0*/  STS.64 [R3], R8 ;  /* 0x0000000803007388 */ /* 0x0101e80000000a00 */
[----:B-----5:R-:W-:Y:S01]  /*5db0*/  STS.64 [R3+0x100], R12 ;  /* 0x0001000c03007388 */ /* 0x020fe20000000a00 */
[----:B0-----:R-:W-:-:S03]  /*5dc0*/  IMAD R9, R5, 0x40, R3 ;  /* 0x0000004005097824 */ /* 0x001fc600078e0203 */
[----:B---3--:R0:W-:Y:S04]  /*5dd0*/  STS.64 [R3+0x200], R14 ;  /* 0x0002000e03007388 */ /* 0x0081e80000000a00 */
[----:B------:R1:W-:Y:S04]  /*5de0*/  STS.64 [R3+0x300], R16 ;  /* 0x0003001003007388 */ /* 0x0003e80000000a00 */
[----:B------:R-:W-:Y:S04]  /*5df0*/  STS.64 [R3+0x400], R18 ;  /* 0x0004001203007388 */ /* 0x000fe80000000a00 */
[----:B------:R-:W-:Y:S04]  /*5e00*/  STS.64 [R3+0x500], R20 ;  /* 0x0005001403007388 */ /* 0x000fe80000000a00 */
[----:B------:R-:W-:Y:S04]  /*5e10*/  STS.64 [R3+0x600], R22 ;  /* 0x0006001603007388 */ /* 0x000fe80000000a00 */
[----:B------:R-:W-:Y:S04]  /*5e20*/  STS.64 [R3+0x700], R24 ;  /* 0x0007001803007388 */ /* 0x000fe80000000a00 */
[----:B------:R-:W-:Y:S01]  /*5e30*/  STS.64 [R3+0x800], R6 ;  /* 0x0008000603007388 */ /* 0x000fe20000000a00 */
[----:B------:R-:W-:-:S03]  /*5e40*/  NOP ;  /* 0x0000000000007918 */ /* 0x000fc60000000000 */
[----:B------:R-:W2:Y:S04]  /*5e50*/  LDS.64 R46, [R9+0x40] ;  /* 0x00004000092e7984 */ /* 0x000ea80000000a00 */
[----:B------:R-:W-:Y:S04]  /*5e60*/  LDS.64 R44, [R9] ;  /* 0x00000000092c7984 */ /* 0x000fe80000000a00 */
[----:B------:R-:W3:Y:S04]  /*5e70*/  LDS.64 R42, [R9+0x8] ;  /* 0x00000800092a7984 */ /* 0x000ee80000000a00 */
[----:B------:R-:W-:Y:S04]  /*5e80*/  LDS.64 R40, [R9+0x10] ;  /* 0x0000100009287984 */ /* 0x000fe80000000a00 */
[----:B------:R-:W4:Y:S04]  /*5e90*/  LDS.64 R38, [R9+0x18] ;  /* 0x0000180009267984 */ /* 0x000f280000000a00 */
[----:B------:R-:W-:Y:S04]  /*5ea0*/  LDS.64 R36, [R9+0x20] ;  /* 0x0000200009247984 */ /* 0x000fe80000000a00 */
[----:B------:R-:W-:Y:S04]  /*5eb0*/  LDS.64 R34, [R9+0x28] ;  /* 0x0000280009227984 */ /* 0x000fe80000000a00 */
[----:B------:R-:W-:Y:S04]  /*5ec0*/  LDS.64 R32, [R9+0x30] ;  /* 0x0000300009207984 */ /* 0x000fe80000000a00 */
[----:B------:R-:W-:Y:S01]  /*5ed0*/  LDS.64 R30, [R9+0x38] ;  /* 0x00003800091e7984 */ /* 0x000fe20000000a00 */
[----:B------:R-:W-:Y:S01]  /*5ee0*/  BAR.SYNC.DEFER_BLOCKING 0x0 ;  /* 0x0000000000007b1d */ /* 0x000fe20000010000 */
[----:B0-----:R-:W-:Y:S01]  /*5ef0*/  IMAD R14, R10, -0x4, R9 ;  /* 0xfffffffc0a0e7824 */ /* 0x001fe200078e0209 */
[----:B-1----:R-:W-:-:S04]  /*5f00*/  LEA R17, R0, UR4, 0x3 ;  /* 0x0000000400117c11 */ /* 0x002fc8000f8e18ff */
        /* <DEDUP_REMOVED lines=19> */
[----:B------:R-:W-:Y:S06]  /*6040*/  BAR.SYNC.DEFER_BLOCKING 0x0 ;  /* 0x0000000000007b1d */ /* 0x000fec0000010000 */
[----:B--2---:R-:W-:Y:S02]  /*6050*/  STS.64 [R17+0x880], R46 ;  /* 0x0008802e11007388 */ /* 0x004fe40000000a00 */
[----:B------:R-:W-:Y:S06]  /*6060*/  BAR.SYNC.DEFER_BLOCKING 0x0 ;  /* 0x0000000000007b1d */ /* 0x000fec0000010000 */
[----:B------:R0:W1:Y:S01]  /*6070*/  @P3 LDS.64 R28, [R17+0x878] ;  /* 0x00087800111c3984 */ /* 0x0000620000000a00 */
[----:B------:R-:W-:Y:S01]  /*6080*/  IMAD R13, R0, 0x9, RZ ;  /* 0x00000009000d7824 */ /* 0x000fe200078e02ff */
[----:B---3--:R-:W-:-:S02]  /*6090*/  ISETP.NE.U32.AND P1, PT, R44, R42, PT ;  /* 0x0000002a2c00720c */ /* 0x008fc40003f25070 */
[----:B----4-:R-:W-:Y:S01]  /*60a0*/  ISETP.NE.U32.AND P6, PT, R40, R38, PT ;  /* 0x000000262800720c */ /* 0x010fe20003fc5070 */
[----:B------:R-:W-:Y:S01]  /*60b0*/  VIADD R15, R13, 0x1 ;  /* 0x000000010d0f7836 */ /* 0x000fe20000000000 */
[----:B------:R-:W-:Y:S01]  /*60c0*/  ISETP.NE.AND.EX P1, PT, R45, R43, PT, P1 ;  /* 0x0000002b2d00720c */ /* 0x000fe20003f25310 */
[----:B------:R-:W-:Y:S01]  /*60d0*/  IMAD.MOV.U32 R12, RZ, RZ, 0x1 ;  /* 0x00000001ff0c7424 */ /* 0x000fe200078e00ff */
[----:B------:R-:W-:Y:S01]  /*60e0*/  ISETP.NE.AND.EX P6, PT, R41, R39, PT, P6 ;  /* 0x000000272900720c */ /* 0x000fe20003fc5360 */
[C---:B0-----:R-:W-:Y:S01]  /*60f0*/  VIADD R17, R13.reuse, 0x3 ;  /* 0x000000030d117836 */ /* 0x041fe20000000000 */
[----:B------:R-:W-:-:S04]  /*6100*/  ISETP.NE.AND P2, PT, R13, R2, PT ;  /* 0x000000020d00720c */ /* 0x000fc80003f45270 */
[----:B------:R-:W-:Y:S02]  /*6110*/  ISETP.EQ.OR P4, PT, R17, R2, P6 ;  /* 0x000000021100720c */ /* 0x000fe40003782670 */
[----:B------:R-:W-:Y:S02]  /*6120*/  SEL R49, RZ, 0x1, P2 ;  /* 0x00000001ff317807 */ /* 0x000fe40001000000 */
[----:B-1----:R-:W-:-:S04]  /*6130*/  @P3 ISETP.NE.U32.AND P0, PT, R28, R44, PT ;  /* 0x0000002c1c00320c */ /* 0x002fc80003f05070 */
[----:B------:R-:W-:-:S04]  /*6140*/  @P3 ISETP.NE.AND.EX P0, PT, R29, R45, PT, P0 ;  /* 0x0000002d1d00320c */ /* 0x000fc80003f05300 */
[----:B------:R-:W-:Y:S02]  /*6150*/  @P3 SEL R12, RZ, 0x1, !P0 ;  /* 0x00000001ff0c3807 */ /* 0x000fe40004000000 */
[----:B------:R-:W-:Y:S02]  /*6160*/  ISETP.EQ.OR P0, PT, R15, R2, P1 ;  /* 0x000000020f00720c */ /* 0x000fe40000f02670 */
[----:B------:R-:W-:Y:S01]  /*6170*/  ISETP.NE.U32.AND P1, PT, R42, R40, PT ;  /* 0x000000282a00720c */ /* 0x000fe20003f25070 */
[----:B------:R-:W-:Y:S01]  /*6180*/  VIADD R15, R13, 0x2 ;  /* 0x000000020d0f7836 */ /* 0x000fe20000000000 */
[----:B------:R-:W-:Y:S02]  /*6190*/  SEL R17, R11, RZ, !P0 ;  /* 0x000000ff0b117207 */ /* 0x000fe40004000000 */
[----:B------:R-:W-:-:S03]  /*61a0*/  ISETP.NE.AND.EX P1, PT, R43, R41, PT, P1 ;  /* 0x000000292b00720c */ /* 0x000fc60003f25310 */
[----:B------:R-:W-:Y:S01]  /*61b0*/  IMAD.IADD R17, R8, 0x1, R17 ;  /* 0x0000000108117824 */ /* 0x000fe200078e0211 */
[----:B------:R-:W-:Y:S02]  /*61c0*/  ISETP.EQ.OR P1, PT, R15, R2, P1 ;  /* 0x000000020f00720c */ /* 0x000fe40000f22670 */
[----:B------:R-:W-:Y:S02]  /*61d0*/  @P3 SEL R49, R49, R12, !P2 ;  /* 0x0000000c31313207 */ /* 0x000fe40005000000 */
[----:B------:R-:W-:Y:S02]  /*61e0*/  SEL R12, R17, RZ, !P1 ;  /* 0x000000ff110c7207 */ /* 0x000fe40004800000 */
[----:B------:R-:W-:-:S03]  /*61f0*/  ISETP.NE.U32.AND P2, PT, R38, R36, PT ;  /* 0x000000242600720c */ /* 0x000fc60003f45070 */
[----:B------:R-:W-:Y:S02]  /*6200*/  IMAD.IADD R12, R7, 0x1, R12 ;  /* 0x00000001070c7824 */ /* 0x000fe400078e020c */
[----:B------:R-:W-:Y:S02]  /*6210*/  VIADD R57, R49, 0x1 ;  /* 0x0000000131397836 */ /* 0x000fe40000000000 */
[----:B------:R-:W-:Y:S01]  /*6220*/  @!P0 IMAD.MOV R57, RZ, RZ, R49 ;  /* 0x000000ffff398224 */ /* 0x000fe200078e0231 */
[----:B------:R-:W-:Y:S01]  /*6230*/  SEL R17, R12, RZ, !P4 ;  /* 0x000000ff0c117207 */ /* 0x000fe20006000000 */
[----:B------:R-:W-:Y:S01]  /*6240*/  VIADD R15, R13, 0x4 ;  /* 0x000000040d0f7836 */ /* 0x000fe20000000000 */
[----:B------:R-:W-:Y:S01]  /*6250*/  ISETP.NE.AND.EX P2, PT, R39, R37, PT, P2 ;  /* 0x000000252700720c */ /* 0x000fe20003f45320 */
[----:B------:R-:W-:Y:S01]  /*6260*/  VIADD R50, R57, 0x1 ;  /* 0x0000000139327836 */ /* 0x000fe20000000000 */
[----:B------:R-:W-:Y:S01]  /*6270*/  ISETP.NE.U32.AND P3, PT, R36, R34, PT ;  /* 0x000000222400720c */ /* 0x000fe20003f65070 */
[----:B------:R-:W-:Y:S01]  /*6280*/  @!P1 IMAD.MOV R50, RZ, RZ, R57 ;  /* 0x000000ffff329224 */ /* 0x000fe200078e0239 */
[----:B------:R-:W-:Y:S01]  /*6290*/  ISETP.EQ.OR P2, PT, R15, R2, P2 ;  /* 0x000000020f00720c */ /* 0x000fe20001742670 */
[----:B------:R-:W-:Y:S01]  /*62a0*/  IMAD.IADD R17, R10, 0x1, R17 ;  /* 0x000000010a117824 */ /* 0x000fe200078e0211 */
[----:B------:R-:W-:Y:S01]  /*62b0*/  ISETP.NE.AND.EX P3, PT, R37, R35, PT, P3 ;  /* 0x000000232500720c */ /* 0x000fe20003f65330 */
[----:B------:R-:W-:-:S02]  /*62c0*/  VIADD R15, R13, 0x5 ;  /* 0x000000050d0f7836 */ /* 0x000fc40000000000 */
[----:B------:R-:W-:Y:S01]  /*62d0*/  VIADD R61, R50, 0x1 ;  /* 0x00000001323d7836 */ /* 0x000fe20000000000 */
[----:B------:R-:W-:Y:S01]  /*62e0*/  SEL R12, R17, RZ, !P2 ;  /* 0x000000ff110c7207 */ /* 0x000fe20005000000 */
[----:B------:R-:W-:Y:S01]  /*62f0*/  @!P4 IMAD.MOV R61, RZ, RZ, R50 ;  /* 0x000000ffff3dc224 */ /* 0x000fe200078e0232 */
[----:B------:R-:W-:Y:S02]  /*6300*/  ISETP.NE.U32.AND P4, PT, R34, R32, PT ;  /* 0x000000202200720c */ /* 0x000fe40003f85070 */
[----:B------:R-:W-:Y:S01]  /*6310*/  ISETP.EQ.OR P3, PT, R15, R2, P3 ;  /* 0x000000020f00720c */ /* 0x000fe20001f62670 */
[----:B------:R-:W-:Y:S01]  /*6320*/  VIADD R15, R13, 0x6 ;  /* 0x000000060d0f7836 */ /* 0x000fe20000000000 */
[----:B------:R-:W-:Y:S01]  /*6330*/  ISETP.NE.AND.EX P4, PT, R35, R33, PT, P4 ;  /* 0x000000212300720c */ /* 0x000fe20003f85340 */
[----:B------:R-:W-:-:S03]  /*6340*/  IMAD.IADD R12, R9, 0x1, R12 ;  /* 0x00000001090c7824 */ /* 0x000fc600078e020c */
[----:B------:R-:W-:Y:S02]  /*6350*/  ISETP.EQ.OR P4, PT, R15, R2, P4 ;  /* 0x000000020f00720c */ /* 0x000fe40002782670 */
[----:B------:R-:W-:Y:S02]  /*6360*/  SEL R15, R12, RZ, !P3 ;  /* 0x000000ff0c0f7207 */ /* 0x000fe40005800000 */
[----:B------:R-:W-:Y:S01]  /*6370*/  ISETP.NE.U32.AND P5, PT, R32, R30, PT ;  /* 0x0000001e2000720c */ /* 0x000fe20003fa5070 */
[----:B------:R-:W-:Y:S01]  /*6380*/  VIADD R55, R61, 0x1 ;  /* 0x000000013d377836 */ /* 0x000fe20000000000 */
[----:B------:R-:W-:Y:S01]  /*6390*/  P2R R52, PR, RZ, 0x4 ;  /* 0x00000004ff347803 */ /* 0x000fe20000000000 */
[----:B------:R-:W-:Y:S02]  /*63a0*/  IMAD.IADD R12, R6, 0x1, R15 ;  /* 0x00000001060c7824 */ /* 0x000fe400078e020f */
[----:B------:R-:W-:Y:S01]  /*63b0*/  @!P2 IMAD.MOV R55, RZ, RZ, R61 ;  /* 0x000000ffff37a224 */ /* 0x000fe200078e023d */
[----:B------:R-:W-:Y:S01]  /*63c0*/  ISETP.NE.AND.EX P2, PT, R33, R31, PT, P5 ;  /* 0x0000001f2100720c */ /* 0x000fe20003f45350 */
[----:B------:R-:W-:Y:S01]  /*63d0*/  VIADD R15, R13, 0x7 ;  /* 0x000000070d0f7836 */ /* 0x000fe20000000000 */
[----:B------:R-:W-:Y:S01]  /*63e0*/  SEL R12, R12, RZ, !P4 ;  /* 0x000000ff0c0c7207 */ /* 0x000fe20006000000 */
[----:B------:R-:W-:-:S03]  /*63f0*/  VIADD R53, R55, 0x1 ;  /* 0x0000000137357836 */ /* 0x000fc60000000000 */
[----:B------:R-:W-:Y:S01]  /*6400*/  ISETP.EQ.OR P5, PT, R15, R2, P2 ;  /* 0x000000020f00720c */ /* 0x000fe200017a2670 */
[----:B------:R-:W-:Y:S02]  /*6410*/  @!P3 IMAD.MOV R53, RZ, RZ, R55 ;  /* 0x000000ffff35b224 */ /* 0x000fe400078e0237 */
[----:B------:R-:W-:Y:S02]  /*6420*/  IMAD.IADD R12, R3, 0x1, R12 ;  /* 0x00000001030c7824 */ /* 0x000fe400078e020c */
[----:B------:R-:W-:Y:S02]  /*6430*/  VIADD R59, R53, 0x1 ;  /* 0x00000001353b7836 */ /* 0x000fe40000000000 */
[----:B------:R-:W-:Y:S01]  /*6440*/  @!P4 IMAD.MOV R59, RZ, RZ, R53 ;  /* 0x000000ffff3bc224 */ /* 0x000fe200078e0235 */
[----:B------:R-:W-:-:S03]  /*6450*/  SEL R15, R12, RZ, !P5 ;  /* 0x000000ff0c0f7207 */ /* 0x000fc60006800000 */
[----:B------:R-:W-:Y:S02]  /*6460*/  VIADD R51, R59, 0x1 ;  /* 0x000000013b337836 */ /* 0x000fe40000000000 */
[----:B------:R-:W-:Y:S01]  /*6470*/  @!P5 IMAD.MOV R51, RZ, RZ, R59 ;  /* 0x000000ffff33d224 */ /* 0x000fe200078e023b */
[----:B------:R-:W-:Y:S01]  /*6480*/  ISETP.NE.U32.AND P5, PT, R30, R46, PT ;  /* 0x0000002e1e00720c */ /* 0x000fe20003fa5070 */
[----:B------:R-:W-:-:S03]  /*6490*/  VIADD R13, R13, 0x8 ;  /* 0x000000080d0d7836 */ /* 0x000fc60000000000 */
[----:B------:R-:W-:Y:S01]  /*64a0*/  ISETP.NE.AND.EX P5, PT, R31, R47, PT, P5 ;  /* 0x0000002f1f00720c */ /* 0x000fe20003fa5350 */
[----:B------:R-:W-:-:S03]  /*64b0*/  IMAD.IADD R15, R48, 0x1, R15 ;  /* 0x00000001300f7824 */ /* 0x000fc600078e020f */
[----:B------:R-:W-:-:S04]  /*64c0*/  ISETP.EQ.OR P5, PT, R13, R2, P5 ;  /* 0x000000020d00720c */ /* 0x000fc80002fa2670 */
[----:B------:R-:W-:-:S05]  /*64d0*/  SEL R15, R15, RZ, !P5 ;  /* 0x000000ff0f0f7207 */ /* 0x000fca0006800000 */
[----:B------:R-:W-:-:S05]  /*64e0*/  IMAD.IADD R4, R4, 0x1, R15 ;  /* 0x0000000104047824 */ /* 0x000fca00078e020f */
[----:B------:R-:W0:Y:S01]  /*64f0*/  SHFL.UP PT, R13, R4, 0x1, RZ ;  /* 0x04200000040d7989 */ /* 0x000e2200000e00ff */
[----:B------:R-:W-:Y:S02]  /*6500*/  VIADD R12, R51, 0x1 ;  /* 0x00000001330c7836 */ /* 0x000fe40000000000 */
[----:B------:R-:W-:-:S05]  /*6510*/  @!P5 IMAD.MOV R12, RZ, RZ, R51 ;  /* 0x000000ffff0cd224 */ /* 0x000fca00078e0233 */
        /* <DEDUP_REMOVED lines=9> */
[----:B------:R-:W-:Y:S01]  /*65b0*/  ISETP.NE.AND P5, PT, R13, RZ, PT ;  /* 0x000000ff0d00720c */ /* 0x000fe20003fa5270 */
[----:B------:R-:W0:Y:S03]  /*65c0*/  SHFL.UP PT, R4, R13, 0x2, RZ ;  /* 0x044000000d047989 */ /* 0x000e2600000e00ff */
[----:B-1----:R-:W-:Y:S02]  /*65d0*/  SEL R14, R14, RZ, !P5 ;  /* 0x000000ff0e0e7207 */ /* 0x002fe40006800000 */
        /* <DEDUP_REMOVED lines=28> */
[----:B------:R-:W-:Y:S02]  /*67a0*/  SEL R15, R15, RZ, P5 ;  /* 0x000000ff0f0f7207 */ /* 0x000fe40002800000 */
[----:B0-----:R-:W-:Y:S02]  /*67b0*/  SEL R13, R4, RZ, P5 ;  /* 0x000000ff040d7207 */ /* 0x001fe40002800000 */
        /* <DEDUP_REMOVED lines=12> */
[----:B------:R-:W-:-:S03]  /*6880*/  IMAD.IADD R23, R20, 0x1, R22 ;  /* 0x0000000114177824 */ /* 0x000fc600078e0216 */
[----:B------:R-:W-:Y:S02]  /*6890*/  SEL R24, R12, RZ, !P5 ;  /* 0x000000ff0c187207 */ /* 0x000fe40006800000 */
[----:B------:R-:W-:-:S04]  /*68a0*/  ISETP.NE.AND P5, PT, R58, 0x2, PT ;  /* 0x000000023a00780c */ /* 0x000fc80003fa5270 */
[C---:B------:R-:W-:Y:S01]  /*68b0*/  SEL R14, R23.reuse, R20, !P5 ;  /* 0x00000014170e7207 */ /* 0x040fe20006800000 */
[----:B------:R-:W-:Y:S01]  /*68c0*/  IMAD.IADD R23, R23, 0x1, R16 ;  /* 0x0000000117177824 */ /* 0x000fe200078e0210 */
[----:B------:R-:W-:Y:S02]  /*68d0*/  SEL R21, R12, R21, !P5 ;  /* 0x000000150c157207 */ /* 0x000fe40006800000 */
[----:B------:R-:W-:Y:S01]  /*68e0*/  ISETP.NE.AND P5, PT, R58, 0x3, PT ;  /* 0x000000033a00780c */ /* 0x000fe20003fa5270 */
[----:B------:R-:W-:-:S03]  /*68f0*/  IMAD.IADD R24, R17, 0x1, R24 ;  /* 0x0000000111187824 */ /* 0x000fc600078e0218 */
[----:B------:R-:W-:Y:S02]  /*6900*/  SEL R17, R23, R14, !P5 ;  /* 0x0000000e17117207 */ /* 0x000fe40006800000 */
[----:B------:R-:W0:Y:S01]  /*6910*/  LDS.128 R12, [UR4+0x20] ;  /* 0x00002004ff0c7984 */ /* 0x000e220008000c00 */
[----:B------:R-:W-:Y:S02]  /*6920*/  SEL R21, R24, R21, !P5 ;  /* 0x0000001518157207 */ /* 0x000fe40006800000 */
[----:B------:R-:W-:-:S04]  /*6930*/  ISETP.NE.AND P5, PT, R18, RZ, PT ;  /* 0x000000ff1200720c */ /* 0x000fc80003fa5270 */
[----:B------:R-:W-:-:S05]  /*6940*/  SEL R24, R24, RZ, !P5 ;  /* 0x000000ff18187207 */ /* 0x000fca0006800000 */
[----:B------:R-:W-:Y:S02]  /*6950*/  IMAD.IADD R24, R19, 0x1, R24 ;  /* 0x0000000113187824 */ /* 0x000fe400078e0218 */
[----:B------:R-:W-:Y:S01]  /*6960*/  IMAD.IADD R23, R18, 0x1, R23 ;  /* 0x0000000112177824 */ /* 0x000fe200078e0217 */
[----:B0-----:R-:W-:-:S04]  /*6970*/  ISETP.NE.AND P5, PT, R12, RZ, PT ;  /* 0x000000ff0c00720c */ /* 0x001fc80003fa5270 */
        /* <DEDUP_REMOVED lines=14> */
[----:B------:R-:W-:Y:S02]  /*6a60*/  P2R R56, PR, RZ, 0x4 ;  /* 0x00000004ff387803 */ /* 0x000fe40000000000 */
[----:B------:R-:W-:Y:S02]  /*6a70*/  ISETP.GE.U32.AND P2, PT, R0, 0x20, PT ;  /* 0x000000200000780c */ /* 0x000fe40003f46070 */
[----:B0-----:R-:W-:-:S04]  /*6a80*/  ISETP.NE.AND P5, PT, R24, RZ, PT ;  /* 0x000000ff1800720c */ /* 0x001fc80003fa5270 */
[----:B------:R-:W-:Y:S02]  /*6a90*/  SEL R60, R15, RZ, !P5 ;  /* 0x000000ff0f3c7207 */ /* 0x000fe40006800000 */
[----:B------:R-:W-:-:S03]  /*6aa0*/  ISETP.NE.AND P5, PT, R58, 0x6, PT ;  /* 0x000000063a00780c */ /* 0x000fc60003fa5270 */
[----:B------:R-:W-:Y:S01]  /*6ab0*/  IMAD.IADD R25, R25, 0x1, R60 ;  /* 0x0000000119197824 */ /* 0x000fe200078e023c */
[----:B------:R-:W-:Y:S02]  /*6ac0*/  SEL R19, R15, R19, !P5 ;  /* 0x000000130f137207 */ /* 0x000fe40006800000 */
[C---:B------:R-:W-:Y:S02]  /*6ad0*/  SEL R13, R17.reuse, R13, !P5 ;  /* 0x0000000d110d7207 */ /* 0x040fe40006800000 */
[----:B------:R-:W-:Y:S01]  /*6ae0*/  ISETP.NE.AND P5, PT, R58, 0x7, PT ;  /* 0x000000073a00780c */ /* 0x000fe20003fa5270 */
[----:B------:R-:W-:-:S03]  /*6af0*/  IMAD.IADD R60, R17, 0x1, R24 ;  /* 0x00000001113c7824 */ /* 0x000fc600078e0218 */
[----:B------:R-:W-:Y:S02]  /*6b00*/  SEL R19, R25, R19, !P5 ;  /* 0x0000001319137207 */ /* 0x000fe40006800000 */
[----:B------:R-:W-:Y:S02]  /*6b10*/  SEL R15, R60, R13, !P5 ;  /* 0x0000000d3c0f7207 */ /* 0x000fe40006800000 */
[----:B------:R-:W-:Y:S02]  /*6b20*/  SEL R13, R19, RZ, P2 ;  /* 0x000000ff130d7207 */ /* 0x000fe40001000000 */
[----:B------:R-:W0:Y:S01]  /*6b30*/  S2R R19, SR_LANEID ;  /* 0x0000000000137919 */ /* 0x000e220000000000 */
[----:B------:R-:W1:Y:S04]  /*6b40*/  SHFL.UP PT, R4, R4, 0x1, RZ ;  /* 0x0420000004047989 */ /* 0x000e6800000e00ff */
[----:B------:R-:W2:Y:S01]  /*6b50*/  SHFL.UP PT, R58, R5, 0x1, RZ ;  /* 0x04200000053a7989 */ /* 0x000ea200000e00ff */
[----:B------:R-:W-:-:S02]  /*6b60*/  P2R R54, PR, RZ, 0x8 ;  /* 0x00000008ff367803 */ /* 0x000fc40000000000 */
[----:B-1----:R-:W-:Y:S02]  /*6b70*/  ISETP.NE.AND P5, PT, R4, RZ, PT ;  /* 0x000000ff0400720c */ /* 0x002fe40003fa5270 */
[----:B0-----:R-:W-:Y:S02]  /*6b80*/  ISETP.NE.AND P3, PT, R19, RZ, PT ;  /* 0x000000ff1300720c */ /* 0x001fe40003f65270 */
[----:B------:R-:W-:Y:S02]  /*6b90*/  SEL R17, R13, RZ, !P5 ;  /* 0x000000ff0d117207 */ /* 0x000fe40006800000 */
[----:B------:R-:W-:-:S09]  /*6ba0*/  ISETP.NE.AND P5, PT, R49, RZ, PT ;  /* 0x000000ff3100720c */ /* 0x000fd20003fa5270 */
[----:B--2---:R-:W-:-:S05]  /*6bb0*/  @P3 IMAD.IADD R13, R58, 0x1, R17 ;  /* 0x000000013a0d3824 */ /* 0x004fca00078e0211 */
[----:B------:R-:W-:-:S05]  /*6bc0*/  SEL R58, R13, RZ, !P5 ;  /* 0x000000ff0d3a7207 */ /* 0x000fca0006800000 */
[----:B------:R-:W-:-:S05]  /*6bd0*/  IMAD.IADD R11, R11, 0x1, R58 ;  /* 0x000000010b0b7824 */ /* 0x000fca00078e023a */
[----:B------:R-:W-:-:S05]  /*6be0*/  SEL R17, R11, RZ, !P0 ;  /* 0x000000ff0b117207 */ /* 0x000fca0004000000 */
[----:B------:R-:W-:Y:S02]  /*6bf0*/  IMAD.IADD R8, R8, 0x1, R17 ;  /* 0x0000000108087824 */ /* 0x000fe400078e0211 */
[----:B------:R-:W-:-:S03]  /*6c00*/  IMAD R17, R0, 0x9, RZ ;  /* 0x0000000900117824 */ /* 0x000fc600078e02ff */
[----:B------:R-:W-:Y:S01]  /*6c10*/  SEL R58, R8, RZ, !P1 ;  /* 0x000000ff083a7207 */ /* 0x000fe20004800000 */
[----:B------:R-:W-:-:S04]  /*6c20*/  VIADD R5, R17, 0x3 ;  /* 0x0000000311057836 */ /* 0x000fc80000000000 */
[----:B------:R-:W-:-:S05]  /*6c30*/  IMAD.IADD R7, R7, 0x1, R58 ;  /* 0x0000000107077824 */ /* 0x000fca00078e023a */
[----:B------:R-:W-:Y:S02]  /*6c40*/  SEL R19, R7, RZ, !P6 ;  /* 0x000000ff07137207 */ /* 0x000fe40007000000 */
[----:B------:R-:W-:-:S04]  /*6c50*/  ISETP.NE.AND P6, PT, R5, R2, PT ;  /* 0x000000020500720c */ /* 0x000fc80003fc5270 */
[----:B------:R-:W-:Y:S02]  /*6c60*/  SEL R19, R19, RZ, P6 ;  /* 0x000000ff13137207 */ /* 0x000fe40003000000 */
[----:B------:R-:W-:Y:S02]  /*6c70*/  SEL R15, R15, RZ, P2 ;  /* 0x000000ff0f0f7207 */ /* 0x000fe40001000000 */
[----:B------:R-:W-:Y:S01]  /*6c80*/  ISETP.NE.AND P2, PT, R52, RZ, PT ;  /* 0x000000ff3400720c */ /* 0x000fe20003f45270 */
[----:B------:R-:W-:-:S05]  /*6c90*/  IMAD.IADD R10, R10, 0x1, R19 ;  /* 0x000000010a0a7824 */ /* 0x000fca00078e0213 */
[----:B------:R-:W-:Y:S02]  /*6ca0*/  SEL R52, R10, RZ, !P2 ;  /* 0x000000ff0a347207 */ /* 0x000fe40005000000 */
[----:B------:R-:W-:Y:S02]  /*6cb0*/  SEL R4, R4, RZ, P3 ;  /* 0x000000ff04047207 */ /* 0x000fe40001800000 */
[----:B------:R-:W-:Y:S01]  /*6cc0*/  ISETP.NE.AND P3, PT, R54, RZ, PT ;  /* 0x000000ff3600720c */ /* 0x000fe20003f65270 */
[----:B------:R-:W-:Y:S02]  /*6cd0*/  IMAD.IADD R9, R9, 0x1, R52 ;  /* 0x0000000109097824 */ /* 0x000fe400078e0234 */
[----:B------:R-:W-:-:S03]  /*6ce0*/  IMAD.IADD R19, R20, 0x1, R22 ;  /* 0x0000000114137824 */ /* 0x000fc600078e0216 */
[----:B------:R-:W-:Y:S01]  /*6cf0*/  SEL R5, R9, RZ, !P3 ;  /* 0x000000ff09057207 */ /* 0x000fe20005800000 */
[----:B------:R-:W-:-:S04]  /*6d00*/  IMAD.IADD R19, R19, 0x1, R16 ;  /* 0x0000000113137824 */ /* 0x000fc800078e0210 */
[----:B------:R-:W-:Y:S02]  /*6d10*/  IMAD.IADD R6, R6, 0x1, R5 ;  /* 0x0000000106067824 */ /* 0x000fe400078e0205 */
[----:B------:R-:W-:-:S03]  /*6d20*/  IMAD.IADD R19, R18, 0x1, R19 ;  /* 0x0000000112137824 */ /* 0x000fc600078e0213 */
[----:B------:R-:W-:Y:S01]  /*6d30*/  SEL R52, R6, RZ, !P4 ;  /* 0x000000ff06347207 */ /* 0x000fe20006000000 */
[----:B------:R-:W-:Y:S01]  /*6d40*/  IMAD.IADD R19, R19, 0x1, R12 ;  /* 0x0000000113137824 */ /* 0x000fe200078e020c */
[----:B------:R-:W-:Y:S01]  /*6d50*/  ISETP.NE.AND P6, PT, R56, RZ, PT ;  /* 0x000000ff3800720c */ /* 0x000fe20003fc5270 */
[----:B------:R-:W-:Y:S02]  /*6d60*/  VIADD R17, R17, 0x7 ;  /* 0x0000000711117836 */ /* 0x000fe40000000000 */
[----:B------:R-:W-:Y:S02]  /*6d70*/  IMAD.IADD R5, R3, 0x1, R52 ;  /* 0x0000000103057824 */ /* 0x000fe400078e0234 */
[----:B------:R-:W-:-:S03]  /*6d80*/  IMAD.IADD R19, R14, 0x1, R19 ;  /* 0x000000010e137824 */ /* 0x000fc600078e0213 */
[----:B------:R-:W-:Y:S01]  /*6d90*/  SEL R3, R5, RZ, !P6 ;  /* 0x000000ff05037207 */ /* 0x000fe20007000000 */
[----:B------:R-:W-:Y:S01]  /*6da0*/  IMAD.IADD R19, R19, 0x1, R24 ;  /* 0x0000000113137824 */ /* 0x000fe200078e0218 */
[----:B------:R-:W-:-:S04]  /*6db0*/  ISETP.NE.AND P6, PT, R17, R2, PT ;  /* 0x000000021100720c */ /* 0x000fc80003fc5270 */
[----:B------:R-:W-:Y:S01]  /*6dc0*/  SEL R17, R3, RZ, P6 ;  /* 0x000000ff03117207 */ /* 0x000fe20003000000 */
[C---:B------:R-:W-:Y:S01]  /*6dd0*/  IMAD.IADD R3, R26.reuse, 0x1, R19 ;  /* 0x000000011a037824 */ /* 0x040fe200078e0213 */
[----:B------:R-:W-:-:S04]  /*6de0*/  ISETP.NE.AND P6, PT, R26, RZ, PT ;  /* 0x000000ff1a00720c */ /* 0x000fc80003fc5270 */
[----:B------:R-:W-:Y:S02]  /*6df0*/  SEL R52, R25, RZ, !P6 ;  /* 0x000000ff19347207 */ /* 0x000fe40007000000 */
[----:B------:R-:W-:Y:S01]  /*6e00*/  ISETP.GE.AND P6, PT, R3, 0x101, PT ;  /* 0x000001010300780c */ /* 0x000fe20003fc6270 */
[----:B------:R-:W-:Y:S01]  /*6e10*/  IMAD.IADD R4, R15, 0x1, R4 ;  /* 0x000000010f047824 */ /* 0x000fe200078e0204 */
[----:B------:R-:W-:Y:S01]  /*6e20*/  BSSY.RECONVERGENT B0, `(.L_x_906) ;  /* 0x0000145000007945 */ /* 0x000fe20003800200 */
[----:B------:R-:W-:Y:S02]  /*6e30*/  IMAD.IADD R27, R27, 0x1, R52 ;  /* 0x000000011b1b7824 */ /* 0x000fe400078e0234 */
[----:B------:R-:W-:Y:S02]  /*6e40*/  IMAD.IADD R15, R48, 0x1, R17 ;  /* 0x00000001300f7824 */ /* 0x000fe400078e0211 */
[--C-:B------:R-:W-:Y:S02]  /*6e50*/  IMAD.IADD R57, R57, 0x1, R4.reuse ;  /* 0x0000000139397824 */ /* 0x100fe400078e0204 */
[----:B------:R-:W-:-:S02]  /*6e60*/  IMAD.IADD R50, R50, 0x1, R4 ;  /* 0x0000000132327824 */ /* 0x000fc400078e0204 */
[--C-:B------:R-:W-:Y:S02]  /*6e70*/  IMAD.IADD R54, R61, 0x1, R4.reuse ;  /* 0x000000013d367824 */ /* 0x100fe400078e0204 */
[--C-:B------:R-:W-:Y:S02]  /*6e80*/  IMAD.IADD R55, R55, 0x1, R4.reuse ;  /* 0x0000000137377824 */ /* 0x100fe400078e0204 */
[--C-:B------:R-:W-:Y:S02]  /*6e90*/  IMAD.IADD R53, R53, 0x1, R4.reuse ;  /* 0x0000000135357824 */ /* 0x100fe400078e0204 */
[--C-:B------:R-:W-:Y:S02]  /*6ea0*/  IMAD.IADD R52, R59, 0x1, R4.reuse ;  /* 0x000000013b347824 */ /* 0x100fe400078e0204 */
[--C-:B------:R-:W-:Y:S02]  /*6eb0*/  IMAD.IADD R51, R51, 0x1, R4.reuse ;  /* 0x0000000133337824 */ /* 0x100fe400078e0204 */
[----:B------:R-:W-:Y:S01]  /*6ec0*/  IMAD.IADD R17, R49, 0x1, R4 ;  /* 0x0000000131117824 */ /* 0x000fe200078e0204 */
[----:B------:R-:W-:Y:S06]  /*6ed0*/  @!P6 BRA `(.L_x_907) ;  /* 0x0000000c00d8e947 */ /* 0x000fec0003800000 */
[----:B------:R-:W-:Y:S01]  /*6ee0*/  BAR.SYNC.DEFER_BLOCKING 0x0 ;  /* 0x0000000000007b1d */ /* 0x000fe20000010000 */
[----:B------:R-:W-:Y:S01]  /*6ef0*/  IMAD.MOV.U32 R21, RZ, RZ, 0x9 ;  /* 0x00000009ff157424 */ /* 0x000fe200078e00ff */
[----:B------:R-:W-:Y:S02]  /*6f00*/  ISETP.NE.U32.AND P6, PT, R40, R38, PT ;  /* 0x000000262800720c */ /* 0x000fe40003fc5070 */
[----:B------:R-:W-:Y:S01]  /*6f10*/  @P5 LEA R4, R4, UR4, 0x4 ;  /* 0x0000000404045c11 */ /* 0x000fe2000f8e20ff */
[----:B------:R-:W-:Y:S01]  /*6f20*/  IMAD R19, R0, R21, 0x3 ;  /* 0x0000000300137424 */ /* 0x000fe200078e0215 */
[----:B------:R-:W-:Y:S02]  /*6f30*/  @P0 LEA R17, R17, UR4, 0x4 ;  /* 0x0000000411110c11 */ /* 0x000fe4000f8e20ff */
[----:B------:R-:W-:Y:S02]  /*6f40*/  ISETP.NE.AND.EX P6, PT, R41, R39, PT, P6 ;  /* 0x000000272900720c */ /* 0x000fe40003fc5360 */
[----:B------:R-:W-:-:S02]  /*6f50*/  @P1 LEA R57, R57, UR4, 0x4 ;  /* 0x0000000439391c11 */ /* 0x000fc4000f8e20ff */
[----:B------:R-:W-:Y:S01]  /*6f60*/  ISETP.NE.AND P6, PT, R19, R2, !P6 ;  /* 0x000000021300720c */ /* 0x000fe200077c5270 */
[CC--:B------:R-:W-:Y:S01]  /*6f70*/  IMAD R19, R0.reuse, R21.reuse, 0x7 ;  /* 0x0000000700137424 */ /* 0x0c0fe200078e0215 */
[----:B------:R-:W-:Y:S01]  /*6f80*/  @P3 LEA R55, R55, UR4, 0x4 ;  /* 0x0000000437373c11 */ /* 0x000fe2000f8e20ff */
[----:B------:R-:W-:Y:S01]  /*6f90*/  IMAD R21, R0, R21, 0x8 ;  /* 0x0000000800157424 */ /* 0x000fe200078e0215 */
[----:B------:R-:W-:Y:S01]  /*6fa0*/  @P4 LEA R53, R53, UR4, 0x4 ;  /* 0x0000000435354c11 */ /* 0x000fe2000f8e20ff */
[----:B------:R-:W-:Y:S08]  /*6fb0*/  @P5 STS.64 [R4], R28 ;  /* 0x0000001c04005388 */ /* 0x000ff00000000a00 */
[----:B------:R-:W-:Y:S01]  /*6fc0*/  @!P6 LEA R50, R50, UR4, 0x4 ;  /* 0x000000043232ec11 */ /* 0x000fe2000f8e20ff */
[----:B------:R-:W-:Y:S01]  /*6fd0*/  @P5 STS [R4+0x8], R13 ;  /* 0x0000080d04005388 */ /* 0x000fe20000000800 */
[----:B------:R-:W-:-:S03]  /*6fe0*/  ISETP.NE.U32.AND P5, PT, R32, R30, PT ;  /* 0x0000001e2000720c */ /* 0x000fc60003fa5070 */
[----:B------:R-:W-:Y:S01]  /*6ff0*/  @P0 STS.64 [R17], R44 ;  /* 0x0000002c11000388 */ /* 0x000fe20000000a00 */
[----:B------:R-:W-:-:S03]  /*7000*/  ISETP.NE.AND.EX P5, PT, R33, R31, PT, P5 ;  /* 0x0000001f2100720c */ /* 0x000fc60003fa5350 */
[----:B------:R0:W-:Y:S01]  /*7010*/  @P0 STS [R17+0x8], R11 ;  /* 0x0000080b11000388 */ /* 0x0001e20000000800 */
[----:B------:R-:W-:Y:S02]  /*7020*/  ISETP.NE.U32.AND P0, PT, R30, R46, PT ;  /* 0x0000002e1e00720c */ /* 0x000fe40003f05070 */
[----:B------:R-:W-:Y:S01]  /*7030*/  ISETP.NE.AND P5, PT, R19, R2, !P5 ;  /* 0x000000021300720c */ /* 0x000fe20006fa5270 */
[----:B------:R1:W-:Y:S01]  /*7040*/  @P1 STS.64 [R57], R42 ;  /* 0x0000002a39001388 */ /* 0x0003e20000000a00 */
[----:B------:R-:W-:-:S03]  /*7050*/  ISETP.NE.AND.EX P0, PT, R31, R47, PT, P0 ;  /* 0x0000002f1f00720c */ /* 0x000fc60003f05300 */
[----:B------:R1:W-:Y:S01]  /*7060*/  @P1 STS [R57+0x8], R8 ;  /* 0x0000080839001388 */ /* 0x0003e20000000800 */
[----:B------:R-:W-:Y:S02]  /*7070*/  ISETP.NE.AND P0, PT, R21, R2, !P0 ;  /* 0x000000021500720c */ /* 0x000fe40004705270 */
[----:B0-----:R-:W-:Y:S01]  /*7080*/  @P2 LEA R11, R54, UR4, 0x4 ;  /* 0x00000004360b2c11 */ /* 0x001fe2000f8e20ff */
[----:B------:R1:W-:Y:S04]  /*7090*/  @!P6 STS.64 [R50], R40 ;  /* 0x000000283200e388 */ /* 0x0003e80000000a00 */
[----:B------:R-:W-:Y:S01]  /*70a0*/  @!P5 LEA R52, R52, UR4, 0x4 ;  /* 0x000000043434dc11 */ /* 0x000fe2000f8e20ff */
[----:B------:R1:W-:Y:S04]  /*70b0*/  @!P6 STS [R50+0x8], R7 ;  /* 0x000008073200e388 */ /* 0x0003e80000000800 */
[----:B------:R1:W-:Y:S01]  /*70c0*/  @P2 STS.64 [R11], R38 ;  /* 0x000000260b002388 */ /* 0x0003e20000000a00 */
[----:B------:R-:W-:-:S03]  /*70d0*/  @!P0 LEA R51, R51, UR4, 0x4 ;  /* 0x0000000433338c11 */ /* 0x000fc6000f8e20ff */
[----:B------:R1:W-:Y:S04]  /*70e0*/  @P2 STS [R11+0x8], R10 ;  /* 0x0000080a0b002388 */ /* 0x0003e80000000800 */
[----:B------:R1:W-:Y:S04]  /*70f0*/  @P3 STS.64 [R55], R36 ;  /* 0x0000002437003388 */ /* 0x0003e80000000a00 */
[----:B------:R1:W-:Y:S04]  /*7100*/  @P3 STS [R55+0x8], R9 ;  /* 0x0000080937003388 */ /* 0x0003e80000000800 */
[----:B------:R1:W-:Y:S04]  /*7110*/  @P4 STS.64 [R53], R34 ;  /* 0x0000002235004388 */ /* 0x0003e80000000a00 */
[----:B------:R1:W-:Y:S04]  /*7120*/  @P4 STS [R53+0x8], R6 ;  /* 0x0000080635004388 */ /* 0x0003e80000000800 */
[----:B------:R1:W-:Y:S04]  /*7130*/  @!P5 STS.64 [R52], R32 ;  /* 0x000000203400d388 */ /* 0x0003e80000000a00 */
[----:B------:R1:W-:Y:S04]  /*7140*/  @!P5 STS [R52+0x8], R5 ;  /* 0x000008053400d388 */ /* 0x0003e80000000800 */
[----:B------:R1:W-:Y:S04]  /*7150*/  @!P0 STS.64 [R51], R30 ;  /* 0x0000001e33008388 */ /* 0x0003e80000000a00 */
[----:B------:R1:W-:Y:S01]  /*7160*/  @!P0 STS [R51+0x8], R15 ;  /* 0x0000080f33008388 */ /* 0x0003e20000000800 */
[----:B------:R-:W-:Y:S01]  /*7170*/  BAR.SYNC.DEFER_BLOCKING 0x0 ;  /* 0x0000000000007b1d */ /* 0x000fe20000010000 */
[----:B------:R-:W-:-:S13]  /*7180*/  ISETP.GE.U32.AND P0, PT, R0, R3, PT ;  /* 0x000000030000720c */ /* 0x000fda0003f06070 */
[----:B-1----:R-:W-:Y:S05]  /*7190*/  @P0 BRA `(.L_x_908) ;  /* 0x0000001000340947 */ /* 0x002fea0003800000 */
[----:B------:R-:W-:Y:S01]  /*71a0*/  IADD3 R5, PT, PT, R18, R22, R16 ;  /* 0x0000001612057210 */ /* 0x000fe20007ffe010 */
[----:B------:R-:W-:Y:S01]  /*71b0*/  BSSY.RECONVERGENT B1, `(.L_x_909) ;  /* 0x0000026000017945 */ /* 0x000fe20003800200 */
[----:B------:R-:W-:Y:S01]  /*71c0*/  LOP3.LUT R4, RZ, R0, RZ, 0x33, !PT ;  /* 0x00000000ff047212 */ /* 0x000fe200078e33ff */
[----:B------:R-:W-:Y:S01]  /*71d0*/  IMAD.MOV.U32 R10, RZ, RZ, R0 ;  /* 0x000000ffff0a7224 */ /* 0x000fe200078e0000 */
[----:B------:R-:W-:-:S04]  /*71e0*/  IADD3 R5, PT, PT, R14, R5, R12 ;  /* 0x000000050e057210 */ /* 0x000fc80007ffe00c */
[----:B------:R-:W-:-:S04]  /*71f0*/  IADD3 R5, PT, PT, R26, R5, R24 ;  /* 0x000000051a057210 */ /* 0x000fc80007ffe018 */
[----:B------:R-:W-:-:S04]  /*7200*/  IADD3 R20, PT, PT, R4, R5, R20 ;  /* 0x0000000504147210 */ /* 0x000fc80007ffe014 */
[C---:B------:R-:W-:Y:S02]  /*7210*/  LOP3.LUT R4, R20.reuse, 0x300, RZ, 0xc0, !PT ;  /* 0x0000030014047812 */ /* 0x040fe400078ec0ff */
[----:B------:R-:W-:Y:S02]  /*7220*/  ISETP.GE.U32.AND P1, PT, R20, 0x300, PT ;  /* 0x000003001400780c */ /* 0x000fe40003f26070 */
[----:B------:R-:W-:-:S13]  /*7230*/  ISETP.NE.AND P0, PT, R4, 0x300, PT ;  /* 0x000003000400780c */ /* 0x000fda0003f05270 */
[----:B------:R-:W-:Y:S05]  /*7240*/  @!P0 BRA `(.L_x_910) ;  /* 0x0000000000708947 */ /* 0x000fea0003800000 */
[----:B------:R-:W0:Y:S01]  /*7250*/  LDC.64 R4, c[0x0][0x3a0] ;  /* 0x0000e800ff047b82 */ /* 0x000e220000000a00 */
[----:B------:R-:W-:-:S05]  /*7260*/  LEA.HI R20, R20, 0x1, RZ, 0x18 ;  /* 0x0000000114147811 */ /* 0x000fca00078fc0ff */
[C---:B------:R-:W-:Y:S01]  /*7270*/  IMAD.SHL.U32 R8, R20.reuse, 0x100, RZ ;  /* 0x0000010014087824 */ /* 0x040fe200078e00ff */
[----:B------:R-:W-:Y:S01]  /*7280*/  LOP3.LUT R20, R20, 0x3, RZ, 0xc0, !PT ;  /* 0x0000000314147812 */ /* 0x000fe200078ec0ff */
[----:B------:R-:W1:Y:S04]  /*7290*/  LDC.64 R6, c[0x0][0x398] ;  /* 0x0000e600ff067b82 */ /* 0x000e680000000a00 */
[----:B------:R-:W-:Y:S02]  /*72a0*/  IMAD.MOV R20, RZ, RZ, -R20 ;  /* 0x000000ffff147224 */ /* 0x000fe400078e0a14 */
[----:B0-----:R-:W-:-:S04]  /*72b0*/  IMAD.WIDE.U32 R4, R0, 0x4, R4 ;  /* 0x0000000400047825 */ /* 0x001fc800078e0004 */
[----:B------:R-:W-:Y:S01]  /*72c0*/  IMAD.MOV.U32 R12, RZ, RZ, R4 ;  /* 0x000000ffff0c7224 */ /* 0x000fe200078e0004 */
[----:B------:R-:W-:Y:S01]  /*72d0*/  LEA R4, R0, UR4, 0x4 ;  /* 0x0000000400047c11 */ /* 0x000fe2000f8e20ff */
[----:B------:R-:W-:Y:S01]  /*72e0*/  IMAD.MOV.U32 R15, RZ, RZ, R5 ;  /* 0x000000ffff0f7224 */ /* 0x000fe200078e0005 */
[----:B------:R-:W-:Y:S01]  /*72f0*/  LOP3.LUT R5, R8, 0x300, RZ, 0xc0, !PT ;  /* 0x0000030008057812 */ /* 0x000fe200078ec0ff */
[----:B-1----:R-:W-:-:S04]  /*7300*/  IMAD.WIDE.U32 R6, R0, 0x8, R6 ;  /* 0x0000000800067825 */ /* 0x002fc800078e0006 */
[----:B------:R-:W-:Y:S02]  /*7310*/  VIADD R11, R4, 0x8 ;  /* 0x00000008040b7836 */ /* 0x000fe40000000000 */
[----:B------:R-:W-:-:S07]  /*7320*/  IMAD.IADD R10, R5, 0x1, R0 ;  /* 0x00000001050a7824 */ /* 0x000fce00078e0200 */
.L_x_911:
[----:B------:R-:W0:Y:S01]  /*7330*/  LDS.64 R4, [R11+-0x8] ;  /* 0xfffff8000b047984 */ /* 0x000e220000000a00 */
[----:B------:R-:W-:Y:S01]  /*7340*/  IMAD.MOV.U32 R8, RZ, RZ, R12 ;  /* 0x000000ffff087224 */ /* 0x000fe200078e000c */
[----:B------:R-:W-:Y:S01]  /*7350*/  IADD3 R12, P2, PT, R12, 0x400, RZ ;  /* 0x000004000c0c7810 */ /* 0x000fe20007f5e0ff */
[--C-:B------:R-:W-:Y:S01]  /*7360*/  IMAD.MOV.U32 R9, RZ, RZ, R15.reuse ;  /* 0x000000ffff097224 */ /* 0x100fe200078e000f */
[----:B------:R1:W2:Y:S01]  /*7370*/  LDS R13, [R11] ;  /* 0x000000000b0d7984 */ /* 0x0002a20000000800 */
[----:B------:R-:W-:Y:S02]  /*7380*/  VIADD R20, R20, 0x1 ;  /* 0x0000000114147836 */ /* 0x000fe40000000000 */
[----:B------:R-:W-:-:S03]  /*7390*/  IMAD.X R15, RZ, RZ, R15, P2 ;  /* 0x000000ffff0f7224 */ /* 0x000fc600010e060f */
[----:B------:R-:W-:Y:S01]  /*73a0*/  ISETP.NE.AND P0, PT, R20, RZ, PT ;  /* 0x000000ff1400720c */ /* 0x000fe20003f05270 */
[----:B-1----:R-:W-:Y:S01]  /*73b0*/  VIADD R11, R11, 0x1000 ;  /* 0x000010000b0b7836 */ /* 0x002fe20000000000 */
[----:B0-----:R0:W-:Y:S04]  /*73c0*/  STG.E.64 desc[UR10][R6.64], R4 ;  /* 0x0000000406007986 */ /* 0x0011e8000c101b0a */
[----:B--2---:R1:W-:Y:S01]  /*73d0*/  STG.E desc[UR10][R8.64], R13 ;  /* 0x0000000d08007986 */ /* 0x0043e2000c10190a */
[----:B0-----:R-:W-:-:S05]  /*73e0*/  IADD3 R6, P3, PT, R6, 0x800, RZ ;  /* 0x0000080006067810 */ /* 0x001fca0007f7e0ff */
[----:B------:R-:W-:Y:S01]  /*73f0*/  IMAD.X R7, RZ, RZ, R7, P3 ;  /* 0x000000ffff077224 */ /* 0x000fe200018e0607 */
[----:B-1----:R-:W-:Y:S07]  /*7400*/  @P0 BRA `(.L_x_911) ;  /* 0xfffffffc00c80947 */ /* 0x002fee000383ffff */
.L_x_910:
[----:B------:R-:W-:Y:S05]  /*7410*/  BSYNC.RECONVERGENT B1 ;  /* 0x0000000000017941 */ /* 0x000fea0003800200 */
.L_x_909:
[----:B------:R-:W-:Y:S05]  /*7420*/  @!P1 BRA `(.L_x_908) ;  /* 0x0000000c00909947 */ /* 0x000fea0003800000 */
[----:B------:R-:W0:Y:S01]  /*7430*/  LDC.64 R4, c[0x0][0x398] ;  /* 0x0000e600ff047b82 */ /* 0x000e220000000a00 */
[----:B------:R-:W-:Y:S01]  /*7440*/  IMAD.IADD R8, R3, 0x1, -R10 ;  /* 0x0000000103087824 */ /* 0x000fe200078e0a0a */
[----:B------:R-:W-:Y:S04]  /*7450*/  BSSY.RECONVERGENT B1, `(.L_x_912) ;  /* 0x000005b000017945 */ /* 0x000fe80003800200 */
[----:B------:R-:W-:Y:S02]  /*7460*/  ISETP.GT.AND P1, PT, R8, 0xc00, PT ;  /* 0x00000c000800780c */ /* 0x000fe40003f24270 */
[----:B------:R-:W1:Y:S01]  /*7470*/  LDC.64 R6, c[0x0][0x3a0] ;  /* 0x0000e800ff067b82 */ /* 0x000e620000000a00 */
[----:B------:R-:W-:-:S05]  /*7480*/  LEA R8, R10, UR4, 0x4 ;  /* 0x000000040a087c11 */ /* 0x000fca000f8e20ff */
[----:B------:R-:W-:Y:S02]  /*7490*/  VIADD R8, R8, 0x2000 ;  /* 0x0000200008087836 */ /* 0x000fe40000000000 */
[----:B0-----:R-:W-:-:S03]  /*74a0*/  IMAD.WIDE.U32 R4, R10, 0x8, R4 ;  /* 0x000000080a047825 */ /* 0x001fc600078e0004 */
[----:B------:R-:W-:Y:S01]  /*74b0*/  IADD3 R4, P0, PT, R4, 0x1000, RZ ;  /* 0x0000100004047810 */ /* 0x000fe20007f1e0ff */
[----:B-1----:R-:W-:-:S04]  /*74c0*/  IMAD.WIDE.U32 R6, R10, 0x4, R6 ;  /* 0x000000040a067825 */ /* 0x002fc800078e0006 */
[----:B------:R-:W-:Y:S01]  /*74d0*/  IMAD.X R5, RZ, RZ, R5, P0 ;  /* 0x000000ffff057224 */ /* 0x000fe200000e0605 */
[----:B------:R-:W-:Y:S02]  /*74e0*/  IADD3 R6, P2, PT, R6, 0x800, RZ ;  /* 0x0000080006067810 */ /* 0x000fe40007f5e0ff */
[----:B------:R-:W-:-:S03]  /*74f0*/  PLOP3.LUT P0, PT, PT, PT, PT, 0x80, 0x8 ;  /* 0x000000000008781c */ /* 0x000fc60003f0f070 */
[----:B------:R-:W-:Y:S01]  /*7500*/  IMAD.X R7, RZ, RZ, R7, P2 ;  /* 0x000000ffff077224 */ /* 0x000fe200010e0607 */
[----:B------:R-:W-:Y:S09]  /*7510*/  @!P1 BRA `(.L_x_913) ;  /* 0x0000000400389947 */ /* 0x000ff20003800000 */
[----:B------:R-:W-:Y:S01]  /*7520*/  PLOP3.LUT P0, PT, PT, PT, PT, 0x8, 0x80 ;  /* 0x000000000080781c */ /* 0x000fe20003f0e170 */
[----:B------:R-:W-:-:S12]  /*7530*/  VIADD R9, R3, 0xfffff400 ;  /* 0xfffff40003097836 */ /* 0x000fd80000000000 */
.L_x_914:
        /* <DEDUP_REMOVED lines=13> */
[----:B0-----:R-:W-:Y:S04]  /*7610*/  STG.E.64 desc[UR10][R4.64+-0x1000], R22 ;  /* 0xfff0001604007986 */ /* 0x001fe8000c101b0a */
[----:B------:R-:W0:Y:S04]  /*7620*/  LDS R55, [R8+0x3008] ;  /* 0x0030080008377984 */ /* 0x000e280000000800 */
[----:B------:R-:W0:Y:S04]  /*7630*/  LDS.64 R22, [R8+0x4000] ;  /* 0x0040000008167984 */ /* 0x000e280000000a00 */
[----:B------:R-:W0:Y:S04]  /*7640*/  LDS R57, [R8+0x4008] ;  /* 0x0040080008397984 */ /* 0x000e280000000800 */
[----:B-1----:R-:W-:Y:S04]  /*7650*/  STG.E desc[UR10][R6.64+-0x800], R11 ;  /* 0xfff8000b06007986 */ /* 0x002fe8000c10190a */
[----:B------:R-:W1:Y:S04]  /*7660*/  LDS.64 R24, [R8+0x5000] ;  /* 0x0050000008187984 */ /* 0x000e680000000a00 */
[----:B------:R-:W1:Y:S04]  /*7670*/  LDS R11, [R8+0x5008] ;  /* 0x00500800080b7984 */ /* 0x000e680000000800 */
        /* <DEDUP_REMOVED lines=15> */
[----:B------:R4:W1:Y:S04]  /*7770*/  LDS R54, [R8+0xd008] ;  /* 0x00d0080008367984 */ /* 0x0008680000000800 */
[----:B--2---:R2:W-:Y:S04]  /*7780*/  STG.E.64 desc[UR10][R4.64+-0x800], R12 ;  /* 0xfff8000c04007986 */ /* 0x0045e8000c101b0a */
[----:B---3--:R-:W-:Y:S01]  /*7790*/  STG.E desc[UR10][R6.64+-0x400], R45 ;  /* 0xfffc002d06007986 */ /* 0x008fe2000c10190a */
[----:B----4-:R-:W-:-:S03]  /*77a0*/  VIADD R8, R8, 0x10000 ;  /* 0x0001000008087836 */ /* 0x010fc60000000000 */
[----:B------:R3:W-:Y:S04]  /*77b0*/  STG.E.64 desc[UR10][R4.64], R14 ;  /* 0x0000000e04007986 */ /* 0x0007e8000c101b0a */
[----:B-----5:R-:W-:Y:S01]  /*77c0*/  STG.E desc[UR10][R6.64], R49 ;  /* 0x0000003106007986 */ /* 0x020fe2000c10190a */
[----:B--2---:R-:W-:-:S03]  /*77d0*/  IADD3 R13, P2, PT, R4, 0x8000, RZ ;  /* 0x00008000040d7810 */ /* 0x004fc60007f5e0ff */
[----:B------:R-:W-:Y:S04]  /*77e0*/  STG.E.64 desc[UR10][R4.64+0x800], R16 ;  /* 0x0008001004007986 */ /* 0x000fe8000c101b0a */
[----:B------:R-:W-:Y:S01]  /*77f0*/  STG.E desc[UR10][R6.64+0x400], R51 ;  /* 0x0004003306007986 */ /* 0x000fe2000c10190a */
[----:B---3--:R-:W-:-:S03]  /*7800*/  IMAD.X R14, RZ, RZ, R5, P2 ;  /* 0x000000ffff0e7224 */ /* 0x008fc600010e0605 */
[----:B------:R-:W-:Y:S04]  /*7810*/  STG.E.64 desc[UR10][R4.64+0x1000], R18 ;  /* 0x0010001204007986 */ /* 0x000fe8000c101b0a */
[----:B------:R-:W-:Y:S04]  /*7820*/  STG.E desc[UR10][R6.64+0x800], R53 ;  /* 0x0008003506007986 */ /* 0x000fe8000c10190a */
[----:B------:R-:W-:Y:S04]  /*7830*/  STG.E.64 desc[UR10][R4.64+0x1800], R20 ;  /* 0x0018001404007986 */ /* 0x000fe8000c101b0a */
[----:B0-----:R-:W-:Y:S04]  /*7840*/  STG.E desc[UR10][R6.64+0xc00], R55 ;  /* 0x000c003706007986 */ /* 0x001fe8000c10190a */
[----:B------:R-:W-:Y:S04]  /*7850*/  STG.E.64 desc[UR10][R4.64+0x2000], R22 ;  /* 0x0020001604007986 */ /* 0x000fe8000c101b0a */
[----:B------:R-:W-:Y:S04]  /*7860*/  STG.E desc[UR10][R6.64+0x1000], R57 ;  /* 0x0010003906007986 */ /* 0x000fe8000c10190a */
[----:B-1----:R-:W-:Y:S04]  /*7870*/  STG.E.64 desc[UR10][R4.64+0x2800], R24 ;  /* 0x0028001804007986 */ /* 0x002fe8000c101b0a */
[----:B------:R0:W-:Y:S04]  /*7880*/  STG.E desc[UR10][R6.64+0x1400], R11 ;  /* 0x0014000b06007986 */ /* 0x0001e8000c10190a */
[----:B------:R-:W-:Y:S04]  /*7890*/  STG.E.64 desc[UR10][R4.64+0x3000], R28 ;  /* 0x0030001c04007986 */ /* 0x000fe8000c101b0a */
[----:B------:R-:W-:Y:S04]  /*78a0*/  STG.E desc[UR10][R6.64+0x1800], R59 ;  /* 0x0018003b06007986 */ /* 0x000fe8000c10190a */
[----:B------:R-:W-:Y:S01]  /*78b0*/  STG.E.64 desc[UR10][R4.64+0x3800], R30 ;  /* 0x0038001e04007986 */ /* 0x000fe2000c101b0a */
[----:B0-----:R-:W-:-:S03]  /*78c0*/  IADD3 R11, P3, PT, R6, 0x4000, RZ ;  /* 0x00004000060b7810 */ /* 0x001fc60007f7e0ff */
[----:B------:R-:W-:Y:S02]  /*78d0*/  STG.E desc[UR10][R6.64+0x1c00], R61 ;  /* 0x001c003d06007986 */ /* 0x000fe4000c10190a */
[----:B------:R-:W-:Y:S02]  /*78e0*/  IMAD.X R12, RZ, RZ, R7, P3 ;  /* 0x000000ffff0c7224 */ /* 0x000fe400018e0607 */
        /* <DEDUP_REMOVED lines=17> */
.L_x_913:
[----:B------:R-:W-:Y:S05]  /*7a00*/  BSYNC.RECONVERGENT B1 ;  /* 0x0000000000017941 */ /* 0x000fea0003800200 */
.L_x_912:
[----:B------:R-:W-:Y:S01]  /*7a10*/  IMAD.IADD R9, R3, 0x1, -R10 ;  /* 0x0000000103097824 */ /* 0x000fe200078e0a0a */
[----:B------:R-:W-:Y:S04]  /*7a20*/  BSSY.RECONVERGENT B1, `(.L_x_915) ;  /* 0x000002e000017945 */ /* 0x000fe80003800200 */
[----:B------:R-:W-:-:S13]  /*7a30*/  ISETP.GT.AND P1, PT, R9, 0x400, PT ;  /* 0x000004000900780c */ /* 0x000fda0003f24270 */
[----:B------:R-:W-:Y:S05]  /*7a40*/  @!P1 BRA `(.L_x_916) ;  /* 0x0000000000ac9947 */ /* 0x000fea0003800000 */
[----:B------:R-:W0:Y:S01]  /*7a50*/  LDS.64 R12, [R8+-0x2000] ;  /* 0xffe00000080c7984 */ /* 0x000e220000000a00 */
[----:B------:R-:W-:Y:S01]  /*7a60*/  PLOP3.LUT P0, PT, PT, PT, PT, 0x8, 0x80 ;  /* 0x000000000080781c */ /* 0x000fe20003f0e170 */
[----:B------:R-:W-:Y:S02]  /*7a70*/  VIADD R10, R10, 0x800 ;  /* 0x000008000a0a7836 */ /* 0x000fe40000000000 */
[----:B------:R-:W1:Y:S04]  /*7a80*/  LDS R9, [R8+-0x1ff8] ;  /* 0xffe0080008097984 */ /* 0x000e680000000800 */
        /* <DEDUP_REMOVED lines=14> */
[----:B0-----:R-:W-:Y:S04]  /*7b70*/  STG.E.64 desc[UR10][R4.64+-0x1000], R12 ;  /* 0xfff0000c04007986 */ /* 0x001fe8000c101b0a */
[----:B-1----:R0:W-:Y:S01]  /*7b80*/  STG.E desc[UR10][R6.64+-0x800], R9 ;  /* 0xfff8000906007986 */ /* 0x0021e2000c10190a */
[----:B--2---:R-:W-:-:S03]  /*7b90*/  VIADD R8, R8, 0x8000 ;  /* 0x0000800008087836 */ /* 0x004fc60000000000 */
[----:B------:R-:W-:Y:S04]  /*7ba0*/  STG.E.64 desc[UR10][R4.64+-0x800], R14 ;  /* 0xfff8000e04007986 */ /* 0x000fe8000c101b0a */
[----:B---3--:R1:W-:Y:S04]  /*7bb0*/  STG.E desc[UR10][R6.64+-0x400], R11 ;  /* 0xfffc000b06007986 */ /* 0x0083e8000c10190a */
[----:B----4-:R-:W-:Y:S01]  /*7bc0*/  STG.E.64 desc[UR10][R4.64], R16 ;  /* 0x0000001004007986 */ /* 0x010fe2000c101b0a */
[----:B0-----:R-:W-:-:S03]  /*7bd0*/  IADD3 R9, P2, PT, R6, 0x2000, RZ ;  /* 0x0000200006097810 */ /* 0x001fc60007f5e0ff */
[----:B-----5:R-:W-:Y:S02]  /*7be0*/  STG.E desc[UR10][R6.64], R31 ;  /* 0x0000001f06007986 */ /* 0x020fe4000c10190a */
[----:B------:R-:W-:Y:S02]  /*7bf0*/  IMAD.X R12, RZ, RZ, R7, P2 ;  /* 0x000000ffff0c7224 */ /* 0x000fe400010e0607 */
[----:B------:R-:W-:Y:S01]  /*7c00*/  STG.E.64 desc[UR10][R4.64+0x800], R18 ;  /* 0x0008001204007986 */ /* 0x000fe2000c101b0a */
[----:B-1----:R-:W-:-:S03]  /*7c10*/  IADD3 R11, P1, PT, R4, 0x4000, RZ ;  /* 0x00004000040b7810 */ /* 0x002fc60007f3e0ff */
        /* <DEDUP_REMOVED lines=14> */
.L_x_916:
[----:B------:R-:W-:Y:S05]  /*7d00*/  BSYNC.RECONVERGENT B1 ;  /* 0x0000000000017941 */ /* 0x000fea0003800200 */
.L_x_915:
[----:B------:R-:W-:-:S13]  /*7d10*/  ISETP.LT.OR P0, PT, R10, R3, P0 ;  /* 0x000000030a00720c */ /* 0x000fda0000701670 */
[----:B------:R-:W-:Y:S05]  /*7d20*/  @!P0 BRA `(.L_x_908) ;  /* 0x0000000400508947 */ /* 0x000fea0003800000 */
[----:B------:R-:W0:Y:S04]  /*7d30*/  LDS.64 R10, [R8+-0x2000] ;  /* 0xffe00000080a7984 */ /* 0x000e280000000a00 */
[----:B------:R-:W1:Y:S04]  /*7d40*/  LDS R9, [R8+-0x1ff8] ;  /* 0xffe0080008097984 */ /* 0x000e680000000800 */
[----:B------:R-:W2:Y:S04]  /*7d50*/  LDS.64 R12, [R8+-0x1000] ;  /* 0xfff00000080c7984 */ /* 0x000ea80000000a00 */
[----:B------:R-:W3:Y:S04]  /*7d60*/  LDS R19, [R8+-0xff8] ;  /* 0xfff0080008137984 */ /* 0x000ee80000000800 */
[----:B------:R-:W4:Y:S04]  /*7d70*/  LDS.64 R14, [R8] ;  /* 0x00000000080e7984 */ /* 0x000f280000000a00 */
[----:B------:R-:W5:Y:S04]  /*7d80*/  LDS R21, [R8+0x8] ;  /* 0x0000080008157984 */ /* 0x000f680000000800 */
[----:B------:R-:W5:Y:S04]  /*7d90*/  LDS.64 R16, [R8+0x1000] ;  /* 0x0010000008107984 */ /* 0x000f680000000a00 */
[----:B------:R-:W5:Y:S04]  /*7da0*/  LDS R23, [R8+0x1008] ;  /* 0x0010080008177984 */ /* 0x000f680000000800 */
[----:B0-----:R0:W-:Y:S04]  /*7db0*/  STG.E.64 desc[UR10][R4.64+-0x1000], R10 ;  /* 0xfff0000a04007986 */ /* 0x0011e8000c101b0a */
[----:B-1----:R0:W-:Y:S04]  /*7dc0*/  STG.E desc[UR10][R6.64+-0x800], R9 ;  /* 0xfff8000906007986 */ /* 0x0021e8000c10190a */
[----:B--2---:R0:W-:Y:S04]  /*7dd0*/  STG.E.64 desc[UR10][R4.64+-0x800], R12 ;  /* 0xfff8000c04007986 */ /* 0x0041e8000c101b0a */
[----:B---3--:R0:W-:Y:S04]  /*7de0*/  STG.E desc[UR10][R6.64+-0x400], R19 ;  /* 0xfffc001306007986 */ /* 0x0081e8000c10190a */
[----:B----4-:R0:W-:Y:S04]  /*7df0*/  STG.E.64 desc[UR10][R4.64], R14 ;  /* 0x0000000e04007986 */ /* 0x0101e8000c101b0a */
[----:B-----5:R0:W-:Y:S04]  /*7e00*/  STG.E desc[UR10][R6.64], R21 ;  /* 0x0000001506007986 */ /* 0x0201e8000c10190a */
[----:B------:R0:W-:Y:S04]  /*7e10*/  STG.E.64 desc[UR10][R4.64+0x800], R16 ;  /* 0x0008001004007986 */ /* 0x0001e8000c101b0a */
[----:B------:R0:W-:Y:S01]  /*7e20*/  STG.E desc[UR10][R6.64+0x400], R23 ;  /* 0x0004001706007986 */ /* 0x0001e2000c10190a */
[----:B------:R-:W-:Y:S05]  /*7e30*/  BRA `(.L_x_908) ;  /* 0x00000004000c7947 */ /* 0x000fea0003800000 */
.L_x_907:
[----:B------:R-:W0:Y:S01]  /*7e40*/  @P5 LDC.64 R58, c[0x0][0x398] ;  /* 0x0000e600ff3a5b82 */ /* 0x000e220000000a00 */
[----:B------:R-:W-:Y:S01]  /*7e50*/  IMAD.MOV.U32 R61, RZ, RZ, 0x9 ;  /* 0x00000009ff3d7424 */ /* 0x000fe200078e00ff */
[----:B------:R-:W-:-:S03]  /*7e60*/  ISETP.NE.U32.AND P6, PT, R40, R38, PT ;  /* 0x000000262800720c */ /* 0x000fc60003fc5070 */
[----:B------:R-:W-:Y:S01]  /*7e70*/  IMAD R12, R0, R61, 0x3 ;  /* 0x00000003000c7424 */ /* 0x000fe200078e023d */
[----:B------:R-:W-:Y:S02]  /*7e80*/  ISETP.NE.AND.EX P6, PT, R41, R39, PT, P6 ;  /* 0x000000272900720c */ /* 0x000fe40003fc5360 */
[----:B------:R-:W1:Y:S02]  /*7e90*/  @P5 LDC.64 R18, c[0x0][0x3a0] ;  /* 0x0000e800ff125b82 */ /* 0x000e640000000a00 */
[----:B------:R-:W-:Y:S01]  /*7ea0*/  ISETP.NE.AND P6, PT, R12, R2, !P6 ;  /* 0x000000020c00720c */ /* 0x000fe200077c5270 */
[----:B------:R-:W-:-:S05]  /*7eb0*/  IMAD R12, R0, R61, 0x8 ;  /* 0x00000008000c7424 */ /* 0x000fca00078e023d */
[----:B------:R-:W2:Y:S08]  /*7ec0*/  @P0 LDC.64 R20, c[0x0][0x398] ;  /* 0x0000e600ff140b82 */ /* 0x000eb00000000a00 */
[----:B------:R-:W3:Y:S01]  /*7ed0*/  @P0 LDC.64 R22, c[0x0][0x3a0] ;  /* 0x0000e800ff160b82 */ /* 0x000ee20000000a00 */
[----:B0-----:R-:W-:-:S05]  /*7ee0*/  @P5 IMAD.WIDE R58, R4, 0x8, R58 ;  /* 0x00000008043a5825 */ /* 0x001fca00078e023a */
[----:B------:R0:W-:Y:S02]  /*7ef0*/  @P5 STG.E.64 desc[UR10][R58.64], R28 ;  /* 0x0000001c3a005986 */ /* 0x0001e4000c101b0a */
[----:B------:R-:W0:Y:S01]  /*7f00*/  @P1 LDC.64 R24, c[0x0][0x398] ;  /* 0x0000e600ff181b82 */ /* 0x000e220000000a00 */
[----:B-1----:R-:W-:-:S04]  /*7f10*/  @P5 IMAD.WIDE R18, R4, 0x4, R18 ;  /* 0x0000000404125825 */ /* 0x002fc800078e0212 */
[----:B------:R-:W-:Y:S01]  /*7f20*/  IMAD R4, R0, R61, 0x7 ;  /* 0x0000000700047424 */ /* 0x000fe200078e023d */
[----:B------:R-:W-:Y:S01]  /*7f30*/  @P5 STG.E desc[UR10][R18.64], R13 ;  /* 0x0000000d12005986 */ /* 0x000fe2000c10190a */
[----:B------:R-:W-:Y:S01]  /*7f40*/  ISETP.NE.U32.AND P5, PT, R32, R30, PT ;  /* 0x0000001e2000720c */ /* 0x000fe20003fa5070 */
[----:B------:R-:W1:Y:S01]  /*7f50*/  @P1 LDC.64 R48, c[0x0][0x3a0] ;  /* 0x0000e800ff301b82 */ /* 0x000e620000000a00 */
[----:B--2---:R-:W-:Y:S02]  /*7f60*/  @P0 IMAD.WIDE R20, R17, 0x8, R20 ;  /* 0x0000000811140825 */ /* 0x004fe400078e0214 */
[----:B------:R-:W-:-:S03]  /*7f70*/  ISETP.NE.AND.EX P5, PT, R33, R31, PT, P5 ;  /* 0x0000001f2100720c */ /* 0x000fc60003fa5350 */
[----:B------:R-:W-:Y:S01]  /*7f80*/  @P0 STG.E.64 desc[UR10][R20.64], R44 ;  /* 0x0000002c14000986 */ /* 0x000fe2000c101b0a */
[----:B------:R-:W-:Y:S01]  /*7f90*/  ISETP.NE.AND P5, PT, R4, R2, !P5 ;  /* 0x000000020400720c */ /* 0x000fe20006fa5270 */
[----:B---3--:R-:W-:Y:S01]  /*7fa0*/  @P0 IMAD.WIDE R22, R17, 0x4, R22 ;  /* 0x0000000411160825 */ /* 0x008fe200078e0216 */
[----:B------:R-:W2:Y:S04]  /*7fb0*/  @!P6 LDC.64 R60, c[0x0][0x398] ;  /* 0x0000e600ff3ceb82 */ /* 0x000ea80000000a00 */
[----:B------:R3:W-:Y:S01]  /*7fc0*/  @P0 STG.E desc[UR10][R22.64], R11 ;  /* 0x0000000b16000986 */ /* 0x0007e2000c10190a */
[----:B------:R-:W-:Y:S01]  /*7fd0*/  ISETP.NE.U32.AND P0, PT, R30, R46, PT ;  /* 0x0000002e1e00720c */ /* 0x000fe20003f05070 */
[----:B0-----:R-:W-:Y:S02]  /*7fe0*/  @P1 IMAD.WIDE R28, R57, 0x8, R24 ;  /* 0x00000008391c1825 */ /* 0x001fe400078e0218 */
[----:B------:R-:W0:Y:S01]  /*7ff0*/  @!P6 LDC.64 R16, c[0x0][0x3a0] ;  /* 0x0000e800ff10eb82 */ /* 0x000e220000000a00 */
[----:B------:R-:W-:-:S02]  /*8000*/  ISETP.NE.AND.EX P0, PT, R31, R47, PT, P0 ;  /* 0x0000002f1f00720c */ /* 0x000fc40003f05300 */
[----:B------:R-:W-:Y:S02]  /*8010*/  @P1 STG.E.64 desc[UR10][R28.64], R42 ;  /* 0x0000002a1c001986 */ /* 0x000fe4000c101b0a */
[----:B------:R-:W-:Y:S01]  /*8020*/  ISETP.NE.AND P0, PT, R12, R2, !P0 ;  /* 0x000000020c00720c */ /* 0x000fe20004705270 */
[----:B-1----:R-:W-:Y:S02]  /*8030*/  @P1 IMAD.WIDE R48, R57, 0x4, R48 ;  /* 0x0000000439301825 */ /* 0x002fe400078e0230 */
[----:B------:R-:W1:Y:S03]  /*8040*/  @P2 LDC.64 R24, c[0x0][0x398] ;  /* 0x0000e600ff182b82 */ /* 0x000e660000000a00 */
[----:B------:R4:W-:Y:S05]  /*8050*/  @P1 STG.E desc[UR10][R48.64], R8 ;  /* 0x0000000830001986 */ /* 0x0009ea000c10190a */
[----:B---3--:R-:W3:Y:S01]  /*8060*/  @P2 LDC.64 R22, c[0x0][0x3a0] ;  /* 0x0000e800ff162b82 */ /* 0x008ee20000000a00 */
[----:B--2---:R-:W-:-:S05]  /*8070*/  @!P6 IMAD.WIDE R60, R50, 0x8, R60 ;  /* 0x00000008323ce825 */ /* 0x004fca00078e023c */
[----:B------:R2:W-:Y:S02]  /*8080*/  @!P6 STG.E.64 desc[UR10][R60.64], R40 ;  /* 0x000000283c00e986 */ /* 0x0005e4000c101b0a */
[----:B------:R-:W5:Y:S01]  /*8090*/  @P3 LDC.64 R12, c[0x0][0x398] ;  /* 0x0000e600ff0c3b82 */ /* 0x000f620000000a00 */
[----:B0-----:R-:W-:-:S05]  /*80a0*/  @!P6 IMAD.WIDE R16, R50, 0x4, R16 ;  /* 0x000000043210e825 */ /* 0x001fca00078e0210 */
[----:B------:R2:W-:Y:S02]  /*80b0*/  @!P6 STG.E desc[UR10][R16.64], R7 ;  /* 0x000000071000e986 */ /* 0x0005e4000c10190a */
[----:B------:R-:W0:Y:S01]  /*80c0*/  @P3 LDC.64 R18, c[0x0][0x3a0] ;  /* 0x0000e800ff123b82 */ /* 0x000e220000000a00 */
[----:B-1----:R-:W-:-:S05]  /*80d0*/  @P2 IMAD.WIDE R24, R54, 0x8, R24 ;  /* 0x0000000836182825 */ /* 0x002fca00078e0218 */
[----:B------:R2:W-:Y:S02]  /*80e0*/  @P2 STG.E.64 desc[UR10][R24.64], R38 ;  /* 0x0000002618002986 */ /* 0x0005e4000c101b0a */
[----:B------:R-:W1:Y:S01]  /*80f0*/  @P4 LDC.64 R20, c[0x0][0x398] ;  /* 0x0000e600ff144b82 */ /* 0x000e620000000a00 */
[----:B---3--:R-:W-:-:S05]  /*8100*/  @P2 IMAD.WIDE R22, R54, 0x4, R22 ;  /* 0x0000000436162825 */ /* 0x008fca00078e0216 */
[----:B------:R2:W-:Y:S02]  /*8110*/  @P2 STG.E desc[UR10][R22.64], R10 ;  /* 0x0000000a16002986 */ /* 0x0005e4000c10190a */
[----:B------:R-:W3:Y:S01]  /*8120*/  @P4 LDC.64 R58, c[0x0][0x3a0] ;  /* 0x0000e800ff3a4b82 */ /* 0x000ee20000000a00 */
[----:B-----5:R-:W-:-:S05]  /*8130*/  @P3 IMAD.WIDE R12, R55, 0x8, R12 ;  /* 0x00000008370c3825 */ /* 0x020fca00078e020c */
[----:B------:R2:W-:Y:S02]  /*8140*/  @P3 STG.E.64 desc[UR10][R12.64], R36 ;  /* 0x000000240c003986 */ /* 0x0005e4000c101b0a */
[----:B------:R-:W5:Y:S01]  /*8150*/  @!P5 LDC.64 R56, c[0x0][0x398] ;  /* 0x0000e600ff38db82 */ /* 0x000f620000000a00 */
[----:B0-----:R-:W-:-:S05]  /*8160*/  @P3 IMAD.WIDE R18, R55, 0x4, R18 ;  /* 0x0000000437123825 */ /* 0x001fca00078e0212 */
[----:B------:R2:W-:Y:S02]  /*8170*/  @P3 STG.E desc[UR10][R18.64], R9 ;  /* 0x0000000912003986 */ /* 0x0005e4000c10190a */
[----:B----4-:R-:W0:Y:S01]  /*8180*/  @!P5 LDC.64 R48, c[0x0][0x3a0] ;  /* 0x0000e800ff30db82 */ /* 0x010e220000000a00 */
[----:B-1----:R-:W-:-:S05]  /*8190*/  @P4 IMAD.WIDE R20, R53, 0x8, R20 ;  /* 0x0000000835144825 */ /* 0x002fca00078e0214 */
[----:B------:R2:W-:Y:S02]  /*81a0*/  @P4 STG.E.64 desc[UR10][R20.64], R34 ;  /* 0x0000002214004986 */ /* 0x0005e4000c101b0a */
[----:B------:R-:W1:Y:S01]  /*81b0*/  @!P0 LDC.64 R44, c[0x0][0x398] ;  /* 0x0000e600ff2c8b82 */ /* 0x000e620000000a00 */
[----:B---3--:R-:W-:-:S05]  /*81c0*/  @P4 IMAD.WIDE R58, R53, 0x4, R58 ;  /* 0x00000004353a4825 */ /* 0x008fca00078e023a */
[----:B------:R2:W-:Y:S02]  /*81d0*/  @P4 STG.E desc[UR10][R58.64], R6 ;  /* 0x000000063a004986 */ /* 0x0005e4000c10190a */
[----:B------:R-:W3:Y:S01]  /*81e0*/  @!P0 LDC.64 R28, c[0x0][0x3a0] ;  /* 0x0000e800ff1c8b82 */ /* 0x000ee20000000a00 */
[----:B-----5:R-:W-:-:S05]  /*81f0*/  @!P5 IMAD.WIDE R56, R52, 0x8, R56 ;  /* 0x000000083438d825 */ /* 0x020fca00078e0238 */
[----:B------:R2:W-:Y:S01]  /*8200*/  @!P5 STG.E.64 desc[UR10][R56.64], R32 ;  /* 0x000000203800d986 */ /* 0x0005e2000c101b0a */
[----:B0-----:R-:W-:-:S05]  /*8210*/  @!P5 IMAD.WIDE R48, R52, 0x4, R48 ;  /* 0x000000043430d825 */ /* 0x001fca00078e0230 */
[----:B------:R2:W-:Y:S01]  /*8220*/  @!P5 STG.E desc[UR10][R48.64], R5 ;  /* 0x000000053000d986 */ /* 0x0005e2000c10190a */
[----:B-1----:R-:W-:-:S05]  /*8230*/  @!P0 IMAD.WIDE R44, R51, 0x8, R44 ;  /* 0x00000008332c8825 */ /* 0x002fca00078e022c */
[----:B------:R2:W-:Y:S01]  /*8240*/  @!P0 STG.E.64 desc[UR10][R44.64], R30 ;  /* 0x0000001e2c008986 */ /* 0x0005e2000c101b0a */
[----:B---3--:R-:W-:-:S05]  /*8250*/  @!P0 IMAD.WIDE R28, R51, 0x4, R28 ;  /* 0x00000004331c8825 */ /* 0x008fca00078e021c */
[----:B------:R2:W-:Y:S02]  /*8260*/  @!P0 STG.E desc[UR10][R28.64], R15 ;  /* 0x0000000f1c008986 */ /* 0x0005e4000c10190a */
.L_x_908:
[----:B------:R-:W-:Y:S05]  /*8270*/  BSYNC.RECONVERGENT B0 ;  /* 0x0000000000007941 */ /* 0x000fea0003800200 */
.L_x_906:
[----:B------:R-:W-:-:S13]  /*8280*/  ISETP.NE.AND P0, PT, R0, 0xff, PT ;  /* 0x000000ff0000780c */ /* 0x000fda0003f05270 */
[----:B------:R-:W-:Y:S05]  /*8290*/  @P0 EXIT ;  /* 0x000000000000094d */ /* 0x000fea0003800000 */
[----:B0-2---:R-:W0:Y:S01]  /*82a0*/  LDC.64 R8, c[0x0][0x3a8] ;  /* 0x0000ea00ff087b82 */ /* 0x005e220000000a00 */
[----:B------:R-:W-:-:S13]  /*82b0*/  ISETP.NE.AND P0, PT, R2, 0x900, PT ;  /* 0x000009000200780c */ /* 0x000fda0003f05270 */
[----:B------:R-:W-:Y:S05]  /*82c0*/  @P0 BRA `(.L_x_917) ;  /* 0x00000000001c0947 */ /* 0x000fea0003800000 */
[----:B------:R-:W1:Y:S08]  /*82d0*/  LDC.64 R4, c[0x0][0x398] ;  /* 0x0000e600ff047b82 */ /* 0x000e700000000a00 */
[----:B------:R-:W2:Y:S01]  /*82e0*/  LDC.64 R6, c[0x0][0x3a0] ;  /* 0x0000e800ff067b82 */ /* 0x000ea20000000a00 */
[----:B-1----:R-:W-:-:S05]  /*82f0*/  IMAD.WIDE R4, R3, 0x8, R4 ;  /* 0x0000000803047825 */ /* 0x002fca00078e0204 */
[----:B------:R1:W-:Y:S01]  /*8300*/  STG.E.64 desc[UR10][R4.64], R46 ;  /* 0x0000002e04007986 */ /* 0x0003e2000c101b0a */
[----:B--2---:R-:W-:-:S04]  /*8310*/  IMAD.WIDE R6, R3, 0x4, R6 ;  /* 0x0000000403067825 */ /* 0x004fc800078e0206 */
[----:B------:R-:W-:Y:S01]  /*8320*/  VIADD R3, R3, 0x1 ;  /* 0x0000000103037836 */ /* 0x000fe20000000000 */
[----:B------:R1:W-:Y:S06]  /*8330*/  STG.E desc[UR10][R6.64], R27 ;  /* 0x0000001b06007986 */ /* 0x0003ec000c10190a */
.L_x_917:
[----:B0-----:R-:W-:Y:S01]  /*8340*/  STG.E desc[UR10][R8.64], R3 ;  /* 0x0000000308007986 */ /* 0x001fe2000c10190a */
[----:B------:R-:W-:Y:S05]  /*8350*/  EXIT ;  /* 0x000000000000794d */ /* 0x000fea0003800000 */
.L_x_905:
        /* <DEDUP_REMOVED lines=16> */
[-C--:B------:R-:W-:Y:S02]  /*8460*/  ISETP.GE.U32.AND P4, PT, R13, R2.reuse, PT ;  /* 0x000000020d00720c */ /* 0x080fe40003f86070 */
[----:B------:R-:W-:-:S02]  /*8470*/  ISETP.GE.U32.AND P2, PT, R7, R2, PT ;  /* 0x000000020700720c */ /* 0x000fc40003f46070 */
[----:B------:R-:W-:Y:S01]  /*8480*/  ISETP.GE.U32.AND P3, PT, R11, R2, PT ;  /* 0x000000020b00720c */ /* 0x000fe20003f66070 */
[----:B------:R-:W-:Y:S02]  /*8490*/  @!P5 IMAD.IADD R25, R25, 0x1, R3 ;  /* 0x000000011919d824 */ /* 0x000fe400078e0203 */
[----:B------:R-:W-:Y:S02]  /*84a0*/  VIADD R13, R3, 0xc0 ;  /* 0x000000c0030d7836 */ /* 0x000fe40000000000 */
[----:B------:R-:W-:-:S04]  /*84b0*/  @!P5 IMAD.WIDE.U32 R8, R25, 0x8, R8 ;  /* 0x000000081908d825 */ /* 0x000fc800078e0008 */
[C---:B------:R-:W-:Y:S02]  /*84c0*/  VIADD R15, R3.reuse, 0xe0 ;  /* 0x000000e0030f7836 */ /* 0x040fe40000000000 */
[----:B------:R-:W-:Y:S02]  /*84d0*/  IMAD.X R25, RZ, RZ, R23, P6 ;  /* 0x000000ffff197224 */ /* 0x000fe400030e0617 */
[----:B------:R-:W-:Y:S01]  /*84e0*/  VIADD R3, R3, 0x100 ;  /* 0x0000010003037836 */ /* 0x000fe20000000000 */
[----:B------:R-:W-:Y:S02]  /*84f0*/  ISETP.GE.U32.AND P6, PT, R13, R2, PT ;  /* 0x000000020d00720c */ /* 0x000fe40003fc6070 */
[----:B------:R-:W-:Y:S01]  /*8500*/  CS2R R34, SRZ ;  /* 0x0000000000227805 */ /* 0x000fe2000001ff00 */
[----:B--2---:R-:W-:Y:S02]  /*8510*/  IMAD.MOV.U32 R6, RZ, RZ, R4 ;  /* 0x000000ffff067224 */ /* 0x004fe400078e0004 */
[----:B------:R-:W-:-:S02]  /*8520*/  IMAD.MOV.U32 R7, RZ, RZ, R5 ;  /* 0x000000ffff077224 */ /* 0x000fc400078e0005 */
[----:B------:R-:W-:Y:S01]  /*8530*/  IMAD.MOV.U32 R10, RZ, RZ, R6 ;  /* 0x000000ffff0a7224 */ /* 0x000fe200078e0006 */
[----:B------:R0:W2:Y:S01]  /*8540*/  @!P5 LDG.E.64.CONSTANT R4, desc[UR10][R8.64] ;  /* 0x0000000a0804d981 */ /* 0x0000a2000c1e9b00 */
[----:B------:R-:W-:Y:S01]  /*8550*/  IMAD.MOV.U32 R11, RZ, RZ, R7 ;  /* 0x000000ffff0b7224 */ /* 0x000fe200078e0007 */
[----:B------:R-:W-:-:S05]  /*8560*/  ISETP.GE.U32.AND P5, PT, R15, R2, PT ;  /* 0x000000020f00720c */ /* 0x000fca0003fa6070 */
[----:B------:R-:W3:Y:S01]  /*8570*/  @!P0 LDG.E.64.CONSTANT R10, desc[UR10][R24.64+0x100] ;  /* 0x0001000a180a8981 */ /* 0x000ee2000c1e9b00 */
[----:B------:R-:W-:Y:S01]  /*8580*/  ISETP.GE.U32.AND P0, PT, R3, R2, PT ;  /* 0x000000020300720c */ /* 0x000fe20003f06070 */
[--C-:B------:R-:W-:Y:S02]  /*8590*/  IMAD.MOV.U32 R12, RZ, RZ, R6.reuse ;  /* 0x000000ffff0c7224 */ /* 0x100fe400078e0006 */
[--C-:B------:R-:W-:Y:S02]  /*85a0*/  IMAD.MOV.U32 R13, RZ, RZ, R7.reuse ;  /* 0x000000ffff0d7224 */ /* 0x100fe400078e0007 */
[--C-:B0-----:R-:W-:Y:S02]  /*85b0*/  IMAD.MOV.U32 R8, RZ, RZ, R6.reuse ;  /* 0x000000ffff087224 */ /* 0x101fe400078e0006 */
[--C-:B------:R-:W-:Y:S02]  /*85c0*/  IMAD.MOV.U32 R9, RZ, RZ, R7.reuse ;  /* 0x000000ffff097224 */ /* 0x100fe400078e0007 */
[----:B------:R-:W-:Y:S01]  /*85d0*/  IMAD.MOV.U32 R14, RZ, RZ, R6 ;  /* 0x000000ffff0e7224 */ /* 0x000fe200078e0006 */
[----:B------:R-:W4:Y:S01]  /*85e0*/  @!P1 LDG.E.64.CONSTANT R12, desc[UR10][R24.64+0x200] ;  /* 0x0002000a180c9981 */ /* 0x000f22000c1e9b00 */
[----:B------:R-:W-:-:S02]  /*85f0*/  IMAD.MOV.U32 R15, RZ, RZ, R7 ;  /* 0x000000ffff0f7224 */ /* 0x000fc400078e0007 */
[--C-:B------:R-:W-:Y:S01]  /*8600*/  IMAD.MOV.U32 R16, RZ, RZ, R6.reuse ;  /* 0x000000ffff107224 */ /* 0x100fe200078e0006 */
[----:B------:R-:W5:Y:S01]  /*8610*/  @!P2 LDG.E.64.CONSTANT R8, desc[UR10][R24.64+0x300] ;  /* 0x0003000a1808a981 */ /* 0x000f62000c1e9b00 */
[--C-:B------:R-:W-:Y:S02]  /*8620*/  IMAD.MOV.U32 R17, RZ, RZ, R7.reuse ;  /* 0x000000ffff117224 */ /* 0x100fe400078e0007 */
        /* <DEDUP_REMOVED lines=8> */
[----:B------:R-:W5:Y:S01]  /*86b0*/  @!P0 LDG.E.64.CONSTANT R6, desc[UR10][R24.64+0x800] ;  /* 0x0008000a18068981 */ /* 0x000f62000c1e9b00 */
[----:B------:R-:W-:-:S13]  /*86c0*/  ISETP.NE.AND P4, PT, R0, RZ, PT ;  /* 0x000000ff0000720c */ /* 0x000fda0003f85270 */
[----:B------:R0:W5:Y:S01]  /*86d0*/  @!P4 LDG.E.64.CONSTANT R34, desc[UR10][R22.64+-0x8] ;  /* 0xfffff80a1622c981 */ /* 0x000162000c1e9b00 */
[----:B------:R-:W1:Y:S01]  /*86e0*/  S2R R41, SR_LANEID ;  /* 0x0000000000297919 */ /* 0x000e620000000000 */
[----:B------:R-:W1:Y:S01]  /*86f0*/  S2UR UR5, SR_CgaCtaId ;  /* 0x00000000000579c3 */ /* 0x000e620000008800 */
[----:B------:R-:W-:Y:S01]  /*8700*/  SHF.R.U32.HI R44, RZ, 0x5, R0 ;  /* 0x00000005ff2c7819 */ /* 0x000fe20000011600 */
[----:B------:R-:W-:-:S06]  /*8710*/  UMOV UR4, 0x400 ;  /* 0x0000040000047882 */ /* 0x000fcc0000000000 */
[----:B0-----:R-:W0:Y:S01]  /*8720*/  LDC R23, c[0x0][0x390] ;  /* 0x0000e400ff177b82 */ /* 0x001e220000000800 */
[----:B-1----:R-:W-:Y:S01]  /*8730*/  ULEA UR4, UR5, UR4, 0x18 ;  /* 0x0000000405047291 */ /* 0x002fe2000f8ec0ff */
[----:B------:R-:W-:-:S05]  /*8740*/  IMAD R26, R44, 0x120, R41 ;  /* 0x000001202c1a7824 */ /* 0x000fca00078e0229 */
[----:B------:R-:W-:Y:S01]  /*8750*/  LEA R3, R26, UR4, 0x3 ;  /* 0x000000041a037c11 */ /* 0x000fe2000f8e18ff */
[----:B------:R-:W-:-:S04]  /*8760*/  IMAD R25, R41, 0x8, R26 ;  /* 0x0000000829197824 */ /* 0x000fc800078e021a */
[--C-:B------:R-:W-:Y:S01]  /*8770*/  IMAD R26, R26, -0x4, R3.reuse ;  /* 0xfffffffc1a1a7824 */ /* 0x100fe200078e0203 */
[----:B------:R-:W-:Y:S01]  /*8780*/  ISETP.NE.AND P0, PT, R0, RZ, PT ;  /* 0x000000ff0000720c */ /* 0x000fe20003f05270 */
[----:B--2---:R1:W-:Y:S04]  /*8790*/  STS.64 [R3], R4 ;  /* 0x0000000403007388 */ /* 0x0043e80000000a00 */
[----:B---3--:R-:W-:Y:S01]  /*87a0*/  STS.64 [R3+0x100], R10 ;  /* 0x0001000a03007388 */ /* 0x008fe20000000a00 */
[----:B-1----:R-:W-:-:S03]  /*87b0*/  IMAD R4, R41, 0x40, R3 ;  /* 0x0000004029047824 */ /* 0x002fc600078e0203 */
[----:B----4-:R-:W-:Y:S04]  /*87c0*/  STS.64 [R3+0x200], R12 ;  /* 0x0002000c03007388 */ /* 0x010fe80000000a00 */
[----:B-----5:R1:W-:Y:S04]  /*87d0*/  STS.64 [R3+0x300], R8 ;  /* 0x0003000803007388 */ /* 0x0203e80000000a00 */
        /* <DEDUP_REMOVED lines=9> */
[----:B------:R-:W4:Y:S04]  /*8870*/  LDS.64 R46, [R4+0x10] ;  /* 0x00001000042e7984 */ /* 0x000f280000000a00 */
[----:B------:R-:W-:Y:S04]  /*8880*/  LDS.64 R42, [R4+0x18] ;  /* 0x00001800042a7984 */ /* 0x000fe80000000a00 */
[----:B------:R-:W-:Y:S04]  /*8890*/  LDS.64 R18, [R4+0x20] ;  /* 0x0000200004127984 */ /* 0x000fe80000000a00 */
[----:B------:R-:W-:Y:S04]  /*88a0*/  LDS.64 R16, [R4+0x28] ;  /* 0x0000280004107984 */ /* 0x000fe80000000a00 */
[----:B------:R-:W-:Y:S04]  /*88b0*/  LDS.64 R12, [R4+0x30] ;  /* 0x00003000040c7984 */ /* 0x000fe80000000a00 */
[----:B------:R-:W-:Y:S01]  /*88c0*/  LDS.64 R6, [R4+0x38] ;  /* 0x0000380004067984 */ /* 0x000fe20000000a00 */
[----:B------:R-:W-:Y:S01]  /*88d0*/  BAR.SYNC.DEFER_BLOCKING 0x0 ;  /* 0x0000000000007b1d */ /* 0x000fe20000010000 */
[----:B------:R-:W-:Y:S01]  /*88e0*/  IMAD R25, R25, -0x4, R4 ;  /* 0xfffffffc19197824 */ /* 0x000fe200078e0204 */
[----:B-1----:R-:W-:-:S04]  /*88f0*/  LEA R9, R0, UR4, 0x3 ;  /* 0x0000000400097c11 */ /* 0x002fc8000f8e18ff */
        /* <DEDUP_REMOVED lines=12> */
[----:B------:R-:W5:Y:S04]  /*89c0*/  LDS R5, [R25+0x8] ;  /* 0x0000080019057984 */ /* 0x000f680000000800 */
        /* <DEDUP_REMOVED lines=8> */
[----:B------:R-:W-:Y:S01]  /*8a50*/  BAR.SYNC.DEFER_BLOCKING 0x0 ;  /* 0x0000000000007b1d */ /* 0x000fe20000010000 */
[----:B------:R-:W-:Y:S01]  /*8a60*/  IMAD R11, R0, 0x9, RZ ;  /* 0x00000009000b7824 */ /* 0x000fe200078e02ff */
[----:B---3--:R-:W-:-:S04]  /*8a70*/  ISETP.NE.U32.AND P5, PT, R52, R48, PT ;  /* 0x000000303400720c */ /* 0x008fc80003fa5070 */
[----:B------:R0:W2:Y:S01]  /*8a80*/  @P0 LDS.64 R34, [R9+0x878] ;  /* 0x0008780009220984 */ /* 0x0000a20000000a00 */
[----:B------:R-:W-:Y:S01]  /*8a90*/  VIADD R15, R11, 0x1 ;  /* 0x000000010b0f7836 */ /* 0x000fe20000000000 */
[----:B------:R-:W-:Y:S02]  /*8aa0*/  ISETP.NE.AND.EX P5, PT, R53, R49, PT, P5 ;  /* 0x000000313500720c */ /* 0x000fe40003fa5350 */
[----:B----4-:R-:W-:Y:S02]  /*8ab0*/  ISETP.NE.U32.AND P3, PT, R48, R46, PT ;  /* 0x0000002e3000720c */ /* 0x010fe40003f65070 */
[----:B------:R-:W-:Y:S01]  /*8ac0*/  ISETP.EQ.OR P5, PT, R15, R2, P5 ;  /* 0x000000020f00720c */ /* 0x000fe20002fa2670 */
[----:B------:R-:W-:Y:S01]  /*8ad0*/  VIADD R21, R11, 0x2 ;  /* 0x000000020b157836 */ /* 0x000fe20000000000 */
[----:B------:R-:W-:Y:S02]  /*8ae0*/  ISETP.NE.AND.EX P3, PT, R49, R47, PT, P3 ;  /* 0x0000002f3100720c */ /* 0x000fe40003f65330 */
[----:B0-----:R-:W-:-:S02]  /*8af0*/  SEL R9, R3, RZ, !P5 ;  /* 0x000000ff03097207 */ /* 0x001fc40006800000 */
[----:B------:R-:W-:-:S03]  /*8b00*/  ISETP.EQ.OR P3, PT, R21, R2, P3 ;  /* 0x000000021500720c */ /* 0x000fc60001f62670 */
[----:B-1----:R-:W-:Y:S01]  /*8b10*/  IMAD.IADD R9, R4, 0x1, R9 ;  /* 0x0000000104097824 */ /* 0x002fe200078e0209 */
[----:B------:R-:W-:Y:S01]  /*8b20*/  ISETP.NE.U32.AND P2, PT, R46, R42, PT ;  /* 0x0000002a2e00720c */ /* 0x000fe20003f45070 */
[----:B------:R-:W-:-:S03]  /*8b30*/  VIADD R15, R11, 0x3 ;  /* 0x000000030b0f7836 */ /* 0x000fc60000000000 */
[----:B------:R-:W-:Y:S02]  /*8b40*/  SEL R10, R9, RZ, !P3 ;  /* 0x000000ff090a7207 */ /* 0x000fe40005800000 */
[----:B------:R-:W-:-:S03]  /*8b50*/  ISETP.NE.AND.EX P2, PT, R47, R43, PT, P2 ;  /* 0x0000002b2f00720c */ /* 0x000fc60003f45320 */
[----:B-----5:R-:W-:Y:S01]  /*8b60*/  IMAD.IADD R10, R5, 0x1, R10 ;  /* 0x00000001050a7824 */ /* 0x020fe200078e020a */
[----:B------:R-:W-:Y:S02]  /*8b70*/  ISETP.EQ.OR P2, PT, R15, R2, P2 ;  /* 0x000000020f00720c */ /* 0x000fe40001742670 */
[----:B------:R-:W-:Y:S02]  /*8b80*/  ISETP.NE.U32.AND P1, PT, R42, R18, PT ;  /* 0x000000122a00720c */ /* 0x000fe40003f25070 */
[----:B--2---:R-:W-:-:S04]  /*8b90*/  ISETP.NE.U32.AND P0, PT, R34, R52, PT ;  /* 0x000000342200720c */ /* 0x004fc80003f05070 */
[----:B------:R-:W-:-:S04]  /*8ba0*/  ISETP.NE.AND.EX P0, PT, R35, R53, PT, P0 ;  /* 0x000000352300720c */ /* 0x000fc80003f05300 */
[C---:B------:R-:W-:Y:S01]  /*8bb0*/  ISETP.EQ.OR P0, PT, R11.reuse, R2, P0 ;  /* 0x000000020b00720c */ /* 0x040fe20000702670 */
[----:B------:R-:W-:Y:S01]  /*8bc0*/  VIADD R21, R11, 0x4 ;  /* 0x000000040b157836 */ /* 0x000fe20000000000 */
[----:B------:R-:W-:Y:S02]  /*8bd0*/  SEL R9, R10, RZ, !P2 ;  /* 0x000000ff0a097207 */ /* 0x000fe40005000000 */
[----:B------:R-:W-:Y:S02]  /*8be0*/  ISETP.NE.AND.EX P1, PT, R43, R19, PT, P1 ;  /* 0x000000132b00720c */ /* 0x000fe40003f25310 */
[----:B------:R-:W-:Y:S01]  /*8bf0*/  ISETP.NE.U32.AND P6, PT, R18, R16, PT ;  /* 0x000000101200720c */ /* 0x000fe20003fc5070 */
[----:B------:R-:W-:Y:S01]  /*8c00*/  VIADD R15, R11, 0x5 ;  /* 0x000000050b0f7836 */ /* 0x000fe20000000000 */
[----:B------:R-:W-:Y:S01]  /*8c10*/  SEL R10, RZ, 0x1, !P0 ;  /* 0x00000001ff0a7807 */ /* 0x000fe20004000000 */
[----:B------:R-:W-:Y:S01]  /*8c20*/  IMAD.IADD R9, R36, 0x1, R9 ;  /* 0x0000000124097824 */ /* 0x000fe200078e0209 */
[----:B------:R-:W-:Y:S01]  /*8c30*/  ISETP.EQ.OR P1, PT, R21, R2, P1 ;  /* 0x000000021500720c */ /* 0x000fe20000f22670 */
[----:B------:R-:W-:Y:S01]  /*8c40*/  IMAD.MOV.U32 R14, RZ, RZ, 0x2 ;  /* 0x00000002ff0e7424 */ /* 0x000fe200078e00ff */
[----:B------:R-:W-:Y:S01]  /*8c50*/  ISETP.NE.AND.EX P6, PT, R19, R17, PT, P6 ;  /* 0x000000111300720c */ /* 0x000fe20003fc5360 */
[----:B------:R-:W-:-:S02]  /*8c60*/  @!P0 IMAD.MOV R14, RZ, RZ, 0x1 ;  /* 0x00000001ff0e8424 */ /* 0x000fc400078e02ff */
[----:B------:R-:W-:Y:S01]  /*8c70*/  @!P5 IMAD.MOV R14, RZ, RZ, R10 ;  /* 0x000000ffff0ed224 */ /* 0x000fe200078e020a */
[----:B------:R-:W-:Y:S02]  /*8c80*/  ISETP.EQ.OR P0, PT, R15, R2, P6 ;  /* 0x000000020f00720c */ /* 0x000fe40003702670 */
[----:B------:R-:W-:Y:S02]  /*8c90*/  SEL R10, R9, RZ, !P1 ;  /* 0x000000ff090a7207 */ /* 0x000fe40004800000 */
[----:B------:R-:W-:Y:S01]  /*8ca0*/  ISETP.NE.U32.AND P6, PT, R16, R12, PT ;  /* 0x0000000c1000720c */ /* 0x000fe20003fc5070 */
[----:B------:R-:W-:Y:S02]  /*8cb0*/  VIADD R9, R11, 0x6 ;  /* 0x000000060b097836 */ /* 0x000fe40000000000 */
[----:B------:R-:W-:Y:S01]  /*8cc0*/  IMAD.IADD R10, R37, 0x1, R10 ;  /* 0x00000001250a7824 */ /* 0x000fe200078e020a */
[----:B------:R-:W-:-:S04]  /*8cd0*/  ISETP.NE.AND.EX P5, PT, R17, R13, PT, P6 ;  /* 0x0000000d1100720c */ /* 0x000fc80003fa5360 */
[----:B------:R-:W-:Y:S02]  /*8ce0*/  ISETP.EQ.OR P5, PT, R9, R2, P5 ;  /* 0x000000020900720c */ /* 0x000fe40002fa2670 */
[----:B------:R-:W-:Y:S01]  /*8cf0*/  SEL R9, R10, RZ, !P0 ;  /* 0x000000ff0a097207 */ /* 0x000fe20004000000 */
[----:B------:R-:W-:Y:S02]  /*8d00*/  VIADD R20, R14, 0x1 ;  /* 0x000000010e147836 */ /* 0x000fe40000000000 */
[----:B------:R-:W-:Y:S02]  /*8d10*/  @!P3 IMAD.MOV R20, RZ, RZ, R14 ;  /* 0x000000ffff14b224 */ /* 0x000fe400078e020e */
[----:B------:R-:W-:Y:S01]  /*8d20*/  IMAD.IADD R9, R38, 0x1, R9 ;  /* 0x0000000126097824 */ /* 0x000fe200078e0209 */
[----:B------:R-:W-:Y:S01]  /*8d30*/  ISETP.NE.U32.AND P3, PT, R12, R6, PT ;  /* 0x000000060c00720c */ /* 0x000fe20003f65070 */
[----:B------:R-:W-:-:S03]  /*8d40*/  VIADD R15, R11, 0x7 ;  /* 0x000000070b0f7836 */ /* 0x000fc60000000000 */
[----:B------:R-:W-:Y:S02]  /*8d50*/  SEL R10, R9, RZ, !P5 ;  /* 0x000000ff090a7207 */ /* 0x000fe40006800000 */
[----:B------:R-:W-:-:S03]  /*8d60*/  ISETP.NE.AND.EX P3, PT, R13, R7, PT, P3 ;  /* 0x000000070d00720c */ /* 0x000fc60003f65330 */
[----:B------:R-:W-:Y:S01]  /*8d70*/  IMAD.IADD R10, R39, 0x1, R10 ;  /* 0x00000001270a7824 */ /* 0x000fe200078e020a */
[----:B------:R-:W-:Y:S02]  /*8d80*/  ISETP.EQ.OR P3, PT, R15, R2, P3 ;  /* 0x000000020f00720c */ /* 0x000fe40001f62670 */
[----:B------:R-:W-:Y:S01]  /*8d90*/  ISETP.NE.U32.AND P6, PT, R6, R32, PT ;  /* 0x000000200600720c */ /* 0x000fe20003fc5070 */
[----:B------:R-:W-:Y:S01]  /*8da0*/  VIADD R11, R11, 0x8 ;  /* 0x000000080b0b7836 */ /* 0x000fe20000000000 */
[----:B------:R-:W-:Y:S01]  /*8db0*/  SEL R9, R10, RZ, !P3 ;  /* 0x000000ff0a097207 */ /* 0x000fe20005800000 */
[----:B------:R-:W-:Y:S01]  /*8dc0*/  VIADD R14, R20, 0x1 ;  /* 0x00000001140e7836 */ /* 0x000fe20000000000 */
[----:B------:R-:W-:Y:S01]  /*8dd0*/  ISETP.NE.AND.EX P6, PT, R7, R33, PT, P6 ;  /* 0x000000210700720c */ /* 0x000fe20003fc5360 */
[----:B------:R-:W-:Y:S02]  /*8de0*/  @!P2 IMAD.MOV R14, RZ, RZ, R20 ;  /* 0x000000ffff0ea224 */ /* 0x000fe400078e0214 */
[----:B------:R-:W-:Y:S01]  /*8df0*/  IMAD.IADD R9, R40, 0x1, R9 ;  /* 0x0000000128097824 */ /* 0x000fe200078e0209 */
[----:B------:R-:W-:Y:S01]  /*8e00*/  ISETP.EQ.OR P6, PT, R11, R2, P6 ;  /* 0x000000020b00720c */ /* 0x000fe200037c2670 */
[----:B------:R-:W-:-:S02]  /*8e10*/  VIADD R15, R14, 0x1 ;  /* 0x000000010e0f7836 */ /* 0x000fc40000000000 */
[----:B------:R-:W-:Y:S01]  /*8e20*/  @!P1 IMAD.MOV R15, RZ, RZ, R14 ;  /* 0x000000ffff0f9224 */ /* 0x000fe200078e020e */
[----:B------:R-:W-:-:S03]  /*8e30*/  SEL R9, R9, RZ, !P6 ;  /* 0x000000ff09097207 */ /* 0x000fc60007000000 */
[----:B------:R-:W-:Y:S02]  /*8e40*/  VIADD R11, R15, 0x1 ;  /* 0x000000010f0b7836 */ /* 0x000fe40000000000 */
[----:B------:R-:W-:Y:S02]  /*8e50*/  @!P0 IMAD.MOV R11, RZ, RZ, R15 ;  /* 0x000000ffff0b8224 */ /* 0x000fe400078e020f */
[----:B------:R-:W-:Y:S02]  /*8e60*/  IMAD.IADD R10, R8, 0x1, R9 ;  /* 0x00000001080a7824 */ /* 0x000fe400078e0209 */
[----:B------:R-:W-:Y:S02]  /*8e70*/  VIADD R14, R11, 0x1 ;  /* 0x000000010b0e7836 */ /* 0x000fe40000000000 */
[----:B------:R-:W-:Y:S02]  /*8e80*/  @!P5 IMAD.MOV R14, RZ, RZ, R11 ;  /* 0x000000ffff0ed224 */ /* 0x000fe400078e020b */
[----:B------:R-:W0:Y:S02]  /*8e90*/  SHFL.UP PT, R11, R10, 0x1, RZ ;  /* 0x042000000a0b7989 */ /* 0x000e2400000e00ff */
[----:B------:R-:W-:-:S02]  /*8ea0*/  VIADD R8, R14, 0x1 ;  /* 0x000000010e087836 */ /* 0x000fc40000000000 */
[----:B------:R-:W-:-:S04]  /*8eb0*/  @!P3 IMAD.MOV R8, RZ, RZ, R14 ;  /* 0x000000ffff08b224 */ /* 0x000fc800078e020e */
[----:B------:R-:W-:Y:S02]  /*8ec0*/  VIADD R9, R8, 0x1 ;  /* 0x0000000108097836 */ /* 0x000fe40000000000 */
[----:B------:R-:W-:Y:S01]  /*8ed0*/  @!P6 IMAD.MOV R9, RZ, RZ, R8 ;  /* 0x000000ffff09e224 */ /* 0x000fe200078e0208 */
[----:B------:R-:W-:-:S04]  /*8ee0*/  ISETP.GE.AND P5, PT, R41, 0x1, PT ;  /* 0x000000012900780c */ /* 0x000fc80003fa6270 */
[----:B------:R-:W1:Y:S01]  /*8ef0*/  SHFL.UP PT, R8, R9, 0x1, RZ ;  /* 0x0420000009087989 */ /* 0x000e6200000e00ff */
[----:B------:R-:W-:-:S04]  /*8f00*/  ISETP.NE.AND P3, PT, R9, RZ, PT ;  /* 0x000000ff0900720c */ /* 0x000fc80003f65270 */
[----:B0-----:R-:W-:-:S04]  /*8f10*/  SEL R11, R11, RZ, !P3 ;  /* 0x000000ff0b0b7207 */ /* 0x001fc80005800000 */
[----:B------:R-:W-:-:S05]  /*8f20*/  SEL R11, R11, RZ, P5 ;  /* 0x000000ff0b0b7207 */ /* 0x000fca0002800000 */
[----:B------:R-:W-:-:S05]  /*8f30*/  IMAD.IADD R11, R10, 0x1, R11 ;  /* 0x000000010a0b7824 */ /* 0x000fca00078e020b */
[----:B------:R-:W0:Y:S01]  /*8f40*/  SHFL.UP PT, R14, R11, 0x2, RZ ;  /* 0x044000000b0e7989 */ /* 0x000e2200000e00ff */
[----:B-1----:R-:W-:-:S05]  /*8f50*/  SEL R8, R8, RZ, P5 ;  /* 0x000000ff08087207 */ /* 0x002fca0002800000 */
[----:B------:R-:W-:-:S05]  /*8f60*/  IMAD.IADD R8, R8, 0x1, R9 ;  /* 0x0000000108087824 */ /* 0x000fca00078e0209 */
[----:B------:R-:W1:Y:S01]  /*8f70*/  SHFL.UP PT, R10, R8, 0x2, RZ ;  /* 0x04400000080a7989 */ /* 0x000e6200000e00ff */
[----:B------:R-:W-:Y:S02]  /*8f80*/  ISETP.NE.AND P3, PT, R8, RZ, PT ;  /* 0x000000ff0800720c */ /* 0x000fe40003f65270 */
[----:B------:R-:W-:Y:S02]  /*8f90*/  ISETP.GE.AND P5, PT, R41, 0x2, PT ;  /* 0x000000022900780c */ /* 0x000fe40003fa6270 */
[----:B0-----:R-:W-:-:S04]  /*8fa0*/  SEL R14, R14, RZ, !P3 ;  /* 0x000000ff0e0e7207 */ /* 0x001fc80005800000 */
[----:B------:R-:W-:-:S05]  /*8fb0*/  SEL R14, R14, RZ, P5 ;  /* 0x000000ff0e0e7207 */ /* 0x000fca0002800000 */
[----:B------:R-:W-:Y:S01]  /*8fc0*/  IMAD.IADD R14, R11, 0x1, R14 ;  /* 0x000000010b0e7824 */ /* 0x000fe200078e020e */
[----:B-1----:R-:W-:-:S04]  /*8fd0*/  SEL R9, R10, RZ, P5 ;  /* 0x000000ff0a097207 */ /* 0x002fc80002800000 */
[----:B------:R-:W0:Y:S01]  /*8fe0*/  SHFL.UP PT, R15, R14, 0x4, RZ ;  /* 0x048000000e0f7989 */ /* 0x000e2200000e00ff */
        /* <DEDUP_REMOVED lines=14> */
[----:B------:R-:W-:Y:S02]  /*90d0*/  SEL R14, R11, RZ, P5 ;  /* 0x000000ff0b0e7207 */ /* 0x000fe40002800000 */
[----:B-1----:R-:W-:-:S03]  /*90e0*/  SEL R9, R8, RZ, P5 ;  /* 0x000000ff08097207 */ /* 0x002fc60002800000 */
[----:B------:R-:W-:Y:S02]  /*90f0*/  IMAD.IADD R8, R15, 0x1, R14 ;  /* 0x000000010f087824 */ /* 0x000fe400078e020e */
[----:B------:R-:W-:-:S03]  /*9100*/  IMAD.IADD R9, R10, 0x1, R9 ;  /* 0x000000010a097824 */ /* 0x000fc600078e0209 */
[----:B------:R-:W0:Y:S04]  /*9110*/  SHFL.UP PT, R14, R8, 0x10, RZ ;  /* 0x06000000080e7989 */ /* 0x000e2800000e00ff */
[----:B------:R-:W1:Y:S01]  /*9120*/  SHFL.UP PT, R11, R9, 0x10, RZ ;  /* 0x06000000090b7989 */ /* 0x000e6200000e00ff */
[----:B------:R-:W-:Y:S02]  /*9130*/  ISETP.NE.AND P6, PT, R41, 0x1f, PT ;  /* 0x0000001f2900780c */ /* 0x000fe40003fc5270 */
[----:B------:R-:W-:Y:S02]  /*9140*/  ISETP.NE.AND P3, PT, R9, RZ, PT ;  /* 0x000000ff0900720c */ /* 0x000fe40003f65270 */
[----:B------:R-:W-:Y:S02]  /*9150*/  ISETP.GE.AND P5, PT, R41, 0x10, PT ;  /* 0x000000102900780c */ /* 0x000fe40003fa6270 */
[----:B0-----:R-:W-:-:S02]  /*9160*/  SEL R14, R14, RZ, !P3 ;  /* 0x000000ff0e0e7207 */ /* 0x001fc40005800000 */
[----:B-1----:R-:W-:Y:S02]  /*9170*/  SEL R10, R11, RZ, P5 ;  /* 0x000000ff0b0a7207 */ /* 0x002fe40002800000 */
[----:B------:R-:W-:-:S03]  /*9180*/  SEL R15, R14, RZ, P5 ;  /* 0x000000ff0e0f7207 */ /* 0x000fc60002800000 */
[----:B------:R-:W-:Y:S01]  /*9190*/  @!P6 LEA R45, R44, UR4, 0x3 ;  /* 0x000000042c2dec11 */ /* 0x000fe2000f8e18ff */
[----:B------:R-:W-:Y:S02]  /*91a0*/  IMAD.IADD R14, R9, 0x1, R10 ;  /* 0x00000001090e7824 */ /* 0x000fe400078e020a */
[----:B------:R-:W-:-:S05]  /*91b0*/  IMAD.IADD R15, R8, 0x1, R15 ;  /* 0x00000001080f7824 */ /* 0x000fca00078e020f */
[----:B------:R-:W-:Y:S01]  /*91c0*/  @!P6 STS.64 [R45], R14 ;  /* 0x0000000e2d00e388 */ /* 0x000fe20000000a00 */
[----:B------:R-:W-:Y:S06]  /*91d0*/  BAR.SYNC.DEFER_BLOCKING 0x0 ;  /* 0x0000000000007b1d */ /* 0x000fec0000010000 */
[----:B------:R-:W0:Y:S04]  /*91e0*/  LDS.128 R8, [UR4] ;  /* 0x00000004ff087984 */ /* 0x000e280008000c00 */
[----:B------:R-:W1:Y:S04]  /*91f0*/  LDS.128 R20, [UR4+0x10] ;  /* 0x00001004ff147984 */ /* 0x000e680008000c00 */
[----:B------:R-:W2:Y:S01]  /*9200*/  LDS.128 R24, [UR4+0x20] ;  /* 0x00002004ff187984 */ /* 0x000ea20008000c00 */
[----:B------:R-:W-:-:S02]  /*9210*/  ISETP.NE.AND P6, PT, R44, 0x2, PT ;  /* 0x000000022c00780c */ /* 0x000fc40003fc5270 */
        /* <DEDUP_REMOVED lines=9> */
[----:B------:R-:W-:Y:S02]  /*92b0*/  SEL R10, R56, RZ, !P3 ;  /* 0x000000ff380a7207 */ /* 0x000fe40005800000 */
[----:B------:R-:W-:Y:S02]  /*92c0*/  SEL R8, R11, R8, !P6 ;  /* 0x000000080b087207 */ /* 0x000fe40007000000 */
[----:B------:R-:W-:Y:S01]  /*92d0*/  SEL R9, R54, R9, !P6 ;  /* 0x0000000936097207 */ /* 0x000fe20007000000 */
[----:B------:R-:W-:Y:S01]  /*92e0*/  IMAD.IADD R10, R23, 0x1, R10 ;  /* 0x00000001170a7824 */ /* 0x000fe200078e020a */
[----:B--2---:R-:W-:Y:S01]  /*92f0*/  ISETP.NE.AND P6, PT, R24, RZ, PT ;  /* 0x000000ff1800720c */ /* 0x004fe20003fc5270 */
[----:B------:R-:W-:Y:S01]  /*9300*/  IMAD.IADD R11, R11, 0x1, R20 ;  /* 0x000000010b0b7824 */ /* 0x000fe200078e0214 */
[----:B------:R-:W-:Y:S02]  /*9310*/  ISETP.NE.AND P5, PT, R44, 0x3, PT ;  /* 0x000000032c00780c */ /* 0x000fe40003fa5270 */
[----:B------:R-:W-:-:S02]  /*9320*/  SEL R20, R10, RZ, !P6 ;  /* 0x000000ff0a147207 */ /* 0x000fc40007000000 */
[----:B------:R-:W-:Y:S01]  /*9330*/  SEL R8, R11, R8, !P5 ;  /* 0x000000080b087207 */ /* 0x000fe20006800000 */
[----:B------:R-:W-:Y:S01]  /*9340*/  IMAD.IADD R11, R22, 0x1, R11 ;  /* 0x00000001160b7824 */ /* 0x000fe200078e020b */
[----:B------:R-:W-:Y:S01]  /*9350*/  ISETP.NE.AND P3, PT, R44, 0x4, PT ;  /* 0x000000042c00780c */ /* 0x000fe20003f65270 */
[----:B------:R-:W-:Y:S01]  /*9360*/  IMAD.IADD R20, R25, 0x1, R20 ;  /* 0x0000000119147824 */ /* 0x000fe200078e0214 */
[----:B------:R-:W-:Y:S02]  /*9370*/  SEL R9, R56, R9, !P5 ;  /* 0x0000000938097207 */ /* 0x000fe40006800000 */
[----:B------:R-:W-:Y:S02]  /*9380*/  ISETP.NE.AND P5, PT, R26, RZ, PT ;  /* 0x000000ff1a00720c */ /* 0x000fe40003fa5270 */
[C---:B------:R-:W-:Y:S01]  /*9390*/  SEL R8, R11.reuse, R8, !P3 ;  /* 0x000000080b087207 */ /* 0x040fe20005800000 */
[----:B------:R-:W-:Y:S01]  /*93a0*/  IMAD.IADD R11, R11, 0x1, R24 ;  /* 0x000000010b0b7824 */ /* 0x000fe200078e0218 */
[----:B------:R-:W-:Y:S01]  /*93b0*/  SEL R9, R10, R9, !P3 ;  /* 0x000000090a097207 */ /* 0x000fe20005800000 */
[----:B------:R-:W1:Y:S01]  /*93c0*/  SHFL.UP PT, R25, R14, 0x1, RZ ;  /* 0x042000000e197989 */ /* 0x000e6200000e00ff */
[----:B------:R-:W-:-:S02]  /*93d0*/  SEL R10, R20, RZ, !P5 ;  /* 0x000000ff140a7207 */ /* 0x000fc40006800000 */
[----:B------:R-:W-:-:S03]  /*93e0*/  ISETP.NE.AND P6, PT, R44, 0x5, PT ;  /* 0x000000052c00780c */ /* 0x000fc60003fc5270 */
[----:B------:R-:W-:Y:S01]  /*93f0*/  IMAD.IADD R10, R27, 0x1, R10 ;  /* 0x000000011b0a7824 */ /* 0x000fe200078e020a */
[----:B------:R-:W-:Y:S02]  /*9400*/  SEL R8, R11, R8, !P6 ;  /* 0x000000080b087207 */ /* 0x000fe40007000000 */
[----:B------:R-:W-:Y:S02]  /*9410*/  SEL R9, R20, R9, !P6 ;  /* 0x0000000914097207 */ /* 0x000fe40007000000 */
[----:B------:R-:W-:Y:S02]  /*9420*/  ISETP.NE.AND P6, PT, R44, 0x6, PT ;  /* 0x000000062c00780c */ /* 0x000fe40003fc5270 */
[----:B0-----:R-:W-:Y:S01]  /*9430*/  ISETP.NE.AND P5, PT, R28, RZ, PT ;  /* 0x000000ff1c00720c */ /* 0x001fe20003fa5270 */
[----:B------:R-:W-:Y:S01]  /*9440*/  IMAD.IADD R11, R26, 0x1, R11 ;  /* 0x000000011a0b7824 */ /* 0x000fe200078e020b */
[C---:B------:R-:W-:Y:S01]  /*9450*/  SEL R9, R10.reuse, R9, !P6 ;  /* 0x000000090a097207 */ /* 0x040fe20007000000 */
[----:B------:R0:W2:Y:S01]  /*9460*/  SHFL.UP PT, R26, R15, 0x1, RZ ;  /* 0x042000000f1a7989 */ /* 0x0000a200000e00ff */
[----:B------:R-:W-:-:S02]  /*9470*/  SEL R10, R10, RZ, !P5 ;  /* 0x000000ff0a0a7207 */ /* 0x000fc40006800000 */
[----:B------:R-:W-:Y:S02]  /*9480*/  ISETP.GE.U32.AND P3, PT, R0, 0x20, PT ;  /* 0x000000200000780c */ /* 0x000fe40003f66070 */
[C---:B------:R-:W-:Y:S01]  /*9490*/  SEL R8, R11.reuse, R8, !P6 ;  /* 0x000000080b087207 */ /* 0x040fe20007000000 */
[----:B------:R-:W-:Y:S01]  /*94a0*/  IMAD.IADD R11, R11, 0x1, R28 ;  /* 0x000000010b0b7824 */ /* 0x000fe200078e021c */
[----:B------:R-:W-:Y:S01]  /*94b0*/  ISETP.NE.AND P5, PT, R44, 0x7, PT ;  /* 0x000000072c00780c */ /* 0x000fe20003fa5270 */
[----:B------:R-:W-:Y:S01]  /*94c0*/  IMAD.IADD R10, R29, 0x1, R10 ;  /* 0x000000011d0a7824 */ /* 0x000fe200078e020a */
[----:B------:R-:W-:Y:S02]  /*94d0*/  ISETP.NE.AND P6, PT, R30, RZ, PT ;  /* 0x000000ff1e00720c */ /* 0x000fe40003fc5270 */
[----:B------:R-:W-:Y:S02]  /*94e0*/  SEL R8, R11, R8, !P5 ;  /* 0x000000080b087207 */ /* 0x000fe40006800000 */
[----:B------:R-:W-:-:S02]  /*94f0*/  SEL R9, R10, R9, !P5 ;  /* 0x000000090a097207 */ /* 0x000fc40006800000 */
[----:B------:R-:W-:Y:S02]  /*9500*/  ISETP.NE.AND P5, PT, R41, RZ, P3 ;  /* 0x000000ff2900720c */ /* 0x000fe40001fa5270 */
[----:B------:R-:W-:Y:S02]  /*9510*/  SEL R10, R10, RZ, !P6 ;  /* 0x000000ff0a0a7207 */ /* 0x000fe40007000000 */
[----:B-1----:R-:W-:-:S04]  /*9520*/  @P3 ISETP.NE.AND P6, PT, R25, RZ, PT ;  /* 0x000000ff1900320c */ /* 0x002fc80003fc5270 */
[----:B0-----:R-:W-:Y:S02]  /*9530*/  @P3 SEL R15, R9, RZ, !P6 ;  /* 0x000000ff090f3207 */ /* 0x001fe40007000000 */
[----:B------:R-:W-:-:S03]  /*9540*/  @P3 ISETP.NE.AND P6, PT, R41, RZ, PT ;  /* 0x000000ff2900320c */ /* 0x000fc60003fc5270 */
[----:B--2---:R-:W-:Y:S01]  /*9550*/  @P5 IMAD.IADD R9, R26, 0x1, R15 ;  /* 0x000000011a095824 */ /* 0x004fe200078e020f */
[----:B------:R-:W-:Y:S01]  /*9560*/  @P3 SEL R21, R25, RZ, P6 ;  /* 0x000000ff19153207 */ /* 0x000fe20003000000 */
[----:B------:R-:W-:Y:S02]  /*9570*/  IMAD.IADD R30, R30, 0x1, R11 ;  /* 0x000000011e1e7824 */ /* 0x000fe400078e020b */
[----:B------:R-:W-:Y:S02]  /*9580*/  IMAD.IADD R31, R31, 0x1, R10 ;  /* 0x000000011f1f7824 */ /* 0x000fe400078e020a */
[----:B------:R-:W-:Y:S02]  /*9590*/  @P3 IMAD.IADD R25, R8, 0x1, R21 ;  /* 0x0000000108193824 */ /* 0x000fe400078e0215 */
[----:B------:R-:W-:Y:S01]  /*95a0*/  @P3 IMAD.MOV.U32 R26, RZ, RZ, R9 ;  /* 0x000000ffff1a3224 */ /* 0x000fe200078e0009 */
[----:B------:R-:W-:Y:S06]  /*95b0*/  @P3 BRA `(.L_x_918) ;  /* 0x0000000c00143947 */ /* 0x000fec0003800000 */
[----:B------:R-:W0:Y:S01]  /*95c0*/  LDC.64 R28, c[0x0][0x3b0] ;  /* 0x0000ec00ff1c7b82 */ /* 0x000e220000000a00 */
[----:B------:R-:W1:Y:S01]  /*95d0*/  LDCU UR5, c[0x0][0x370] ;  /* 0x00006e00ff0577ac */ /* 0x000e620008000800 */
        /* <DEDUP_REMOVED lines=12> */
.L_x_919:
[----:B------:R-:W-:Y:S05]  /*96a0*/  NANOSLEEP 0x1c2 ;  /* 0x000001c20000795d */ /* 0x000fea0003800000 */
[----:B------:R-:W-:Y:S01]  /*96b0*/  NOP ;  /* 0x0000000000007918 */ /* 0x000fe20000000000 */
.L_x_920:
[----:B--2---:R-:W-:-:S03]  /*96c0*/  IMAD.WIDE.U32 R8, R0, 0x10, RZ ;  /* 0x0000001000087825 */ /* 0x004fc600078e00ff */
[----:B------:R-:W-:Y:S02]  /*96d0*/  LOP3.LUT R15, R8, 0xfffffff0, RZ, 0x3c, !PT ;  /* 0xfffffff0080f7812 */ /* 0x000fe400078e3cff */
[----:B------:R-:W-:Y:S02]  /*96e0*/  LOP3.LUT R9, RZ, R9, RZ, 0x33, !PT ;  /* 0x00000009ff097212 */ /* 0x000fe400078e33ff */
[----:B------:R-:W-:-:S05]  /*96f0*/  IADD3 R14, P3, PT, R28, R15, RZ ;  /* 0x0000000f1c0e7210 */ /* 0x000fca0007f7e0ff */
[----:B------:R-:W-:-:S08]  /*9700*/  IMAD.X R15, R29, 0x1, R9, P3 ;  /* 0x000000011d0f7824 */ /* 0x000fd000018e0609 */
.L_x_922:
[----:B------:R-:W2:Y:S01]  /*9710*/  LD.E.128.STRONG.GPU R8, desc[UR10][R14.64+0x200] ;  /* 0x0002000a0e087980 */ /* 0x000ea2000c10fd00 */
[----:B------:R-:W-:Y:S05]  /*9720*/  YIELD ;  /* 0x0000000000007946 */ /* 0x000fea0003800000 */
[----:B------:R-:W-:Y:S01]  /*9730*/  UMOV UR5, 0xffffffff ;  /* 0xffffffff00057882 */ /* 0x000fe20000000000 */
[----:B--2---:R-:W-:-:S04]  /*9740*/  ISETP.NE.U32.AND P3, PT, R10, 0x63, PT ;  /* 0x000000630a00780c */ /* 0x004fc80003f65070 */
[----:B------:R-:W-:Y:S01]  /*9750*/  ISETP.NE.AND.EX P3, PT, R11, RZ, PT, P3 ;  /* 0x000000ff0b00720c */ /* 0x000fe20003f65330 */
[----:B------:R-:W-:-:S12]  /*9760*/  BRA.DIV UR5, `(.L_x_921) ;  /* 0x0000003205b07947 */ /* 0x000fd8000b800000 */
[----:B------:R-:W-:-:S13]  /*9770*/  VOTE.ANY P3, !P3 ;  /* 0x0000000000ff7806 */ /* 0x000fda0005860100 */
.L_x_979:
[----:B------:R-:W-:Y:S05]  /*9780*/  @P3 BRA `(.L_x_922) ;  /* 0xfffffffc00e03947 */ /* 0x000fea000383ffff */
[----:B------:R-:W-:Y:S01]  /*9790*/  UMOV UR5, 0xffffffff ;  /* 0xffffffff00057882 */ /* 0x000fe20000000000 */
[----:B------:R-:W-:-:S04]  /*97a0*/  ISETP.NE.U32.AND P5, PT, R10, 0x65, PT ;  /* 0x000000650a00780c */ /* 0x000fc80003fa5070 */
[----:B------:R-:W-:Y:S01]  /*97b0*/  ISETP.NE.AND.EX P5, PT, R11, RZ, PT, P5 ;  /* 0x000000ff0b00720c */ /* 0x000fe20003fa5350 */
[----:B------:R-:W-:-:S12]  /*97c0*/  BRA.DIV UR5, `(.L_x_923) ;  /* 0x0000003205b87947 */ /* 0x000fd8000b800000 */
[----:B------:R-:W0:Y:S01]  /*97d0*/  S2R R21, SR_GEMASK ;  /* 0x0000000000157919 */ /* 0x000e220000003c00 */
[----:B------:R-:W-:Y:S01]  /*97e0*/  VOTE.ANY R24, PT, !P5 ;  /* 0x0000000000187806 */ /* 0x000fe200068e0100 */
[C---:B------:R-:W-:Y:S01]  /*97f0*/  VIADD R14, R41.reuse, 0x2 ;  /* 0x00000002290e7836 */ /* 0x040fe20000000000 */
[----:B------:R-:W-:Y:S01]  /*9800*/  ISETP.NE.AND P5, PT, R8, RZ, PT ;  /* 0x000000ff0800720c */ /* 0x000fe20003fa5270 */
[----:B------:R-:W-:Y:S01]  /*9810*/  VIADD R45, R41, 0x10 ;  /* 0x00000010292d7836 */ /* 0x000fe20000000000 */
[----:B------:R-:W-:-:S05]  /*9820*/  LOP3.LUT R55, RZ, R0, RZ, 0x33, !PT ;  /* 0x00000000ff377212 */ /* 0x000fca00078e33ff */
[----:B------:R-:W-:Y:S01]  /*9830*/  IMAD.IADD R55, R55, 0x1, R50 ;  /* 0x0000000137377824 */ /* 0x000fe200078e0232 */
[----:B0-----:R-:W-:-:S05]  /*9840*/  LOP3.LUT R24, R24, 0x80000000, R21, 0xec, !PT ;  /* 0x8000000018187812 */ /* 0x001fca00078eec15 */
[----:B------:R-:W-:-:S05]  /*9850*/  VIADD R15, R24, 0xffffffff ;  /* 0xffffffff180f7836 */ /* 0x000fca0000000000 */
[----:B------:R-:W-:-:S04]  /*9860*/  LOP3.LUT R15, R24, R15, RZ, 0xc, !PT ;  /* 0x0000000f180f7212 */ /* 0x000fc800078e0cff */
        /* <DEDUP_REMOVED lines=8> */
[----:B------:R-:W-:Y:S01]  /*98f0*/  ISETP.GT.AND P3, PT, R14, R27, PT ;  /* 0x0000001b0e00720c */ /* 0x000fe20003f64270 */
[----:B------:R-:W-:Y:S01]  /*9900*/  VIADD R14, R41, 0x4 ;  /* 0x00000004290e7836 */ /* 0x000fe20000000000 */
[----:B------:R-:W0:Y:S01]  /*9910*/  SHFL.DOWN PT, R44, R22, 0x2, R27 ;  /* 0x08400000162c7989 */ /* 0x000e2200000e001b */
[----:B------:R-:W-:-:S05]  /*9920*/  IMAD.IADD R20, R8, 0x1, R23 ;  /* 0x0000000108147824 */ /* 0x000fca00078e0217 */
[----:B------:R-:W1:Y:S01]  /*9930*/  SHFL.DOWN PT, R23, R20, 0x2, R27 ;  /* 0x0840000014177989 */ /* 0x000e6200000e001b */
[----:B------:R-:W-:-:S04]  /*9940*/  ISETP.NE.AND P5, PT, R20, RZ, PT ;  /* 0x000000ff1400720c */ /* 0x000fc80003fa5270 */
[----:B0-----:R-:W-:-:S04]  /*9950*/  SEL R44, R44, RZ, !P5 ;  /* 0x000000ff2c2c7207 */ /* 0x001fc80006800000 */
[----:B------:R-:W-:Y:S02]  /*9960*/  SEL R9, R44, RZ, !P3 ;  /* 0x000000ff2c097207 */ /* 0x000fe40005800000 */
[----:B-1----:R-:W-:Y:S02]  /*9970*/  SEL R23, R23, RZ, !P3 ;  /* 0x000000ff17177207 */ /* 0x002fe40005800000 */
[----:B------:R-:W-:Y:S01]  /*9980*/  ISETP.GT.AND P3, PT, R14, R27, PT ;  /* 0x0000001b0e00720c */ /* 0x000fe20003f64270 */
[----:B------:R-:W-:Y:S02]  /*9990*/  IMAD.IADD R54, R22, 0x1, R9 ;  /* 0x0000000116367824 */ /* 0x000fe400078e0209 */
[----:B------:R-:W-:Y:S02]  /*99a0*/  IMAD.IADD R8, R20, 0x1, R23 ;  /* 0x0000000114087824 */ /* 0x000fe400078e0217 */
[----:B------:R-:W-:Y:S01]  /*99b0*/  VIADD R23, R41, 0x8 ;  /* 0x0000000829177836 */ /* 0x000fe20000000000 */
[----:B------:R-:W0:Y:S02]  /*99c0*/  SHFL.DOWN PT, R44, R54, 0x4, R27 ;  /* 0x08800000362c7989 */ /* 0x000e2400000e001b */
[----:B------:R-:W-:-:S02]  /*99d0*/  ISETP.NE.AND P5, PT, R8, RZ, PT ;  /* 0x000000ff0800720c */ /* 0x000fc40003fa5270 */
[----:B------:R-:W1:Y:S02]  /*99e0*/  SHFL.DOWN PT, R9, R8, 0x4, R27 ;  /* 0x0880000008097989 */ /* 0x000e6400000e001b */
[----:B0-----:R-:W-:-:S04]  /*99f0*/  SEL R44, R44, RZ, !P5 ;  /* 0x000000ff2c2c7207 */ /* 0x001fc80006800000 */
[----:B------:R-:W-:Y:S02]  /*9a00*/  SEL R15, R44, RZ, !P3 ;  /* 0x000000ff2c0f7207 */ /* 0x000fe40005800000 */
[----:B-1----:R-:W-:Y:S02]  /*9a10*/  SEL R9, R9, RZ, !P3 ;  /* 0x000000ff09097207 */ /* 0x002fe40005800000 */
[----:B------:R-:W-:Y:S01]  /*9a20*/  ISETP.GT.AND P3, PT, R23, R27, PT ;  /* 0x0000001b1700720c */ /* 0x000fe20003f64270 */
[----:B------:R-:W-:Y:S02]  /*9a30*/  IMAD.IADD R56, R54, 0x1, R15 ;  /* 0x0000000136387824 */ /* 0x000fe400078e020f */
[----:B------:R-:W-:-:S03]  /*9a40*/  IMAD.IADD R58, R8, 0x1, R9 ;  /* 0x00000001083a7824 */ /* 0x000fc600078e0209 */
[----:B------:R-:W0:Y:S02]  /*9a50*/  SHFL.DOWN PT, R44, R56, 0x8, R27 ;  /* 0x09000000382c7989 */ /* 0x000e2400000e001b */
[----:B------:R-:W-:Y:S02]  /*9a60*/  ISETP.NE.AND P5, PT, R58, RZ, PT ;  /* 0x000000ff3a00720c */ /* 0x000fe40003fa5270 */
[----:B------:R-:W1:Y:S02]  /*9a70*/  SHFL.DOWN PT, R9, R58, 0x8, R27 ;  /* 0x090000003a097989 */ /* 0x000e6400000e001b */
[----:B0-----:R-:W-:Y:S02]  /*9a80*/  SEL R44, R44, RZ, !P5 ;  /* 0x000000ff2c2c7207 */ /* 0x001fe40006800000 */
[----:B------:R-:W-:Y:S02]  /*9a90*/  ISETP.GT.AND P5, PT, R45, R27, PT ;  /* 0x0000001b2d00720c */ /* 0x000fe40003fa4270 */
[----:B------:R-:W-:-:S02]  /*9aa0*/  SEL R15, R44, RZ, !P3 ;  /* 0x000000ff2c0f7207 */ /* 0x000fc40005800000 */
[----:B-1----:R-:W-:Y:S02]  /*9ab0*/  SEL R9, R9, RZ, !P3 ;  /* 0x000000ff09097207 */ /* 0x002fe40005800000 */
[----:B------:R-:W-:Y:S01]  /*9ac0*/  ISETP.NE.U32.AND P3, PT, R10, 0x65, PT ;  /* 0x000000650a00780c */ /* 0x000fe20003f65070 */
[----:B------:R-:W-:Y:S02]  /*9ad0*/  IMAD.IADD R22, R56, 0x1, R15 ;  /* 0x0000000138167824 */ /* 0x000fe400078e020f */
[----:B------:R-:W-:Y:S01]  /*9ae0*/  IMAD.IADD R20, R58, 0x1, R9 ;  /* 0x000000013a147824 */ /* 0x000fe200078e0209 */
[----:B------:R-:W-:Y:S01]  /*9af0*/  ISETP.NE.AND.EX P3, PT, R11, RZ, PT, P3 ;  /* 0x000000ff0b00720c */ /* 0x000fe20003f65330 */
[----:B------:R-:W0:Y:S01]  /*9b00*/  LDC.64 R8, c[0x0][0x3b0] ;  /* 0x0000ec00ff087b82 */ /* 0x000e220000000a00 */
[----:B------:R-:W1:Y:S02]  /*9b10*/  SHFL.DOWN PT, R44, R22, 0x10, R27 ;  /* 0x0a000000162c7989 */ /* 0x000e6400000e001b */
[----:B------:R-:W-:-:S02]  /*9b20*/  ISETP.NE.AND P6, PT, R20, RZ, PT ;  /* 0x000000ff1400720c */ /* 0x000fc40003fc5270 */
[----:B------:R-:W2:Y:S07]  /*9b30*/  SHFL.DOWN PT, R54, R20, 0x10, R27 ;  /* 0x0a00000014367989 */ /* 0x000eae00000e001b */
[----:B------:R-:W-:Y:S02]  /*9b40*/  VOTE.ALL P3, P3 ;  /* 0x0000000000ff7806 */ /* 0x000fe40001860000 */
[----:B-1----:R-:W-:Y:S02]  /*9b50*/  SEL R44, R44, RZ, !P6 ;  /* 0x000000ff2c2c7207 */ /* 0x002fe40007000000 */
[----:B0-----:R-:W-:-:S02]  /*9b60*/  IADD3 R51, P6, PT, R8, 0x200, RZ ;  /* 0x0000020008337810 */ /* 0x001fc40007fde0ff */
[----:B--2---:R-:W-:Y:S02]  /*9b70*/  SEL R11, R54, RZ, !P5 ;  /* 0x000000ff360b7207 */ /* 0x004fe40006800000 */
[----:B------:R-:W-:Y:S01]  /*9b80*/  SEL R15, R44, RZ, !P5 ;  /* 0x000000ff2c0f7207 */ /* 0x000fe20006800000 */
[----:B------:R-:W-:Y:S02]  /*9b90*/  IMAD.X R50, RZ, RZ, R9, P6 ;  /* 0x000000ffff327224 */ /* 0x000fe400030e0609 */
[----:B------:R-:W-:Y:S02]  /*9ba0*/  IMAD.IADD R20, R20, 0x1, R11 ;  /* 0x0000000114147824 */ /* 0x000fe400078e020b */
[----:B------:R-:W-:-:S07]  /*9bb0*/  IMAD.IADD R22, R22, 0x1, R15 ;  /* 0x0000000116167824 */ /* 0x000fce00078e020f */
.L_x_993:
[----:B------:R-:W-:Y:S05]  /*9bc0*/  @!P3 BRA `(.L_x_924) ;  /* 0x00000004002cb947 */ /* 0x000fea0003800000 */
.L_x_928:
[----:B------:R-:W-:Y:S02]  /*9bd0*/  IMAD.MOV.U32 R8, RZ, RZ, R51 ;  /* 0x000000ffff087224 */ /* 0x000fe400078e0033 */
[----:B------:R-:W-:Y:S02]  /*9be0*/  IMAD.MOV.U32 R9, RZ, RZ, R50 ;  /* 0x000000ffff097224 */ /* 0x000fe400078e0032 */
[----:B------:R-:W-:-:S07]  /*9bf0*/  IMAD.WIDE R14, R55, 0x10, R8 ;  /* 0x00000010370e7825 */ /* 0x000fce00078e0208 */
.L_x_926:
[----:B------:R-:W2:Y:S01]  /*9c00*/  LD.E.128.STRONG.GPU R8, desc[UR10][R14.64+-0x200] ;  /* 0xfffe000a0e087980 */ /* 0x000ea2000c10fd00 */
[----:B------:R-:W-:Y:S05]  /*9c10*/  YIELD ;  /* 0x0000000000007946 */ /* 0x000fea0003800000 */
[----:B------:R-:W-:Y:S01]  /*9c20*/  UMOV UR5, 0xffffffff ;  /* 0xffffffff00057882 */ /* 0x000fe20000000000 */
[----:B--2---:R-:W-:-:S04]  /*9c30*/  ISETP.NE.U32.AND P3, PT, R10, 0x63, PT ;  /* 0x000000630a00780c */ /* 0x004fc80003f65070 */
[----:B------:R-:W-:Y:S01]  /*9c40*/  ISETP.NE.AND.EX P3, PT, R11, RZ, PT, P3 ;  /* 0x000000ff0b00720c */ /* 0x000fe20003f65330 */
[----:B------:R-:W-:-:S12]  /*9c50*/  BRA.DIV UR5, `(.L_x_925) ;  /* 0x0000003605587947 */ /* 0x000fd8000b800000 */
[----:B------:R-:W-:-:S13]  /*9c60*/  VOTE.ANY P3, !P3 ;  /* 0x0000000000ff7806 */ /* 0x000fda0005860100 */
.L_x_996:
[----:B------:R-:W-:Y:S05]  /*9c70*/  @P3 BRA `(.L_x_926) ;  /* 0xfffffffc00e03947 */ /* 0x000fea000383ffff */
[----:B------:R-:W-:Y:S01]  /*9c80*/  UMOV UR5, 0xffffffff ;  /* 0xffffffff00057882 */ /* 0x000fe20000000000 */
[----:B------:R-:W-:-:S04]  /*9c90*/  ISETP.NE.U32.AND P5, PT, R10, 0x65, PT ;  /* 0x000000650a00780c */ /* 0x000fc80003fa5070 */
[----:B------:R-:W-:Y:S01]  /*9ca0*/  ISETP.NE.AND.EX P5, PT, R11, RZ, PT, P5 ;  /* 0x000000ff0b00720c */ /* 0x000fe20003fa5350 */
[----:B------:R-:W-:-:S12]  /*9cb0*/  BRA.DIV UR5, `(.L_x_927) ;  /* 0x0000003605607947 */ /* 0x000fd8000b800000 */
[----:B------:R-:W-:Y:S01]  /*9cc0*/  VOTE.ANY R24, PT, !P5 ;  /* 0x0000000000187806 */ /* 0x000fe200068e0100 */
[----:B------:R-:W-:Y:S01]  /*9cd0*/  VIADD R14, R41, 0x2 ;  /* 0x00000002290e7836 */ /* 0x000fe20000000000 */
[----:B------:R-:W-:Y:S01]  /*9ce0*/  ISETP.NE.AND P5, PT, R8, RZ, PT ;  /* 0x000000ff0800720c */ /* 0x000fe20003fa5270 */
[----:B------:R-:W-:Y:S01]  /*9cf0*/  VIADD R55, R55, 0xffffffe0 ;  /* 0xffffffe037377836 */ /* 0x000fe20000000000 */
[----:B------:R-:W-:-:S05]  /*9d00*/  LOP3.LUT R24, R24, 0x80000000, R21, 0xec, !PT ;  /* 0x8000000018187812 */ /* 0x000fca00078eec15 */
[----:B------:R-:W-:-:S05]  /*9d10*/  VIADD R15, R24, 0xffffffff ;  /* 0xffffffff180f7836 */ /* 0x000fca0000000000 */
[----:B------:R-:W-:-:S04]  /*9d20*/  LOP3.LUT R15, R24, R15, RZ, 0xc, !PT ;  /* 0x0000000f180f7212 */ /* 0x000fc800078e0cff */
[----:B------:R-:W0:Y:S02]  /*9d30*/  POPC R27, R15 ;  /* 0x0000000f001b7309 */ /* 0x000e240000000000 */
[----:B0-----:R-:W0:Y:S01]  /*9d40*/  SHFL.DOWN PT, R44, R9, 0x1, R27 ;  /* 0x08200000092c7989 */ /* 0x001e2200000e001b */
[-C--:B------:R-:W-:Y:S02]  /*9d50*/  ISETP.GE.AND P3, PT, R41, R27.reuse, PT ;  /* 0x0000001b2900720c */ /* 0x080fe40003f66270 */
[----:B------:R-:W-:Y:S01]  /*9d60*/  ISETP.GT.AND P6, PT, R45, R27, PT ;  /* 0x0000001b2d00720c */ /* 0x000fe20003fc4270 */
        /* <DEDUP_REMOVED lines=9> */
[----:B------:R-:W-:Y:S01]  /*9e00*/  ISETP.NE.AND P5, PT, R56, RZ, PT ;  /* 0x000000ff3800720c */ /* 0x000fe20003fa5270 */
[----:B------:R-:W1:Y:S03]  /*9e10*/  SHFL.DOWN PT, R9, R56, 0x2, R27 ;  /* 0x0840000038097989 */ /* 0x000e6600000e001b */
[----:B0-----:R-:W-:-:S04]  /*9e20*/  SEL R44, R44, RZ, !P5 ;  /* 0x000000ff2c2c7207 */ /* 0x001fc80006800000 */
[----:B------:R-:W-:Y:S02]  /*9e30*/  SEL R15, R44, RZ, !P3 ;  /* 0x000000ff2c0f7207 */ /* 0x000fe40005800000 */
[----:B-1----:R-:W-:-:S03]  /*9e40*/  SEL R9, R9, RZ, !P3 ;  /* 0x000000ff09097207 */ /* 0x002fc60005800000 */
[----:B------:R-:W-:Y:S01]  /*9e50*/  IMAD.IADD R8, R54, 0x1, R15 ;  /* 0x0000000136087824 */ /* 0x000fe200078e020f */
[----:B------:R-:W-:Y:S01]  /*9e60*/  ISETP.GT.AND P3, PT, R14, R27, PT ;  /* 0x0000001b0e00720c */ /* 0x000fe20003f64270 */
[----:B------:R-:W-:-:S03]  /*9e70*/  IMAD.IADD R58, R56, 0x1, R9 ;  /* 0x00000001383a7824 */ /* 0x000fc600078e0209 */
[----:B------:R-:W0:Y:S02]  /*9e80*/  SHFL.DOWN PT, R44, R8, 0x4, R27 ;  /* 0x08800000082c7989 */ /* 0x000e2400000e001b */
[----:B------:R-:W-:Y:S02]  /*9e90*/  ISETP.NE.AND P5, PT, R58, RZ, PT ;  /* 0x000000ff3a00720c */ /* 0x000fe40003fa5270 */
        /* <DEDUP_REMOVED lines=10> */
[----:B0-----:R-:W-:-:S04]  /*9f40*/  SEL R44, R44, RZ, !P5 ;  /* 0x000000ff2c2c7207 */ /* 0x001fc80006800000 */
[----:B------:R-:W-:Y:S02]  /*9f50*/  SEL R15, R44, RZ, !P3 ;  /* 0x000000ff2c0f7207 */ /* 0x000fe40005800000 */
[----:B-1----:R-:W-:Y:S02]  /*9f60*/  SEL R9, R9, RZ, !P3 ;  /* 0x000000ff09097207 */ /* 0x002fe40005800000 */
[----:B------:R-:W-:Y:S01]  /*9f70*/  ISETP.NE.U32.AND P3, PT, R10, 0x65, PT ;  /* 0x000000650a00780c */ /* 0x000fe20003f65070 */
[----:B------:R-:W-:Y:S02]  /*9f80*/  IMAD.IADD R8, R54, 0x1, R15 ;  /* 0x0000000136087824 */ /* 0x000fe400078e020f */
[----:B------:R-:W-:Y:S01]  /*9f90*/  IMAD.IADD R9, R56, 0x1, R9 ;  /* 0x0000000138097824 */ /* 0x000fe200078e0209 */
[----:B------:R-:W-:Y:S02]  /*9fa0*/  ISETP.NE.AND.EX P3, PT, R11, RZ, PT, P3 ;  /* 0x000000ff0b00720c */ /* 0x000fe40003f65330 */
[----:B------:R-:W0:Y:S02]  /*9fb0*/  SHFL.DOWN PT, R44, R8, 0x10, R27 ;  /* 0x0a000000082c7989 */ /* 0x000e2400000e001b */
[----:B------:R-:W-:-:S02]  /*9fc0*/  ISETP.NE.AND P5, PT, R9, RZ, PT ;  /* 0x000000ff0900720c */ /* 0x000fc40003fa5270 */
[----:B------:R-:W1:Y:S07]  /*9fd0*/  SHFL.DOWN PT, R54, R9, 0x10, R27 ;  /* 0x0a00000009367989 */ /* 0x000e6e00000e001b */
[----:B------:R-:W-:Y:S02]  /*9fe0*/  VOTE.ALL P3, P3 ;  /* 0x0000000000ff7806 */ /* 0x000fe40001860000 */
[----:B0-----:R-:W-:Y:S02]  /*9ff0*/  SEL R44, R44, RZ, !P5 ;  /* 0x000000ff2c2c7207 */ /* 0x001fe40006800000 */
[----:B------:R-:W-:-:S02]  /*a000*/  ISETP.NE.AND P5, PT, R20, RZ, PT ;  /* 0x000000ff1400720c */ /* 0x000fc40003fa5270 */
[----:B------:R-:W-:Y:S02]  /*a010*/  SEL R11, R44, RZ, !P6 ;  /* 0x000000ff2c0b7207 */ /* 0x000fe40007000000 */
[----:B-1----:R-:W-:-:S03]  /*a020*/  SEL R54, R54, RZ, !P6 ;  /* 0x000000ff36367207 */ /* 0x002fc60007000000 */
[----:B------:R-:W-:Y:S01]  /*a030*/  IMAD.IADD R11, R8, 0x1, R11 ;  /* 0x00000001080b7824 */ /* 0x000fe200078e020b */
[----:B------:R-:W-:-:S04]  /*a040*/  IADD3 R20, PT, PT, R9, R54, R20 ;  /* 0x0000003609147210 */ /* 0x000fc80007ffe014 */
[----:B------:R-:W-:-:S05]  /*a050*/  SEL R11, R11, RZ, !P5 ;  /* 0x000000ff0b0b7207 */ /* 0x000fca0006800000 */
[----:B------:R-:W-:-:S07]  /*a060*/  IMAD.IADD R22, R11, 0x1, R22 ;  /* 0x000000010b167824 */ /* 0x000fce00078e0216 */
.L_x_1010:
[----:B------:R-:W-:Y:S05]  /*a070*/  @P3 BRA `(.L_x_928) ;  /* 0xfffffff800d43947 */ /* 0x000fea000383ffff */
.L_x_924:
        /* <DEDUP_REMOVED lines=21> */
.L_x_930:
[----:B------:R-:W-:Y:S05]  /*a1d0*/  BSYNC.RECONVERGENT B0 ;  /* 0x0000000000007941 */ /* 0x000fea0003800200 */
.L_x_929:
[----:B------:R0:W-:Y:S01]  /*a1e0*/  @!P5 STS.64 [R14+0x48], R20 ;  /* 0x000048140e00d388 */ /* 0x0001e20000000a00 */
[----:B------:R-:W-:Y:S02]  /*a1f0*/  @!P5 IMAD.MOV.U32 R25, RZ, RZ, R20 ;  /* 0x000000ffff19d224 */ /* 0x000fe400078e0014 */
[----:B------:R-:W-:-:S07]  /*a200*/  @!P5 IMAD.MOV.U32 R26, RZ, RZ, R22 ;  /* 0x000000ffff1ad224 */ /* 0x000fce00078e0016 */
.L_x_918:
[----:B------:R-:W-:Y:S05]  /*a210*/  WARPSYNC.ALL ;  /* 0x0000000000007948 */ /* 0x000fea0003800000 */
[C---:B------:R-:W-:Y:S01]  /*a220*/  ISETP.NE.AND P5, PT, R0.reuse, RZ, PT ;  /* 0x000000ff0000720c */ /* 0x040fe20003fa5270 */
[----:B------:R-:W2:Y:S08]  /*a230*/  S2UR UR5, SR_CgaCtaId ;  /* 0x00000000000579c3 */ /* 0x000eb00000008800 */
[----:B------:R-:W-:Y:S04]  /*a240*/  BAR.SYNC.DEFER_BLOCKING 0x0 ;  /* 0x0000000000007b1d */ /* 0x000fe80000010000 */
[----:B------:R-:W-:Y:S01]  /*a250*/  @P5 ISETP.NE.AND P6, PT, R25, RZ, PT ;  /* 0x000000ff1900520c */ /* 0x000fe20003fc5270 */
[----:B0-----:R-:W-:Y:S01]  /*a260*/  IMAD R21, R0, 0x9, RZ ;  /* 0x0000000900157824 */ /* 0x001fe200078e02ff */
[----:B------:R-:W-:-:S02]  /*a270*/  ISETP.NE.U32.AND P4, PT, R34, R52, PT ;  /* 0x000000342200720c */ /* 0x000fc40003f85070 */
[----:B------:R-:W-:Y:S01]  /*a280*/  ISETP.NE.U32.AND P3, PT, R52, R48, PT ;  /* 0x000000303400720c */ /* 0x000fe20003f65070 */
[----:B------:R-:W-:Y:S01]  /*a290*/  UMOV UR4, 0x400 ;  /* 0x0000040000047882 */ /* 0x000fe20000000000 */
[----:B------:R-:W-:Y:S01]  /*a2a0*/  ISETP.NE.AND.EX P4, PT, R35, R53, PT, P4 ;  /* 0x000000352300720c */ /* 0x000fe20003f85340 */
[----:B-1----:R-:W-:Y:S01]  /*a2b0*/  VIADD R23, R21, 0x6 ;  /* 0x0000000615177836 */ /* 0x002fe20000000000 */
[----:B------:R-:W-:Y:S01]  /*a2c0*/  BSSY.RECONVERGENT B0, `(.L_x_931) ;  /* 0x000017a000007945 */ /* 0x000fe20003800200 */
[----:B--2---:R-:W-:-:S09]  /*a2d0*/  ULEA UR4, UR5, UR4, 0x18 ;  /* 0x0000000405047291 */ /* 0x004fd2000f8ec0ff */
[----:B------:R-:W0:Y:S04]  /*a2e0*/  @P5 LDS.64 R8, [UR4+0x48] ;  /* 0x00004804ff085984 */ /* 0x000e280008000a00 */
[----:B------:R-:W1:Y:S01]  /*a2f0*/  LDS.64 R14, [UR4+0x70] ;  /* 0x00007004ff0e7984 */ /* 0x000e620008000a00 */
[----:B0-----:R-:W-:Y:S01]  /*a300*/  @P5 SEL R9, R9, RZ, !P6 ;  /* 0x000000ff09095207 */ /* 0x001fe20007000000 */
[----:B------:R-:W-:Y:S01]  /*a310*/  @P5 IMAD.IADD R8, R25, 0x1, R8 ;  /* 0x0000000119085824 */ /* 0x000fe200078e0208 */
[----:B------:R-:W-:Y:S02]  /*a320*/  ISETP.NE.AND.EX P6, PT, R53, R49, PT, P3 ;  /* 0x000000313500720c */ /* 0x000fe40003fc5330 */
[----:B------:R-:W-:Y:S01]  /*a330*/  ISETP.EQ.OR P3, PT, R21, R2, P4 ;  /* 0x000000021500720c */ /* 0x000fe20002762670 */
[----:B------:R-:W-:-:S02]  /*a340*/  @P5 IMAD.IADD R26, R26, 0x1, R9 ;  /* 0x000000011a1a5824 */ /* 0x000fc400078e0209 */
[----:B------:R-:W-:Y:S01]  /*a350*/  VIADD R9, R21, 0x1 ;  /* 0x0000000115097836 */ /* 0x000fe20000000000 */
[----:B------:R-:W-:Y:S01]  /*a360*/  SEL R20, RZ, 0x1, !P3 ;  /* 0x00000001ff147807 */ /* 0x000fe20005800000 */
[----:B------:R-:W-:Y:S01]  /*a370*/  @P5 IMAD.MOV.U32 R25, RZ, RZ, R8 ;  /* 0x000000ffff195224 */ /* 0x000fe200078e0008 */
[----:B------:R-:W-:Y:S02]  /*a380*/  SEL R24, R26, RZ, !P3 ;  /* 0x000000ff1a187207 */ /* 0x000fe40005800000 */
[----:B------:R-:W-:Y:S01]  /*a390*/  ISETP.EQ.OR P4, PT, R9, R2, P6 ;  /* 0x000000020900720c */ /* 0x000fe20003782670 */
[----:B------:R-:W-:Y:S01]  /*a3a0*/  VIADD R9, R21, 0x2 ;  /* 0x0000000215097836 */ /* 0x000fe20000000000 */
[----:B------:R-:W-:Y:S01]  /*a3b0*/  ISETP.NE.U32.AND P6, PT, R48, R46, PT ;  /* 0x0000002e3000720c */ /* 0x000fe20003fc5070 */
[----:B------:R-:W-:Y:S02]  /*a3c0*/  IMAD.IADD R24, R3, 0x1, R24 ;  /* 0x0000000103187824 */ /* 0x000fe400078e0218 */
[C---:B------:R-:W-:Y:S01]  /*a3d0*/  VIADD R10, R20.reuse, 0x1 ;  /* 0x00000001140a7836 */ /* 0x040fe20000000000 */
[----:B------:R-:W-:Y:S01]  /*a3e0*/  ISETP.NE.AND.EX P3, PT, R49, R47, PT, P6 ;  /* 0x0000002f3100720c */ /* 0x000fe20003f65360 */
[----:B------:R-:W-:Y:S01]  /*a3f0*/  IMAD.IADD R41, R20, 0x1, R25 ;  /* 0x0000000114297824 */ /* 0x000fe200078e0219 */
[----:B------:R-:W-:-:S02]  /*a400*/  SEL R3, R24, RZ, !P4 ;  /* 0x000000ff18037207 */ /* 0x000fc40006000000 */
[----:B------:R-:W-:Y:S02]  /*a410*/  ISETP.EQ.OR P3, PT, R9, R2, P3 ;  /* 0x000000020900720c */ /* 0x000fe40001f62670 */
[----:B------:R-:W-:Y:S01]  /*a420*/  ISETP.NE.U32.AND P6, PT, R12, R6, PT ;  /* 0x000000060c00720c */ /* 0x000fe20003fc5070 */
[----:B------:R-:W-:Y:S02]  /*a430*/  IMAD.IADD R58, R4, 0x1, R3 ;  /* 0x00000001043a7824 */ /* 0x000fe400078e0203 */
[----:B------:R-:W-:Y:S01]  /*a440*/  @!P4 IMAD.MOV R10, RZ, RZ, R20 ;  /* 0x000000ffff0ac224 */ /* 0x000fe200078e0214 */
[----:B------:R-:W-:Y:S02]  /*a450*/  ISETP.NE.U32.AND P4, PT, R16, R12, PT ;  /* 0x0000000c1000720c */ /* 0x000fe40003f85070 */
[----:B------:R-:W-:Y:S01]  /*a460*/  SEL R4, R58, RZ, !P3 ;  /* 0x000000ff3a047207 */ /* 0x000fe20005800000 */
[----:B------:R-:W-:Y:S01]  /*a470*/  IMAD.IADD R27, R25, 0x1, R10 ;  /* 0x00000001191b7824 */ /* 0x000fe200078e020a */
[----:B------:R-:W-:-:S03]  /*a480*/  ISETP.NE.AND.EX P4, PT, R17, R13, PT, P4 ;  /* 0x0000000d1100720c */ /* 0x000fc60003f85340 */
[----:B------:R-:W-:Y:S01]  /*a490*/  IMAD.IADD R5, R5, 0x1, R4 ;  /* 0x0000000105057824 */ /* 0x000fe200078e0204 */
[----:B------:R-:W-:Y:S01]  /*a4a0*/  ISETP.EQ.OR P5, PT, R23, R2, P4 ;  /* 0x000000021700720c */ /* 0x000fe200027a2670 */
[----:B------:R-:W-:Y:S01]  /*a4b0*/  VIADD R3, R27, 0x1 ;  /* 0x000000011b037836 */ /* 0x000fe20000000000 */
[----:B------:R-:W-:Y:S01]  /*a4c0*/  ISETP.NE.AND.EX P4, PT, R13, R7, PT, P6 ;  /* 0x000000070d00720c */ /* 0x000fe20003f85360 */
[----:B------:R-:W-:Y:S01]  /*a4d0*/  @!P3 IMAD.MOV R3, RZ, RZ, R27 ;  /* 0x000000ffff03b224 */ /* 0x000fe200078e021b */
[----:B------:R-:W-:Y:S02]  /*a4e0*/  SEL R9, R5, RZ, !P2 ;  /* 0x000000ff05097207 */ /* 0x000fe40005000000 */
[----:B-1----:R-:W-:Y:S01]  /*a4f0*/  ISETP.GE.AND P6, PT, R15, 0x101, PT ;  /* 0x000001010f00780c */ /* 0x002fe20003fc6270 */
[----:B------:R-:W-:Y:S02]  /*a500*/  VIADD R4, R3, 0x1 ;  /* 0x0000000103047836 */ /* 0x000fe40000000000 */
[----:B------:R-:W-:-:S02]  /*a510*/  IMAD.IADD R36, R36, 0x1, R9 ;  /* 0x0000000124247824 */ /* 0x000fc400078e0209 */
[----:B------:R-:W0:Y:S01]  /*a520*/  LDS R9, [UR4+0x6c] ;  /* 0x00006c04ff097984 */ /* 0x000e220008000800 */
[----:B------:R-:W-:Y:S02]  /*a530*/  @!P2 IMAD.MOV R4, RZ, RZ, R3 ;  /* 0x000000ffff04a224 */ /* 0x000fe400078e0203 */
[----:B------:R-:W-:Y:S02]  /*a540*/  SEL R10, R36, RZ, !P1 ;  /* 0x000000ff240a7207 */ /* 0x000fe40004800000 */
[----:B------:R-:W-:Y:S02]  /*a550*/  VIADD R8, R4, 0x1 ;  /* 0x0000000104087836 */ /* 0x000fe40000000000 */
[----:B------:R-:W-:Y:S02]  /*a560*/  @!P1 IMAD.MOV R8, RZ, RZ, R4 ;  /* 0x000000ffff089224 */ /* 0x000fe400078e0204 */
[----:B------:R-:W-:Y:S02]  /*a570*/  IMAD.IADD R37, R37, 0x1, R10 ;  /* 0x0000000125257824 */ /* 0x000fe400078e020a */
[----:B------:R-:W-:-:S02]  /*a580*/  VIADD R10, R8, 0x1 ;  /* 0x00000001080a7836 */ /* 0x000fc40000000000 */
[----:B------:R-:W-:Y:S01]  /*a590*/  @!P0 IMAD.MOV R10, RZ, RZ, R8 ;  /* 0x000000ffff0a8224 */ /* 0x000fe200078e0208 */
[----:B------:R-:W-:-:S05]  /*a5a0*/  SEL R11, R37, RZ, !P0 ;  /* 0x000000ff250b7207 */ /* 0x000fca0004000000 */
[----:B------:R-:W-:Y:S02]  /*a5b0*/  IMAD.IADD R54, R38, 0x1, R11 ;  /* 0x0000000126367824 */ /* 0x000fe400078e020b */
[----:B------:R-:W-:-:S03]  /*a5c0*/  VIADD R11, R21, 0x7 ;  /* 0x00000007150b7836 */ /* 0x000fc60000000000 */
[----:B------:R-:W-:Y:S02]  /*a5d0*/  SEL R56, R54, RZ, !P5 ;  /* 0x000000ff36387207 */ /* 0x000fe40006800000 */
[----:B------:R-:W-:Y:S01]  /*a5e0*/  ISETP.EQ.OR P4, PT, R11, R2, P4 ;  /* 0x000000020b00720c */ /* 0x000fe20002782670 */
[----:B------:R-:W-:Y:S02]  /*a5f0*/  VIADD R11, R10, 0x1 ;  /* 0x000000010a0b7836 */ /* 0x000fe40000000000 */
[----:B------:R-:W-:Y:S02]  /*a600*/  IMAD.IADD R56, R39, 0x1, R56 ;  /* 0x0000000127387824 */ /* 0x000fe400078e0238 */
[----:B------:R-:W-:-:S03]  /*a610*/  @!P5 IMAD.MOV R11, RZ, RZ, R10 ;  /* 0x000000ffff0bd224 */ /* 0x000fc600078e020a */
[----:B------:R-:W-:Y:S01]  /*a620*/  SEL R57, R56, RZ, !P4 ;  /* 0x000000ff38397207 */ /* 0x000fe20006000000 */
[----:B------:R-:W-:-:S04]  /*a630*/  VIADD R55, R11, 0x1 ;  /* 0x000000010b377836 */ /* 0x000fc80000000000 */
[----:B------:R-:W-:Y:S02]  /*a640*/  IMAD.IADD R57, R40, 0x1, R57 ;  /* 0x0000000128397824 */ /* 0x000fe400078e0239 */
[----:B------:R-:W-:Y:S01]  /*a650*/  @!P4 IMAD.MOV R55, RZ, RZ, R11 ;  /* 0x000000ffff37c224 */ /* 0x000fe200078e020b */
[----:B0-----:R-:W-:Y:S06]  /*a660*/  @!P6 BRA `(.L_x_932) ;  /* 0x0000000c00f4e947 */ /* 0x001fec0003800000 */
[----:B------:R-:W0:Y:S01]  /*a670*/  LDS R20, [UR4+0x64] ;  /* 0x00006404ff147984 */ /* 0x000e220008000800 */
[----:B------:R-:W-:Y:S01]  /*a680*/  BAR.SYNC.DEFER_BLOCKING 0x0 ;  /* 0x0000000000007b1d */ /* 0x000fe20000010000 */
[----:B------:R-:W-:Y:S01]  /*a690*/  ISETP.NE.U32.AND P6, PT, R34, R52, PT ;  /* 0x000000342200720c */ /* 0x000fe20003fc5070 */
[----:B------:R-:W-:-:S03]  /*a6a0*/  IMAD.MOV.U32 R23, RZ, RZ, 0x9 ;  /* 0x00000009ff177424 */ /* 0x000fc600078e00ff */
[----:B------:R-:W-:-:S04]  /*a6b0*/  ISETP.NE.AND.EX P6, PT, R35, R53, PT, P6 ;  /* 0x000000352300720c */ /* 0x000fc80003fc5360 */
[----:B------:R-:W-:Y:S01]  /*a6c0*/  ISETP.NE.AND P6, PT, R21, R2, !P6 ;  /* 0x000000021500720c */ /* 0x000fe200077c5270 */
[CC--:B------:R-:W-:Y:S02]  /*a6d0*/  IMAD R21, R0.reuse, R23.reuse, 0x1 ;  /* 0x0000000100157424 */ /* 0x0c0fe400078e0217 */
[----:B------:R-:W-:-:S10]  /*a6e0*/  IMAD R23, R0, R23, 0x8 ;  /* 0x0000000800177424 */ /* 0x000fd400078e0217 */
        /* <DEDUP_REMOVED lines=11> */
[----:B------:R0:W-:Y:S01]  /*a7a0*/  @!P6 STS [R25+0x8], R26 ;  /* 0x0000081a1900e388 */ /* 0x0001e20000000800 */
[----:B------:R-:W-:-:S04]  /*a7b0*/  ISETP.NE.U32.AND P6, PT, R52, R48, PT ;  /* 0x000000303400720c */ /* 0x000fc80003fc5070 */
[----:B------:R-:W-:-:S04]  /*a7c0*/  ISETP.NE.AND.EX P6, PT, R53, R49, PT, P6 ;  /* 0x000000313500720c */ /* 0x000fc80003fc5360 */
[----:B------:R-:W-:Y:S02]  /*a7d0*/  ISETP.NE.AND P6, PT, R21, R2, !P6 ;  /* 0x000000021500720c */ /* 0x000fe400077c5270 */
[----:B------:R-:W-:Y:S01]  /*a7e0*/  @P1 LEA R21, R4, UR4, 0x4 ;  /* 0x0000000404151c11 */ /* 0x000fe2000f8e20ff */
[----:B------:R-:W-:Y:S01]  /*a7f0*/  @P4 IMAD.IADD R4, R11, 0x1, -R20 ;  /* 0x000000010b044824 */ /* 0x000fe200078e0a14 */
[----:B------:R-:W-:-:S09]  /*a800*/  @P5 LEA R11, R10, UR4, 0x4 ;  /* 0x000000040a0b5c11 */ /* 0x000fd2000f8e20ff */
[----:B------:R-:W-:-:S05]  /*a810*/  @!P6 IMAD.IADD R41, R41, 0x1, -R20 ;  /* 0x000000012929e824 */ /* 0x000fca00078e0a14 */
[----:B------:R-:W-:-:S05]  /*a820*/  @!P6 LEA R41, R41, UR4, 0x4 ;  /* 0x000000042929ec11 */ /* 0x000fca000f8e20ff */
[----:B------:R0:W-:Y:S04]  /*a830*/  @!P6 STS.64 [R41], R52 ;  /* 0x000000342900e388 */ /* 0x0001e80000000a00 */
[----:B------:R0:W-:Y:S01]  /*a840*/  @!P6 STS [R41+0x8], R24 ;  /* 0x000008182900e388 */ /* 0x0001e20000000800 */
[----:B------:R-:W-:-:S03]  /*a850*/  ISETP.NE.U32.AND P6, PT, R6, R32, PT ;  /* 0x000000200600720c */ /* 0x000fc60003fc5070 */
[----:B------:R0:W-:Y:S01]  /*a860*/  @P3 STS.64 [R27], R48 ;  /* 0x000000301b003388 */ /* 0x0001e20000000a00 */
[----:B------:R-:W-:-:S03]  /*a870*/  ISETP.NE.AND.EX P6, PT, R7, R33, PT, P6 ;  /* 0x000000210700720c */ /* 0x000fc60003fc5360 */
[----:B------:R0:W-:Y:S01]  /*a880*/  @P3 STS [R27+0x8], R58 ;  /* 0x0000083a1b003388 */ /* 0x0001e20000000800 */
[----:B------:R-:W-:Y:S02]  /*a890*/  ISETP.NE.AND P6, PT, R23, R2, !P6 ;  /* 0x000000021700720c */ /* 0x000fe400077c5270 */
[----:B------:R-:W-:Y:S01]  /*a8a0*/  @P4 LEA R23, R4, UR4, 0x4 ;  /* 0x0000000404174c11 */ /* 0x000fe2000f8e20ff */
[----:B------:R0:W-:Y:S04]  /*a8b0*/  @P2 STS.64 [R3], R46 ;  /* 0x0000002e03002388 */ /* 0x0001e80000000a00 */
[----:B------:R0:W-:Y:S04]  /*a8c0*/  @P2 STS [R3+0x8], R5 ;  /* 0x0000080503002388 */ /* 0x0001e80000000800 */
[----:B------:R0:W-:Y:S02]  /*a8d0*/  @P1 STS.64 [R21], R42 ;  /* 0x0000002a15001388 */ /* 0x0001e40000000a00 */
[----:B------:R-:W-:-:S02]  /*a8e0*/  @!P6 IMAD.IADD R55, R55, 0x1, -R20 ;  /* 0x000000013737e824 */ /* 0x000fc400078e0a14 */
[----:B------:R0:W-:Y:S03]  /*a8f0*/  @P1 STS [R21+0x8], R36 ;  /* 0x0000082415001388 */ /* 0x0001e60000000800 */
[----:B------:R-:W-:Y:S01]  /*a900*/  @!P6 LEA R55, R55, UR4, 0x4 ;  /* 0x000000043737ec11 */ /* 0x000fe2000f8e20ff */
[----:B------:R0:W-:Y:S04]  /*a910*/  @P0 STS.64 [R8], R18 ;  /* 0x0000001208000388 */ /* 0x0001e80000000a00 */
[----:B------:R0:W-:Y:S01]  /*a920*/  @P0 STS [R8+0x8], R37 ;  /* 0x0000082508000388 */ /* 0x0001e20000000800 */
[----:B------:R-:W-:-:S03]  /*a930*/  ISETP.GE.AND P0, PT, R0, R15, PT ;  /* 0x0000000f0000720c */ /* 0x000fc60003f06270 */
[----:B------:R0:W-:Y:S04]  /*a940*/  @P5 STS.64 [R11], R16 ;  /* 0x000000100b005388 */ /* 0x0001e80000000a00 */
[----:B------:R0:W-:Y:S04]  /*a950*/  @P5 STS [R11+0x8], R54 ;  /* 0x000008360b005388 */ /* 0x0001e80000000800 */
[----:B------:R0:W-:Y:S04]  /*a960*/  @P4 STS.64 [R23], R12 ;  /* 0x0000000c17004388 */ /* 0x0001e80000000a00 */
[----:B------:R0:W-:Y:S04]  /*a970*/  @P4 STS [R23+0x8], R56 ;  /* 0x0000083817004388 */ /* 0x0001e80000000800 */
[----:B------:R0:W-:Y:S04]  /*a980*/  @!P6 STS.64 [R55], R6 ;  /* 0x000000063700e388 */ /* 0x0001e80000000a00 */
[----:B------:R0:W-:Y:S01]  /*a990*/  @!P6 STS [R55+0x8], R57 ;  /* 0x000008393700e388 */ /* 0x0001e20000000800 */
[----:B------:R-:W-:Y:S06]  /*a9a0*/  BAR.SYNC.DEFER_BLOCKING 0x0 ;  /* 0x0000000000007b1d */ /* 0x000fec0000010000 */
[----:B------:R-:W-:Y:S05]  /*a9b0*/  @P0 BRA `(.L_x_933) ;  /* 0x0000001000280947 */ /* 0x000fea0003800000 */
[----:B------:R-:W-:Y:S01]  /*a9c0*/  LOP3.LUT R4, RZ, R0, RZ, 0x33, !PT ;  /* 0x00000000ff047212 */ /* 0x000fe200078e33ff */
[----:B------:R-:W-:Y:S01]  /*a9d0*/  BSSY.RECONVERGENT B1, `(.L_x_934) ;  /* 0x000001d000017945 */ /* 0x000fe20003800200 */
[----:B0-----:R-:W-:-:S03]  /*a9e0*/  IMAD.MOV.U32 R48, RZ, RZ, R0 ;  /* 0x000000ffff307224 */ /* 0x001fc600078e0000 */
[----:B------:R-:W-:-:S05]  /*a9f0*/  IMAD.IADD R3, R4, 0x1, R15 ;  /* 0x0000000104037824 */ /* 0x000fca00078e020f */
[C---:B------:R-:W-:Y:S02]  /*aa00*/  LOP3.LUT R4, R3.reuse, 0x300, RZ, 0xc0, !PT ;  /* 0x0000030003047812 */ /* 0x040fe400078ec0ff */
[----:B------:R-:W-:Y:S02]  /*aa10*/  ISETP.GE.U32.AND P1, PT, R3, 0x300, PT ;  /* 0x000003000300780c */ /* 0x000fe40003f26070 */
[----:B------:R-:W-:-:S13]  /*aa20*/  ISETP.NE.AND P0, PT, R4, 0x300, PT ;  /* 0x000003000400780c */ /* 0x000fda0003f05270 */
[----:B------:R-:W-:Y:S05]  /*aa30*/  @!P0 BRA `(.L_x_935) ;  /* 0x0000000000588947 */ /* 0x000fea0003800000 */
[----:B------:R-:W0:Y:S01]  /*aa40*/  LDC.64 R12, c[0x0][0x3a0] ;  /* 0x0000e800ff0c7b82 */ /* 0x000e220000000a00 */
[----:B------:R-:W-:Y:S01]  /*aa50*/  LEA.HI R3, R3, 0x1, RZ, 0x18 ;  /* 0x0000000103037811 */ /* 0x000fe200078fc0ff */
[C---:B------:R-:W-:Y:S01]  /*aa60*/  IMAD.IADD R19, R0.reuse, 0x1, R20 ;  /* 0x0000000100137824 */ /* 0x040fe200078e0214 */
[----:B------:R-:W-:-:S03]  /*aa70*/  LEA R8, R0, UR4, 0x4 ;  /* 0x0000000400087c11 */ /* 0x000fc6000f8e20ff */
[C---:B------:R-:W-:Y:S01]  /*aa80*/  IMAD.SHL.U32 R4, R3.reuse, 0x100, RZ ;  /* 0x0000010003047824 */ /* 0x040fe200078e00ff */
[----:B------:R-:W-:Y:S01]  /*aa90*/  LOP3.LUT R3, R3, 0x3, RZ, 0xc0, !PT ;  /* 0x0000000303037812 */ /* 0x000fe200078ec0ff */
[----:B------:R-:W1:Y:S01]  /*aaa0*/  LDC.64 R16, c[0x0][0x398] ;  /* 0x0000e600ff107b82 */ /* 0x000e620000000a00 */
[----:B------:R-:W-:Y:S02]  /*aab0*/  VIADD R8, R8, 0x8 ;  /* 0x0000000808087836 */ /* 0x000fe40000000000 */
[----:B------:R-:W-:Y:S01]  /*aac0*/  LOP3.LUT R5, R4, 0x300, RZ, 0xc0, !PT ;  /* 0x0000030004057812 */ /* 0x000fe200078ec0ff */
[----:B------:R-:W-:-:S04]  /*aad0*/  IMAD.MOV R3, RZ, RZ, -R3 ;  /* 0x000000ffff037224 */ /* 0x000fc800078e0a03 */
[----:B------:R-:W-:-:S07]  /*aae0*/  IMAD.IADD R48, R5, 0x1, R0 ;  /* 0x0000000105307824 */ /* 0x000fce00078e0200 */
.L_x_936:
[----:B--2---:R-:W2:Y:S01]  /*aaf0*/  LDS.64 R10, [R8+-0x8] ;  /* 0xfffff800080a7984 */ /* 0x004ea20000000a00 */
[----:B-1----:R-:W-:-:S03]  /*ab00*/  IMAD.WIDE R6, R19, 0x8, R16 ;  /* 0x0000000813067825 */ /* 0x002fc600078e0210 */
[----:B------:R1:W3:Y:S01]  /*ab10*/  LDS R21, [R8] ;  /* 0x0000000008157984 */ /* 0x0002e20000000800 */
[----:B0-----:R-:W-:-:S04]  /*ab20*/  IMAD.WIDE R4, R19, 0x4, R12 ;  /* 0x0000000413047825 */ /* 0x001fc800078e020c */
[----:B------:R-:W-:Y:S02]  /*ab30*/  VIADD R3, R3, 0x1 ;  /* 0x0000000103037836 */ /* 0x000fe40000000000 */
[----:B------:R-:W-:Y:S02]  /*ab40*/  VIADD R19, R19, 0x100 ;  /* 0x0000010013137836 */ /* 0x000fe40000000000 */
[----:B-1----:R-:W-:Y:S01]  /*ab50*/  VIADD R8, R8, 0x1000 ;  /* 0x0000100008087836 */ /* 0x002fe20000000000 */
[----:B------:R-:W-:Y:S01]  /*ab60*/  ISETP.NE.AND P0, PT, R3, RZ, PT ;  /* 0x000000ff0300720c */ /* 0x000fe20003f05270 */
[----:B--2---:R2:W-:Y:S04]  /*ab70*/  STG.E.64 desc[UR10][R6.64], R10 ;  /* 0x0000000a06007986 */ /* 0x0045e8000c101b0a */
[----:B---3--:R2:W-:Y:S08]  /*ab80*/  STG.E desc[UR10][R4.64], R21 ;  /* 0x0000001504007986 */ /* 0x0085f0000c10190a */
[----:B------:R-:W-:Y:S05]  /*ab90*/  @P0 BRA `(.L_x_936) ;  /* 0xfffffffc00d40947 */ /* 0x000fea000383ffff */
.L_x_935:
[----:B------:R-:W-:Y:S05]  /*aba0*/  BSYNC.RECONVERGENT B1 ;  /* 0x0000000000017941 */ /* 0x000fea0003800200 */
.L_x_934:
[----:B------:R-:W-:Y:S05]  /*abb0*/  @!P1 BRA `(.L_x_933) ;  /* 0x0000000c00a89947 */ /* 0x000fea0003800000 */
[----:B------:R-:W0:Y:S01]  /*abc0*/  LDCU.64 UR6, c[0x0][0x398] ;  /* 0x00007300ff0677ac */ /* 0x000e220008000a00 */
[----:B------:R-:W-:Y:S01]  /*abd0*/  IMAD.IADD R3, R15, 0x1, -R48 ;  /* 0x000000010f037824 */ /* 0x000fe200078e0a30 */
[C---:B------:R-:W-:Y:S01]  /*abe0*/  LEA R8, R48.reuse, UR4, 0x4 ;  /* 0x0000000430087c11 */ /* 0x040fe2000f8e20ff */
[----:B------:R-:W-:Y:S01]  /*abf0*/  BSSY.RECONVERGENT B1, `(.L_x_937) ;  /* 0x0000061000017945 */ /* 0x000fe20003800200 */
[----:B------:R-:W1:Y:S01]  /*ac00*/  LDCU.64 UR8, c[0x0][0x3a0] ;  /* 0x00007400ff0877ac */ /* 0x000e620008000a00 */
[----:B------:R-:W-:Y:S02]  /*ac10*/  PLOP3.LUT P0, PT, PT, PT, PT, 0x80, 0x8 ;  /* 0x000000000008781c */ /* 0x000fe40003f0f070 */
[----:B------:R-:W-:Y:S01]  /*ac20*/  ISETP.GT.AND P1, PT, R3, 0xc00, PT ;  /* 0x00000c000300780c */ /* 0x000fe20003f24270 */
[----:B------:R-:W-:Y:S02]  /*ac30*/  IMAD.IADD R3, R48, 0x1, R20 ;  /* 0x0000000130037824 */ /* 0x000fe400078e0214 */
[----:B------:R-:W-:Y:S01]  /*ac40*/  VIADD R8, R8, 0x2000 ;  /* 0x0000200008087836 */ /* 0x000fe20000000000 */
[----:B0-----:R-:W-:-:S02]  /*ac50*/  UIADD3 UR6, UP0, UPT, UR6, 0x1000, URZ ;  /* 0x0000100006067890 */ /* 0x001fc4000ff1e0ff */
[----:B-1----:R-:W-:Y:S02]  /*ac60*/  UIADD3 UR8, UP1, UPT, UR8, 0x800, URZ ;  /* 0x0000080008087890 */ /* 0x002fe4000ff3e0ff */
[----:B------:R-:W-:Y:S02]  /*ac70*/  UIADD3.X UR7, UPT, UPT, URZ, UR7, URZ, UP0, !UPT ;  /* 0x00000007ff077290 */ /* 0x000fe400087fe4ff */
[----:B--2---:R-:W-:Y:S01]  /*ac80*/  IMAD.U32 R4, RZ, RZ, UR6 ;  /* 0x00000006ff047e24 */ /* 0x004fe2000f8e00ff */
[----:B------:R-:W-:Y:S01]  /*ac90*/  UIADD3.X UR9, UPT, UPT, URZ, UR9, URZ, UP1, !UPT ;  /* 0x00000009ff097290 */ /* 0x000fe20008ffe4ff */
[----:B------:R-:W-:Y:S02]  /*aca0*/  IMAD.U32 R6, RZ, RZ, UR8 ;  /* 0x00000008ff067e24 */ /* 0x000fe4000f8e00ff */
[----:B------:R-:W-:-:S03]  /*acb0*/  IMAD.U32 R5, RZ, RZ, UR7 ;  /* 0x00000007ff057e24 */ /* 0x000fc6000f8e00ff */
[----:B------:R-:W-:Y:S01]  /*acc0*/  IMAD.U32 R7, RZ, RZ, UR9 ;  /* 0x00000009ff077e24 */ /* 0x000fe2000f8e00ff */
[----:B------:R-:W-:Y:S06]  /*acd0*/  @!P1 BRA `(.L_x_938) ;  /* 0x0000000400489947 */ /* 0x000fec0003800000 */
[----:B------:R-:W-:Y:S01]  /*ace0*/  PLOP3.LUT P0, PT, PT, PT, PT, 0x8, 0x80 ;  /* 0x000000000080781c */ /* 0x000fe20003f0e170 */
[----:B------:R-:W-:-:S12]  /*acf0*/  VIADD R46, R15, 0xfffff400 ;  /* 0xfffff4000f2e7836 */ /* 0x000fd80000000000 */
.L_x_939:
[----:B--2---:R-:W0:Y:S01]  /*ad00*/  LDS.64 R12, [R8+-0x2000] ;  /* 0xffe00000080c7984 */ /* 0x004e220000000a00 */
[----:B------:R-:W-:-:S03]  /*ad10*/  IMAD.WIDE R34, R3, 0x8, R4 ;  /* 0x0000000803227825 */ /* 0x000fc600078e0204 */
[----:B------:R-:W1:Y:S01]  /*ad20*/  LDS R17, [R8+-0x1ff8] ;  /* 0xffe0080008117984 */ /* 0x000e620000000800 */
[----:B------:R-:W-:-:S03]  /*ad30*/  IMAD.WIDE R42, R3, 0x4, R6 ;  /* 0x00000004032a7825 */ /* 0x000fc600078e0206 */
[----:B------:R-:W2:Y:S01]  /*ad40*/  LDS.64 R20, [R8+-0x1000] ;  /* 0xfff0000008147984 */ /* 0x000ea20000000a00 */
[----:B------:R-:W-:Y:S02]  /*ad50*/  VIADD R60, R3, 0x800 ;  /* 0x00000800033c7836 */ /* 0x000fe40000000000 */
[----:B------:R-:W-:Y:S01]  /*ad60*/  VIADD R48, R48, 0x1000 ;  /* 0x0000100030307836 */ /* 0x000fe20000000000 */
[----:B------:R-:W3:Y:S01]  /*ad70*/  LDS R23, [R8+-0xff8] ;  /* 0xfff0080008177984 */ /* 0x000ee20000000800 */
[----:B------:R-:W-:-:S03]  /*ad80*/  IMAD.WIDE R44, R60, 0x8, R4 ;  /* 0x000000083c2c7825 */ /* 0x000fc600078e0204 */
[----:B------:R-:W4:Y:S01]  /*ad90*/  LDS.64 R24, [R8] ;  /* 0x0000000008187984 */ /* 0x000f220000000a00 */
[----:B------:R-:W-:-:S03]  /*ada0*/  ISETP.GE.AND P1, PT, R48, R46, PT ;  /* 0x0000002e3000720c */ /* 0x000fc60003f26270 */
        /* <DEDUP_REMOVED lines=13> */
[----:B-1----:R-:W-:Y:S04]  /*ae80*/  STG.E desc[UR10][R42.64+-0x800], R17 ;  /* 0xfff800112a007986 */ /* 0x002fe8000c10190a */
[----:B------:R-:W1:Y:S04]  /*ae90*/  LDS R49, [R8+0x6008] ;  /* 0x0060080008317984 */ /* 0x000e680000000800 */
[----:B------:R-:W1:Y:S04]  /*aea0*/  LDS.64 R16, [R8+0x7000] ;  /* 0x0070000008107984 */ /* 0x000e680000000a00 */
[----:B------:R-:W1:Y:S04]  /*aeb0*/  LDS R51, [R8+0x7008] ;  /* 0x0070080008337984 */ /* 0x000e680000000800 */
[----:B------:R-:W1:Y:S04]  /*aec0*/  LDS.64 R18, [R8+0x8000] ;  /* 0x0080000008127984 */ /* 0x000e680000000a00 */
[----:B--2---:R-:W-:Y:S04]  /*aed0*/  STG.E.64 desc[UR10][R34.64+-0x800], R20 ;  /* 0xfff8001422007986 */ /* 0x004fe8000c101b0a */
[----:B------:R-:W2:Y:S04]  /*aee0*/  LDS R53, [R8+0x8008] ;  /* 0x0080080008357984 */ /* 0x000ea80000000800 */
[----:B------:R-:W2:Y:S04]  /*aef0*/  LDS.64 R20, [R8+0x9000] ;  /* 0x0090000008147984 */ /* 0x000ea80000000a00 */
[----:B---3--:R-:W-:Y:S04]  /*af00*/  STG.E desc[UR10][R42.64+-0x400], R23 ;  /* 0xfffc00172a007986 */ /* 0x008fe8000c10190a */
[----:B------:R-:W3:Y:S04]  /*af10*/  LDS R55, [R8+0x9008] ;  /* 0x0090080008377984 */ /* 0x000ee80000000800 */
[----:B------:R-:W3:Y:S04]  /*af20*/  LDS.64 R22, [R8+0xa000] ;  /* 0x00a0000008167984 */ /* 0x000ee80000000a00 */
[----:B----4-:R-:W-:Y:S04]  /*af30*/  STG.E.64 desc[UR10][R34.64], R24 ;  /* 0x0000001822007986 */ /* 0x010fe8000c101b0a */
[----:B------:R-:W4:Y:S04]  /*af40*/  LDS R50, [R8+0xa008] ;  /* 0x00a0080008327984 */ /* 0x000f280000000800 */
[----:B------:R-:W4:Y:S04]  /*af50*/  LDS.64 R24, [R8+0xb000] ;  /* 0x00b0000008187984 */ /* 0x000f280000000a00 */
[----:B------:R-:W4:Y:S04]  /*af60*/  LDS R52, [R8+0xb008] ;  /* 0x00b0080008347984 */ /* 0x000f280000000800 */
[----:B------:R-:W4:Y:S04]  /*af70*/  LDS.64 R26, [R8+0xc000] ;  /* 0x00c00000081a7984 */ /* 0x000f280000000a00 */
[----:B-----5:R-:W-:Y:S04]  /*af80*/  STG.E desc[UR10][R42.64], R29 ;  /* 0x0000001d2a007986 */ /* 0x020fe8000c10190a */
[----:B------:R-:W5:Y:S04]  /*af90*/  LDS R54, [R8+0xc008] ;  /* 0x00c0080008367984 */ /* 0x000f680000000800 */
[----:B------:R-:W5:Y:S04]  /*afa0*/  LDS.64 R28, [R8+0xd000] ;  /* 0x00d00000081c7984 */ /* 0x000f680000000a00 */
[----:B------:R0:W5:Y:S04]  /*afb0*/  LDS R56, [R8+0xd008] ;  /* 0x00d0080008387984 */ /* 0x0001680000000800 */
[----:B------:R1:W-:Y:S04]  /*afc0*/  STG.E.64 desc[UR10][R34.64+0x800], R30 ;  /* 0x0008001e22007986 */ /* 0x0003e8000c101b0a */
[----:B------:R2:W-:Y:S01]  /*afd0*/  STG.E desc[UR10][R42.64+0x400], R58 ;  /* 0x0004003a2a007986 */ /* 0x0005e2000c10190a */
[----:B0-----:R-:W-:-:S02]  /*afe0*/  VIADD R8, R8, 0x10000 ;  /* 0x0001000008087836 */ /* 0x001fc40000000000 */
[----:B-1----:R-:W-:Y:S02]  /*aff0*/  VIADD R35, R3, 0x400 ;  /* 0x0000040003237836 */ /* 0x002fe40000000000 */
[----:B--2---:R-:W-:-:S04]  /*b000*/  IMAD.WIDE R42, R60, 0x4, R6 ;  /* 0x000000043c2a7825 */ /* 0x004fc800078e0206 */
[----:B------:R-:W-:-:S04]  /*b010*/  IMAD.WIDE R30, R35, 0x8, R4 ;  /* 0x00000008231e7825 */ /* 0x000fc800078e0204 */
[----:B------:R-:W-:Y:S01]  /*b020*/  IMAD.WIDE R34, R35, 0x4, R6 ;  /* 0x0000000423227825 */ /* 0x000fe200078e0206 */
[----:B------:R0:W-:Y:S04]  /*b030*/  STG.E.64 desc[UR10][R30.64+-0x1000], R40 ;  /* 0xfff000281e007986 */ /* 0x0001e8000c101b0a */
[----:B------:R-:W-:Y:S04]  /*b040*/  STG.E desc[UR10][R34.64+-0x800], R59 ;  /* 0xfff8003b22007986 */ /* 0x000fe8000c10190a */
[----:B------:R1:W-:Y:S04]  /*b050*/  STG.E.64 desc[UR10][R30.64+-0x800], R36 ;  /* 0xfff800241e007986 */ /* 0x0003e8000c101b0a */
[----:B------:R-:W-:Y:S01]  /*b060*/  STG.E desc[UR10][R34.64+-0x400], R61 ;  /* 0xfffc003d22007986 */ /* 0x000fe2000c10190a */
[----:B0-----:R-:W-:-:S03]  /*b070*/  VIADD R41, R3, 0xc00 ;  /* 0x00000c0003297836 */ /* 0x001fc60000000000 */
[----:B------:R0:W-:Y:S01]  /*b080*/  STG.E.64 desc[UR10][R30.64], R38 ;  /* 0x000000261e007986 */ /* 0x0001e2000c101b0a */
[----:B------:R-:W-:-:S03]  /*b090*/  VIADD R3, R3, 0x1000 ;  /* 0x0000100003037836 */ /* 0x000fc60000000000 */
[----:B------:R2:W-:Y:S01]  /*b0a0*/  STG.E desc[UR10][R34.64], R57 ;  /* 0x0000003922007986 */ /* 0x0005e2000c10190a */
[----:B-1----:R-:W-:-:S03]  /*b0b0*/  IMAD.WIDE R36, R41, 0x8, R4 ;  /* 0x0000000829247825 */ /* 0x002fc600078e0204 */
[----:B------:R2:W-:Y:S04]  /*b0c0*/  STG.E.64 desc[UR10][R30.64+0x800], R10 ;  /* 0x0008000a1e007986 */ /* 0x0005e8000c101b0a */
[----:B------:R2:W-:Y:S01]  /*b0d0*/  STG.E desc[UR10][R34.64+0x400], R47 ;  /* 0x0004002f22007986 */ /* 0x0005e2000c10190a */
[----:B0-----:R-:W-:-:S03]  /*b0e0*/  IMAD.WIDE R38, R41, 0x4, R6 ;  /* 0x0000000429267825 */ /* 0x001fc600078e0206 */
[----:B------:R2:W-:Y:S04]  /*b0f0*/  STG.E.64 desc[UR10][R44.64+-0x1000], R12 ;  /* 0xfff0000c2c007986 */ /* 0x0005e8000c101b0a */
[----:B------:R2:W-:Y:S04]  /*b100*/  STG.E desc[UR10][R42.64+-0x800], R49 ;  /* 0xfff800312a007986 */ /* 0x0005e8000c10190a */
[----:B------:R2:W-:Y:S04]  /*b110*/  STG.E.64 desc[UR10][R44.64+-0x800], R16 ;  /* 0xfff800102c007986 */ /* 0x0005e8000c101b0a */
[----:B------:R2:W-:Y:S04]  /*b120*/  STG.E desc[UR10][R42.64+-0x400], R51 ;  /* 0xfffc00332a007986 */ /* 0x0005e8000c10190a */
[----:B------:R2:W-:Y:S04]  /*b130*/  STG.E.64 desc[UR10][R44.64], R18 ;  /* 0x000000122c007986 */ /* 0x0005e8000c101b0a */
[----:B------:R2:W-:Y:S04]  /*b140*/  STG.E desc[UR10][R42.64], R53 ;  /* 0x000000352a007986 */ /* 0x0005e8000c10190a */
[----:B------:R2:W-:Y:S04]  /*b150*/  STG.E.64 desc[UR10][R44.64+0x800], R20 ;  /* 0x000800142c007986 */ /* 0x0005e8000c101b0a */
[----:B---3--:R2:W-:Y:S04]  /*b160*/  STG.E desc[UR10][R42.64+0x400], R55 ;  /* 0x000400372a007986 */ /* 0x0085e8000c10190a */
[----:B------:R2:W-:Y:S04]  /*b170*/  STG.E.64 desc[UR10][R36.64+-0x1000], R22 ;  /* 0xfff0001624007986 */ /* 0x0005e8000c101b0a */
[----:B----4-:R2:W-:Y:S04]  /*b180*/  STG.E desc[UR10][R38.64+-0x800], R50 ;  /* 0xfff8003226007986 */ /* 0x0105e8000c10190a */
[----:B------:R2:W-:Y:S04]  /*b190*/  STG.E.64 desc[UR10][R36.64+-0x800], R24 ;  /* 0xfff8001824007986 */ /* 0x0005e8000c101b0a */
[----:B------:R2:W-:Y:S04]  /*b1a0*/  STG.E desc[UR10][R38.64+-0x400], R52 ;  /* 0xfffc003426007986 */ /* 0x0005e8000c10190a */
[----:B------:R2:W-:Y:S04]  /*b1b0*/  STG.E.64 desc[UR10][R36.64], R26 ;  /* 0x0000001a24007986 */ /* 0x0005e8000c101b0a */
[----:B-----5:R2:W-:Y:S04]  /*b1c0*/  STG.E desc[UR10][R38.64], R54 ;  /* 0x0000003626007986 */ /* 0x0205e8000c10190a */
[----:B------:R2:W-:Y:S04]  /*b1d0*/  STG.E.64 desc[UR10][R36.64+0x800], R28 ;  /* 0x0008001c24007986 */ /* 0x0005e8000c101b0a */
[----:B------:R2:W-:Y:S01]  /*b1e0*/  STG.E desc[UR10][R38.64+0x400], R56 ;  /* 0x0004003826007986 */ /* 0x0005e2000c10190a */
[----:B------:R-:W-:Y:S05]  /*b1f0*/  @!P1 BRA `(.L_x_939) ;  /* 0xfffffff800c09947 */ /* 0x000fea000383ffff */
.L_x_938:
[----:B------:R-:W-:Y:S05]  /*b200*/  BSYNC.RECONVERGENT B1 ;  /* 0x0000000000017941 */ /* 0x000fea0003800200 */
.L_x_937:
[----:B--2---:R-:W-:Y:S01]  /*b210*/  IMAD.IADD R10, R15, 0x1, -R48 ;  /* 0x000000010f0a7824 */ /* 0x004fe200078e0a30 */
[----:B------:R-:W-:Y:S04]  /*b220*/  BSSY.RECONVERGENT B1, `(.L_x_940) ;  /* 0x000002c000017945 */ /* 0x000fe80003800200 */
[----:B------:R-:W-:-:S13]  /*b230*/  ISETP.GT.AND P1, PT, R10, 0x400, PT ;  /* 0x000004000a00780c */ /* 0x000fda0003f24270 */
[----:B------:R-:W-:Y:S05]  /*b240*/  @!P1 BRA `(.L_x_941) ;  /* 0x0000000000a49947 */ /* 0x000fea0003800000 */
[----:B------:R-:W0:Y:S01]  /*b250*/  LDS.64 R26, [R8+-0x2000] ;  /* 0xffe00000081a7984 */ /* 0x000e220000000a00 */
[C---:B------:R-:W-:Y:S01]  /*b260*/  IMAD.WIDE R22, R3.reuse, 0x8, R4 ;  /* 0x0000000803167825 */ /* 0x040fe200078e0204 */
[----:B------:R-:W-:Y:S02]  /*b270*/  PLOP3.LUT P0, PT, PT, PT, PT, 0x8, 0x80 ;  /* 0x000000000080781c */ /* 0x000fe40003f0e170 */
        /* <DEDUP_REMOVED lines=22> */
[----:B-1----:R0:W-:Y:S01]  /*b3e0*/  STG.E desc[UR10][R24.64+-0x800], R39 ;  /* 0xfff8002718007986 */ /* 0x0021e2000c10190a */
[----:B--2---:R-:W-:-:S03]  /*b3f0*/  VIADD R8, R8, 0x8000 ;  /* 0x0000800008087836 */ /* 0x004fc60000000000 */
[----:B------:R0:W-:Y:S04]  /*b400*/  STG.E.64 desc[UR10][R22.64+-0x800], R28 ;  /* 0xfff8001c16007986 */ /* 0x0001e8000c101b0a */
[----:B---3--:R0:W-:Y:S04]  /*b410*/  STG.E desc[UR10][R24.64+-0x400], R41 ;  /* 0xfffc002918007986 */ /* 0x0081e8000c10190a */
[----:B----4-:R0:W-:Y:S04]  /*b420*/  STG.E.64 desc[UR10][R22.64], R30 ;  /* 0x0000001e16007986 */ /* 0x0101e8000c101b0a */
        /* <DEDUP_REMOVED lines=11> */
.L_x_941:
[----:B------:R-:W-:Y:S05]  /*b4e0*/  BSYNC.RECONVERGENT B1 ;  /* 0x0000000000017941 */ /* 0x000fea0003800200 */
.L_x_940:
[----:B------:R-:W-:-:S13]  /*b4f0*/  ISETP.LT.OR P0, PT, R48, R15, P0 ;  /* 0x0000000f3000720c */ /* 0x000fda0000701670 */
[----:B------:R-:W-:Y:S05]  /*b500*/  @!P0 BRA `(.L_x_933) ;  /* 0x0000000400548947 */ /* 0x000fea0003800000 */
[----:B0-----:R-:W0:Y:S01]  /*b510*/  LDS.64 R10, [R8+-0x2000] ;  /* 0xffe00000080a7984 */ /* 0x001e220000000a00 */
[----:B------:R-:W-:-:S03]  /*b520*/  IMAD.WIDE R4, R3, 0x8, R4 ;  /* 0x0000000803047825 */ /* 0x000fc600078e0204 */
[----:B------:R-:W1:Y:S01]  /*b530*/  LDS R15, [R8+-0x1ff8] ;  /* 0xffe00800080f7984 */ /* 0x000e620000000800 */
[----:B------:R-:W-:-:S03]  /*b540*/  IMAD.WIDE R6, R3, 0x4, R6 ;  /* 0x0000000403067825 */ /* 0x000fc600078e0206 */
        /* <DEDUP_REMOVED lines=15> */
.L_x_932:
[----:B------:R-:W-:Y:S01]  /*b640*/  ISETP.NE.U32.AND P6, PT, R34, R52, PT ;  /* 0x000000342200720c */ /* 0x000fe20003fc5070 */
[----:B------:R-:W-:Y:S01]  /*b650*/  IMAD.MOV.U32 R15, RZ, RZ, 0x9 ;  /* 0x00000009ff0f7424 */ /* 0x000fe200078e00ff */
[----:B------:R-:W0:Y:S02]  /*b660*/  @P3 LDC.64 R38, c[0x0][0x398] ;  /* 0x0000e600ff263b82 */ /* 0x000e240000000a00 */
[----:B------:R-:W-:-:S04]  /*b670*/  ISETP.NE.AND.EX P6, PT, R35, R53, PT, P6 ;  /* 0x000000352300720c */ /* 0x000fc80003fc5360 */
[----:B------:R-:W-:Y:S02]  /*b680*/  ISETP.NE.AND P6, PT, R21, R2, !P6 ;  /* 0x000000021500720c */ /* 0x000fe400077c5270 */
[----:B------:R-:W1:Y:S11]  /*b690*/  @P3 LDC.64 R60, c[0x0][0x3a0] ;  /* 0x0000e800ff3c3b82 */ /* 0x000e760000000a00 */
[----:B------:R-:W2:Y:S01]  /*b6a0*/  @!P6 LDC.64 R22, c[0x0][0x398] ;  /* 0x0000e600ff16eb82 */ /* 0x000ea20000000a00 */
[----:B0-----:R-:W-:-:S07]  /*b6b0*/  @P3 IMAD.WIDE R38, R27, 0x8, R38 ;  /* 0x000000081b263825 */ /* 0x001fce00078e0226 */
[----:B------:R-:W0:Y:S01]  /*b6c0*/  @!P6 LDC.64 R20, c[0x0][0x3a0] ;  /* 0x0000e800ff14eb82 */ /* 0x000e220000000a00 */
[----:B-1----:R-:W-:-:S04]  /*b6d0*/  @P3 IMAD.WIDE R60, R27, 0x4, R60 ;  /* 0x000000041b3c3825 */ /* 0x002fc800078e023c */
[----:B--2---:R-:W-:-:S05]  /*b6e0*/  @!P6 IMAD.WIDE R22, R25, 0x8, R22 ;  /* 0x000000081916e825 */ /* 0x004fca00078e0216 */
[----:B------:R1:W-:Y:S01]  /*b6f0*/  @!P6 STG.E.64 desc[UR10][R22.64], R34 ;  /* 0x000000221600e986 */ /* 0x0003e2000c101b0a */
[----:B0-----:R-:W-:-:S04]  /*b700*/  @!P6 IMAD.WIDE R30, R25, 0x4, R20 ;  /* 0x00000004191ee825 */ /* 0x001fc800078e0214 */
[-C--:B------:R-:W-:Y:S01]  /*b710*/  IMAD R21, R0, R15.reuse, 0x1 ;  /* 0x0000000100157424 */ /* 0x080fe200078e020f */
[----:B------:R0:W-:Y:S01]  /*b720*/  @!P6 STG.E desc[UR10][R30.64], R26 ;  /* 0x0000001a1e00e986 */ /* 0x0001e2000c10190a */
[----:B------:R-:W-:Y:S01]  /*b730*/  ISETP.NE.U32.AND P6, PT, R52, R48, PT ;  /* 0x000000303400720c */ /* 0x000fe20003fc5070 */
[----:B------:R-:W-:-:S03]  /*b740*/  IMAD R15, R0, R15, 0x8 ;  /* 0x00000008000f7424 */ /* 0x000fc600078e020f */
[----:B------:R-:W-:Y:S01]  /*b750*/  ISETP.NE.AND.EX P6, PT, R53, R49, PT, P6 ;  /* 0x000000313500720c */ /* 0x000fe20003fc5360 */
[----:B-1----:R-:W1:Y:S03]  /*b760*/  @P2 LDC.64 R34, c[0x0][0x398] ;  /* 0x0000e600ff222b82 */ /* 0x002e660000000a00 */
[----:B------:R-:W-:-:S05]  /*b770*/  ISETP.NE.AND P6, PT, R21, R2, !P6 ;  /* 0x000000021500720c */ /* 0x000fca00077c5270 */
[----:B0-----:R-:W0:Y:S08]  /*b780*/  @P2 LDC.64 R30, c[0x0][0x3a0] ;  /* 0x0000e800ff1e2b82 */ /* 0x001e300000000a00 */
[----:B------:R-:W2:Y:S08]  /*b790*/  @!P6 LDC.64 R28, c[0x0][0x398] ;  /* 0x0000e600ff1ceb82 */ /* 0x000eb00000000a00 */
[----:B------:R-:W3:Y:S01]  /*b7a0*/  @!P6 LDC.64 R20, c[0x0][0x3a0] ;  /* 0x0000e800ff14eb82 */ /* 0x000ee20000000a00 */
[----:B-1----:R-:W-:-:S07]  /*b7b0*/  @P2 IMAD.WIDE R34, R3, 0x8, R34 ;  /* 0x0000000803222825 */ /* 0x002fce00078e0222 */
[----:B------:R-:W1:Y:S01]  /*b7c0*/  @P0 LDC.64 R26, c[0x0][0x398] ;  /* 0x0000e600ff1a0b82 */ /* 0x000e620000000a00 */
[----:B0-----:R-:W-:-:S04]  /*b7d0*/  @P2 IMAD.WIDE R30, R3, 0x4, R30 ;  /* 0x00000004031e2825 */ /* 0x001fc800078e021e */
[----:B--2---:R-:W-:-:S03]  /*b7e0*/  @!P6 IMAD.WIDE R44, R41, 0x8, R28 ;  /* 0x00000008292ce825 */ /* 0x004fc600078e021c */
[----:B------:R-:W0:Y:S02]  /*b7f0*/  @P1 LDC.64 R28, c[0x0][0x398] ;  /* 0x0000e600ff1c1b82 */ /* 0x000e240000000a00 */
[----:B------:R2:W-:Y:S01]  /*b800*/  @!P6 STG.E.64 desc[UR10][R44.64], R52 ;  /* 0x000000342c00e986 */ /* 0x0005e2000c101b0a */
[----:B---3--:R-:W-:-:S05]  /*b810*/  @!P6 IMAD.WIDE R22, R41, 0x4, R20 ;  /* 0x000000042916e825 */ /* 0x008fca00078e0214 */
[----:B------:R-:W3:Y:S01]  /*b820*/  @P1 LDC.64 R20, c[0x0][0x3a0] ;  /* 0x0000e800ff141b82 */ /* 0x000ee20000000a00 */
[----:B------:R4:W-:Y:S01]  /*b830*/  @!P6 STG.E desc[UR10][R22.64], R24 ;  /* 0x000000181600e986 */ /* 0x0009e2000c10190a */
[----:B------:R-:W-:Y:S01]  /*b840*/  ISETP.NE.U32.AND P6, PT, R6, R32, PT ;  /* 0x000000200600720c */ /* 0x000fe20003fc5070 */
[----:B-1----:R-:W-:Y:S02]  /*b850*/  @P0 IMAD.WIDE R26, R8, 0x8, R26 ;  /* 0x00000008081a0825 */ /* 0x002fe400078e021a */
[----:B------:R1:W-:Y:S01]  /*b860*/  @P3 STG.E.64 desc[UR10][R38.64], R48 ;  /* 0x0000003026003986 */ /* 0x0003e2000c101b0a */
[----:B------:R-:W-:Y:S02]  /*b870*/  ISETP.NE.AND.EX P6, PT, R7, R33, PT, P6 ;  /* 0x000000210700720c */ /* 0x000fe40003fc5360 */
[----:B--2---:R-:W2:Y:S01]  /*b880*/  @P5 LDC.64 R52, c[0x0][0x3a0] ;  /* 0x0000e800ff345b82 */ /* 0x004ea20000000a00 */
[----:B------:R1:W-:Y:S01]  /*b890*/  @P3 STG.E desc[UR10][R60.64], R58 ;  /* 0x0000003a3c003986 */ /* 0x0003e2000c10190a */
[----:B------:R-:W-:-:S03]  /*b8a0*/  ISETP.NE.AND P6, PT, R15, R2, !P6 ;  /* 0x000000020f00720c */ /* 0x000fc600077c5270 */
[----:B------:R1:W-:Y:S01]  /*b8b0*/  @P2 STG.E.64 desc[UR10][R34.64], R46 ;  /* 0x0000002e22002986 */ /* 0x0003e2000c101b0a */
[C---:B0-----:R-:W-:Y:S02]  /*b8c0*/  @P1 IMAD.WIDE R28, R4.reuse, 0x8, R28 ;  /* 0x00000008041c1825 */ /* 0x041fe400078e021c */
[----:B----4-:R-:W0:Y:S01]  /*b8d0*/  @P0 LDC.64 R24, c[0x0][0x3a0] ;  /* 0x0000e800ff180b82 */ /* 0x010e220000000a00 */
[----:B------:R4:W-:Y:S04]  /*b8e0*/  @P2 STG.E desc[UR10][R30.64], R5 ;  /* 0x000000051e002986 */ /* 0x0009e8000c10190a */
[----:B------:R4:W-:Y:S01]  /*b8f0*/  @P1 STG.E.64 desc[UR10][R28.64], R42 ;  /* 0x0000002a1c001986 */ /* 0x0009e2000c101b0a */
[----:B---3--:R-:W-:Y:S02]  /*b900*/  @P1 IMAD.WIDE R20, R4, 0x4, R20 ;  /* 0x0000000404141825 */ /* 0x008fe400078e0214 */
[----:B------:R-:W3:Y:S03]  /*b910*/  @P5 LDC.64 R22, c[0x0][0x398] ;  /* 0x0000e600ff165b82 */ /* 0x000ee60000000a00 */
[----:B------:R4:W-:Y:S05]  /*b920*/  @P1 STG.E desc[UR10][R20.64], R36 ;  /* 0x0000002414001986 */ /* 0x0009ea000c10190a */
[----:B-1----:R-:W1:Y:S01]  /*b930*/  @P4 LDC.64 R38, c[0x0][0x398] ;  /* 0x0000e600ff264b82 */ /* 0x002e620000000a00 */
[----:B--2---:R-:W-:Y:S01]  /*b940*/  @P5 IMAD.WIDE R52, R10, 0x4, R52 ;  /* 0x000000040a345825 */ /* 0x004fe200078e0234 */
[----:B------:R4:W-:Y:S06]  /*b950*/  @P0 STG.E.64 desc[UR10][R26.64], R18 ;  /* 0x000000121a000986 */ /* 0x0009ec000c101b0a */
[----:B------:R-:W2:Y:S01]  /*b960*/  @P4 LDC.64 R40, c[0x0][0x3a0] ;  /* 0x0000e800ff284b82 */ /* 0x000ea20000000a00 */
[----:B0-----:R-:W-:-:S05]  /*b970*/  @P0 IMAD.WIDE R24, R8, 0x4, R24 ;  /* 0x0000000408180825 */ /* 0x001fca00078e0218 */
[----:B------:R4:W-:Y:S02]  /*b980*/  @P0 STG.E desc[UR10][R24.64], R37 ;  /* 0x0000002518000986 */ /* 0x0009e4000c10190a */
[----:B------:R-:W0:Y:S01]  /*b990*/  @!P6 LDC.64 R44, c[0x0][0x398] ;  /* 0x0000e600ff2ceb82 */ /* 0x000e220000000a00 */
[----:B---3--:R-:W-:-:S05]  /*b9a0*/  @P5 IMAD.WIDE R22, R10, 0x8, R22 ;  /* 0x000000080a165825 */ /* 0x008fca00078e0216 */
[----:B------:R4:W-:Y:S02]  /*b9b0*/  @P5 STG.E.64 desc[UR10][R22.64], R16 ;  /* 0x0000001016005986 */ /* 0x0009e4000c101b0a */
[----:B------:R-:W3:Y:S01]  /*b9c0*/  @!P6 LDC.64 R50, c[0x0][0x3a0] ;  /* 0x0000e800ff32eb82 */ /* 0x000ee20000000a00 */
[C---:B-1----:R-:W-:Y:S01]  /*b9d0*/  @P4 IMAD.WIDE R38, R11.reuse, 0x8, R38 ;  /* 0x000000080b264825 */ /* 0x042fe200078e0226 */
[----:B------:R4:W-:Y:S04]  /*b9e0*/  @P5 STG.E desc[UR10][R52.64], R54 ;  /* 0x0000003634005986 */ /* 0x0009e8000c10190a */
[----:B------:R4:W-:Y:S01]  /*b9f0*/  @P4 STG.E.64 desc[UR10][R38.64], R12 ;  /* 0x0000000c26004986 */ /* 0x0009e2000c101b0a */
[----:B--2---:R-:W-:-:S05]  /*ba00*/  @P4 IMAD.WIDE R40, R11, 0x4, R40 ;  /* 0x000000040b284825 */ /* 0x004fca00078e0228 */
[----:B------:R4:W-:Y:S01]  /*ba10*/  @P4 STG.E desc[UR10][R40.64], R56 ;  /* 0x0000003828004986 */ /* 0x0009e2000c10190a */
[----:B0-----:R-:W-:-:S05]  /*ba20*/  @!P6 IMAD.WIDE R44, R55, 0x8, R44 ;  /* 0x00000008372ce825 */ /* 0x001fca00078e022c */
[----:B------:R4:W-:Y:S01]  /*ba30*/  @!P6 STG.E.64 desc[UR10][R44.64], R6 ;  /* 0x000000062c00e986 */ /* 0x0009e2000c101b0a */
[----:B---3--:R-:W-:-:S05]  /*ba40*/  @!P6 IMAD.WIDE R50, R55, 0x4, R50 ;  /* 0x000000043732e825 */ /* 0x008fca00078e0232 */
[----:B------:R4:W-:Y:S02]  /*ba50*/  @!P6 STG.E desc[UR10][R50.64], R57 ;  /* 0x000000393200e986 */ /* 0x0009e4000c10190a */
.L_x_933:
[----:B------:R-:W-:Y:S05]  /*ba60*/  BSYNC.RECONVERGENT B0 ;  /* 0x0000000000007941 */ /* 0x000fea0003800200 */
.L_x_931:
[----:B------:R-:W-:-:S13]  /*ba70*/  ISETP.NE.AND P0, PT, R0, 0xff, PT ;  /* 0x000000ff0000780c */ /* 0x000fda0003f05270 */
[----:B------:R-:W-:Y:S05]  /*ba80*/  @P0 EXIT ;  /* 0x000000000000094d */ /* 0x000fea0003800000 */
[----:B0-2-4-:R-:W0:Y:S01]  /*ba90*/  LDC.64 R6, c[0x0][0x3a8] ;  /* 0x0000ea00ff067b82 */ /* 0x015e220000000a00 */
        /* <DEDUP_REMOVED lines=9> */
.L_x_942:
[----:B0-----:R-:W-:Y:S01]  /*bb30*/  STG.E desc[UR10][R6.64], R9 ;  /* 0x0000000906007986 */ /* 0x001fe2000c10190a */
[----:B------:R-:W-:Y:S05]  /*bb40*/  EXIT ;  /* 0x000000000000794d */ /* 0x000fea0003800000 */
.L_x_886:
[----:B------:R-:W-:Y:S01]  /*bb50*/  BSSY B0, `(.L_x_943) ;  /* 0x0000006000007945 */ /* 0x000fe20003800000 */
[----:B------:R-:W-:Y:S01]  /*bb60*/  PLOP3.LUT P3, PT, P1, PT, PT, 0x8, 0x80 ;  /* 0x000000000080781c */ /* 0x000fe20000f6e170 */
[----:B------:R-:W-:-:S12]  /*bb70*/  IMAD.MOV.U32 R24, RZ, RZ, -0x1 ;  /* 0xffffffffff187424 */ /* 0x000fd800078e00ff */
[----:B------:R-:W-:Y:S05]  /*bb80*/  WARPSYNC.COLLECTIVE R24, `(.L_x_944) ;  /* 0x0000000018087348 */ /* 0x000fea0003c00000 */
[----:B------:R-:W-:Y:S01]  /*bb90*/  VOTE.ANY P3, P3 ;  /* 0x0000000000ff7806 */ /* 0x000fe20001860100 */
[----:B------:R-:W-:-:S12]  /*bba0*/  ENDCOLLECTIVE ;  /* 0x000000000000791b */ /* 0x000fd80003800000 */
.L_x_944:
[----:B------:R-:W-:Y:S05]  /*bbb0*/  BSYNC B0 ;  /* 0x0000000000007941 */ /* 0x000fea0003800000 */
.L_x_943:
[----:B------:R-:W-:Y:S01]  /*bbc0*/  PLOP3.LUT P1, PT, P3, PT, PT, 0x80, 0x8 ;  /* 0x000000000008781c */ /* 0x000fe20001f2f070 */
[----:B------:R-:W-:-:S12]  /*bbd0*/  BRA `(.L_x_945) ;  /* 0xffffff7800b47947 */ /* 0x000fd8000383ffff */
.L_x_888:
[----:B------:R-:W0:Y:S01]  /*bbe0*/  S2R R17, SR_GEMASK ;  /* 0x0000000000117919 */ /* 0x000e220000003c00 */
[----:B------:R-:W-:Y:S01]  /*bbf0*/  ISETP.NE.U32.AND P3, PT, R14, 0x65, PT ;  /* 0x000000650e00780c */ /* 0x000fe20003f65070 */
[----:B------:R-:W-:Y:S01]  /*bc00*/  BSSY B0, `(.L_x_946) ;  /* 0x0000008000007945 */ /* 0x000fe20003800000 */
[----:B------:R-:W-:Y:S01]  /*bc10*/  IMAD.IADD R50, R25, 0x1, R50 ;  /* 0x0000000119327824 */ /* 0x000fe200078e0232 */
[----:B------:R-:W-:Y:S01]  /*bc20*/  PLOP3.LUT P5, PT, P5, PT, PT, 0x8, 0x80 ;  /* 0x000000000080781c */ /* 0x000fe20002fae170 */
[----:B------:R-:W-:Y:S01]  /*bc30*/  IMAD.MOV.U32 R24, RZ, RZ, -0x1 ;  /* 0xffffffffff187424 */ /* 0x000fe200078e00ff */
[----:B------:R-:W-:-:S13]  /*bc40*/  ISETP.NE.AND.EX P3, PT, R15, RZ, PT, P3 ;  /* 0x000000ff0f00720c */ /* 0x000fda0003f65330 */
[----:B0-----:R-:W-:Y:S05]  /*bc50*/  WARPSYNC.COLLECTIVE R24, `(.L_x_947) ;  /* 0x0000000018087348 */ /* 0x001fea0003c00000 */
[----:B------:R-:W-:Y:S01]  /*bc60*/  VOTE.ANY R24, PT, P5 ;  /* 0x0000000000187806 */ /* 0x000fe200028e0100 */
[----:B0-----:R-:W-:Y:S06]  /*bc70*/  ENDCOLLECTIVE ;  /* 0x000000000000791b */ /* 0x001fec0003800000 */
.L_x_947:
[----:B------:R-:W-:Y:S05]  /*bc80*/  BSYNC B0 ;  /* 0x0000000000007941 */ /* 0x000fea0003800000 */
.L_x_946:
[----:B------:R-:W-:Y:S01]  /*bc90*/  LOP3.LUT R24, R24, 0x80000000, R17, 0xec, !PT ;  /* 0x8000000018187812 */ /* 0x000fe200078eec11 */
[----:B------:R-:W-:Y:S01]  /*bca0*/  IMAD.MOV.U32 R14, RZ, RZ, R12 ;  /* 0x000000ffff0e7224 */ /* 0x000fe200078e000c */
[----:B------:R-:W-:-:S03]  /*bcb0*/  ISETP.NE.AND P2, PT, R12, RZ, PT ;  /* 0x000000ff0c00720c */ /* 0x000fc60003f45270 */
[----:B------:R-:W-:-:S05]  /*bcc0*/  VIADD R15, R24, 0xffffffff ;  /* 0xffffffff180f7836 */ /* 0x000fca0000000000 */
[----:B------:R-:W-:Y:S01]  /*bcd0*/  LOP3.LUT R16, R24, R15, RZ, 0xc, !PT ;  /* 0x0000000f18107212 */ /* 0x000fe200078e0cff */
[----:B------:R-:W-:Y:S02]  /*bce0*/  IMAD.MOV.U32 R15, RZ, RZ, 0x1 ;  /* 0x00000001ff0f7424 */ /* 0x000fe400078e00ff */
[----:B------:R-:W-:Y:S01]  /*bcf0*/  IMAD.MOV.U32 R24, RZ, RZ, -0x1 ;  /* 0xffffffffff187424 */ /* 0x000fe200078e00ff */
[----:B------:R0:W1:Y:S06]  /*bd00*/  POPC R27, R16 ;  /* 0x00000010001b7309 */ /* 0x00006c0000000000 */
[----:B01----:R-:W-:Y:S05]  /*bd10*/  WARPSYNC.COLLECTIVE R24, `(.L_x_948) ;  /* 0x0000000018087348 */ /* 0x003fea0003c00000 */
[----:B-1----:R1:W2:Y:S02]  /*bd20*/  SHFL.DOWN P5, R44, R14, R15, R27 ;  /* 0x0800000f0e2c7389 */ /* 0x0022a400000a001b */
[----:B012---:R-:W-:Y:S05]  /*bd30*/  ENDCOLLECTIVE ;  /* 0x000000000000791b */ /* 0x007fea0003800000 */
.L_x_948:
[----:B------:R-:W-:Y:S01]  /*bd40*/  ISETP.GE.AND P1, PT, R43, R27, PT ;  /* 0x0000001b2b00720c */ /* 0x000fe20003f26270 */
[----:B------:R-:W-:Y:S02]  /*bd50*/  IMAD.MOV.U32 R14, RZ, RZ, R13 ;  /* 0x000000ffff0e7224 */ /* 0x000fe400078e000d */
[----:B------:R-:W-:-:S10]  /*bd60*/  IMAD.MOV.U32 R18, RZ, RZ, R44 ;  /* 0x000000ffff127224 */ /* 0x000fd400078e002c */
[----:B------:R-:W-:Y:S05]  /*bd70*/  WARPSYNC.COLLECTIVE R24, `(.L_x_949) ;  /* 0x0000000018087348 */ /* 0x000fea0003c00000 */
[----:B------:R0:W1:Y:S02]  /*bd80*/  SHFL.DOWN P5, R44, R14, R15, R27 ;  /* 0x0800000f0e2c7389 */ /* 0x00006400000a001b */
[----:B01----:R-:W-:Y:S05]  /*bd90*/  ENDCOLLECTIVE ;  /* 0x000000000000791b */ /* 0x003fea0003800000 */
.L_x_949:
[----:B------:R-:W-:-:S05]  /*bda0*/  SEL R23, R18, RZ, !P1 ;  /* 0x000000ff12177207 */ /* 0x000fca0004800000 */
[----:B------:R-:W-:Y:S02]  /*bdb0*/  IMAD.IADD R18, R12, 0x1, R23 ;  /* 0x000000010c127824 */ /* 0x000fe400078e0217 */
[----:B------:R-:W-:Y:S02]  /*bdc0*/  VIADD R12, R43, 0x2 ;  /* 0x000000022b0c7836 */ /* 0x000fe40000000000 */
[----:B------:R-:W-:Y:S02]  /*bdd0*/  IMAD.MOV.U32 R14, RZ, RZ, R18 ;  /* 0x000000ffff0e7224 */ /* 0x000fe400078e0012 */
[----:B------:R-:W-:Y:S01]  /*bde0*/  IMAD.MOV.U32 R15, RZ, RZ, 0x2 ;  /* 0x00000002ff0f7424 */ /* 0x000fe200078e00ff */
[----:B------:R-:W-:Y:S02]  /*bdf0*/  SEL R44, R44, RZ, !P2 ;  /* 0x000000ff2c2c7207 */ /* 0x000fe40005000000 */
[----:B------:R-:W-:Y:S02]  /*be00*/  ISETP.NE.AND P2, PT, R18, RZ, PT ;  /* 0x000000ff1200720c */ /* 0x000fe40003f45270 */
[----:B------:R-:W-:-:S11]  /*be10*/  SEL R25, R44, RZ, !P1 ;  /* 0x000000ff2c197207 */ /* 0x000fd60004800000 */
[----:B------:R-:W-:Y:S05]  /*be20*/  WARPSYNC.COLLECTIVE R24, `(.L_x_950) ;  /* 0x0000000018087348 */ /* 0x000fea0003c00000 */
[----:B------:R0:W1:Y:S02]  /*be30*/  SHFL.DOWN P5, R44, R14, R15, R27 ;  /* 0x0800000f0e2c7389 */ /* 0x00006400000a001b */
[----:B01----:R-:W-:Y:S05]  /*be40*/  ENDCOLLECTIVE ;  /* 0x000000000000791b */ /* 0x003fea0003800000 */
.L_x_950:
[----:B------:R-:W-:Y:S01]  /*be50*/  ISETP.GT.AND P1, PT, R12, R27, PT ;  /* 0x0000001b0c00720c */ /* 0x000fe20003f24270 */
[----:B------:R-:W-:Y:S02]  /*be60*/  IMAD.IADD R16, R13, 0x1, R25 ;  /* 0x000000010d107824 */ /* 0x000fe400078e0219 */
[----:B------:R-:W-:Y:S02]  /*be70*/  VIADD R25, R43, 0x10 ;  /* 0x000000102b197836 */ /* 0x000fe40000000000 */
[----:B------:R-:W-:Y:S02]  /*be80*/  IMAD.MOV.U32 R14, RZ, RZ, R16 ;  /* 0x000000ffff0e7224 */ /* 0x000fe400078e0010 */
[----:B------:R-:W-:-:S07]  /*be90*/  IMAD.MOV.U32 R22, RZ, RZ, R44 ;  /* 0x000000ffff167224 */ /* 0x000fce00078e002c */
[----:B------:R-:W-:Y:S05]  /*bea0*/  WARPSYNC.COLLECTIVE R24, `(.L_x_951) ;  /* 0x0000000018087348 */ /* 0x000fea0003c00000 */
[----:B------:R0:W1:Y:S02]  /*beb0*/  SHFL.DOWN P5, R44, R14, R15, R27 ;  /* 0x0800000f0e2c7389 */ /* 0x00006400000a001b */
[----:B01----:R-:W-:Y:S05]  /*bec0*/  ENDCOLLECTIVE ;  /* 0x000000000000791b */ /* 0x003fea0003800000 */
.L_x_951:
[----:B------:R-:W-:Y:S01]  /*bed0*/  SEL R13, R22, RZ, !P1 ;  /* 0x000000ff160d7207 */ /* 0x000fe20004800000 */
[----:B------:R-:W-:-:S04]  /*bee0*/  VIADD R22, R43, 0x4 ;  /* 0x000000042b167836 */ /* 0x000fc80000000000 */
[----:B------:R-:W-:-:S04]  /*bef0*/  IMAD.IADD R13, R18, 0x1, R13 ;  /* 0x00000001120d7824 */ /* 0x000fc800078e020d */
        /* <DEDUP_REMOVED lines=8> */
.L_x_952:
        /* <DEDUP_REMOVED lines=8> */
.L_x_953:
[----:B------:R-:W-:-:S05]  /*c000*/  SEL R16, R16, RZ, !P1 ;  /* 0x000000ff10107207 */ /* 0x000fca0004800000 */
        /* <DEDUP_REMOVED lines=9> */
.L_x_954:
[----:B------:R-:W-:Y:S01]  /*c0a0*/  ISETP.GT.AND P1, PT, R23, R27, PT ;  /* 0x0000001b1700720c */ /* 0x000fe20003f24270 */
[----:B------:R-:W-:-:S04]  /*c0b0*/  IMAD.IADD R26, R12, 0x1, R13 ;  /* 0x000000010c1a7824 */ /* 0x000fc800078e020d */
[----:B------:R-:W-:Y:S02]  /*c0c0*/  IMAD.MOV.U32 R14, RZ, RZ, R26 ;  /* 0x000000ffff0e7224 */ /* 0x000fe400078e001a */
[----:B------:R-:W-:-:S07]  /*c0d0*/  IMAD.MOV.U32 R12, RZ, RZ, R44 ;  /* 0x000000ffff0c7224 */ /* 0x000fce00078e002c */
[----:B------:R-:W-:Y:S05]  /*c0e0*/  WARPSYNC.COLLECTIVE R24, `(.L_x_955) ;  /* 0x0000000018087348 */ /* 0x000fea0003c00000 */
[----:B------:R0:W1:Y:S02]  /*c0f0*/  SHFL.DOWN P5, R44, R14, R15, R27 ;  /* 0x0800000f0e2c7389 */ /* 0x00006400000a001b */
[----:B01----:R-:W-:Y:S05]  /*c100*/  ENDCOLLECTIVE ;  /* 0x000000000000791b */ /* 0x003fea0003800000 */
.L_x_955:
        /* <DEDUP_REMOVED lines=10> */
.L_x_956:
[----:B------:R-:W-:Y:S01]  /*c1b0*/  ISETP.GT.AND P1, PT, R25, R27, PT ;  /* 0x0000001b1900720c */ /* 0x000fe20003f24270 */
[----:B------:R-:W-:-:S04]  /*c1c0*/  IMAD.IADD R18, R26, 0x1, R13 ;  /* 0x000000011a127824 */ /* 0x000fc800078e020d */
[----:B------:R-:W-:Y:S02]  /*c1d0*/  IMAD.MOV.U32 R14, RZ, RZ, R18 ;  /* 0x000000ffff0e7224 */ /* 0x000fe400078e0012 */
[----:B------:R-:W-:-:S07]  /*c1e0*/  IMAD.MOV.U32 R51, RZ, RZ, R44 ;  /* 0x000000ffff337224 */ /* 0x000fce00078e002c */
[----:B------:R-:W-:Y:S05]  /*c1f0*/  WARPSYNC.COLLECTIVE R24, `(.L_x_957) ;  /* 0x0000000018087348 */ /* 0x000fea0003c00000 */
[----:B------:R0:W1:Y:S02]  /*c200*/  SHFL.DOWN P5, R44, R14, R15, R27 ;  /* 0x0800000f0e2c7389 */ /* 0x00006400000a001b */
[----:B01----:R-:W-:Y:S05]  /*c210*/  ENDCOLLECTIVE ;  /* 0x000000000000791b */ /* 0x003fea0003800000 */
.L_x_957:
[----:B------:R-:W-:Y:S05]  /*c220*/  WARPSYNC.COLLECTIVE R24, `(.L_x_958) ;  /* 0x0000000018087348 */ /* 0x000fea0003c00000 */
[----:B------:R-:W-:Y:S01]  /*c230*/  VOTE.ALL P3, P3 ;  /* 0x0000000000ff7806 */ /* 0x000fe20001860000 */
[----:B------:R-:W-:-:S12]  /*c240*/  ENDCOLLECTIVE ;  /* 0x000000000000791b */ /* 0x000fd80003800000 */
.L_x_958:
[----:B------:R-:W-:-:S05]  /*c250*/  SEL R51, R51, RZ, !P1 ;  /* 0x000000ff33337207 */ /* 0x000fca0004800000 */
[----:B------:R-:W-:Y:S01]  /*c260*/  IMAD.IADD R16, R16, 0x1, R51 ;  /* 0x0000000110107824 */ /* 0x000fe200078e0233 */
[----:B------:R-:W-:-:S04]  /*c270*/  SEL R44, R44, RZ, !P2 ;  /* 0x000000ff2c2c7207 */ /* 0x000fc80005000000 */
[----:B------:R-:W-:-:S05]  /*c280*/  SEL R13, R44, RZ, !P1 ;  /* 0x000000ff2c0d7207 */ /* 0x000fca0004800000 */
[----:B------:R-:W-:Y:S02]  /*c290*/  IMAD.IADD R18, R18, 0x1, R13 ;  /* 0x0000000112127824 */ /* 0x000fe400078e020d */
[----:B------:R-:W0:Y:S02]  /*c2a0*/  LDC.64 R12, c[0x0][0x3b0] ;  /* 0x0000ec00ff0c7b82 */ /* 0x000e240000000a00 */
[----:B0-----:R-:W-:-:S05]  /*c2b0*/  IADD3 R26, P1, PT, R12, 0x200, RZ ;  /* 0x000002000c1a7810 */ /* 0x001fca0007f3e0ff */
[----:B------:R-:W-:Y:S01]  /*c2c0*/  IMAD.X R51, RZ, RZ, R13, P1 ;  /* 0x000000ffff337224 */ /* 0x000fe200008e060d */
[----:B------:R-:W-:Y:S07]  /*c2d0*/  BRA `(.L_x_959) ;  /* 0xffffff7800007947 */ /* 0x000fee000383ffff */
.L_x_890:
[----:B------:R-:W-:Y:S01]  /*c2e0*/  BSSY B0, `(.L_x_960) ;  /* 0x0000006000007945 */ /* 0x000fe20003800000 */
[----:B------:R-:W-:Y:S01]  /*c2f0*/  PLOP3.LUT P3, PT, P1, PT, PT, 0x8, 0x80 ;  /* 0x000000000080781c */ /* 0x000fe20000f6e170 */
[----:B------:R-:W-:-:S12]  /*c300*/  IMAD.MOV.U32 R24, RZ, RZ, -0x1 ;  /* 0xffffffffff187424 */ /* 0x000fd800078e00ff */
[----:B------:R-:W-:Y:S05]  /*c310*/  WARPSYNC.COLLECTIVE R24, `(.L_x_961) ;  /* 0x0000000018087348 */ /* 0x000fea0003c00000 */
[----:B------:R-:W-:Y:S01]  /*c320*/  VOTE.ANY P3, P3 ;  /* 0x0000000000ff7806 */ /* 0x000fe20001860100 */
[----:B------:R-:W-:-:S12]  /*c330*/  ENDCOLLECTIVE ;  /* 0x000000000000791b */ /* 0x000fd80003800000 */
.L_x_961:
[----:B------:R-:W-:Y:S05]  /*c340*/  BSYNC B0 ;  /* 0x0000000000007941 */ /* 0x000fea0003800000 */
.L_x_960:
[----:B------:R-:W-:Y:S01]  /*c350*/  PLOP3.LUT P1, PT, P3, PT, PT, 0x80, 0x8 ;  /* 0x000000000008781c */ /* 0x000fe20001f2f070 */
[----:B------:R-:W-:-:S12]  /*c360*/  BRA `(.L_x_962) ;  /* 0xffffff7800047947 */ /* 0x000fd8000383ffff */
.L_x_892:
[----:B------:R-:W-:Y:S01]  /*c370*/  ISETP.NE.U32.AND P3, PT, R14, 0x65, PT ;  /* 0x000000650e00780c */ /* 0x000fe20003f65070 */
[----:B------:R-:W-:Y:S01]  /*c380*/  BSSY B0, `(.L_x_963) ;  /* 0x0000007000007945 */ /* 0x000fe20003800000 */
[----:B------:R-:W-:Y:S01]  /*c390*/  PLOP3.LUT P5, PT, P5, PT, PT, 0x8, 0x80 ;  /* 0x000000000080781c */ /* 0x000fe20002fae170 */
[----:B------:R-:W-:Y:S01]  /*c3a0*/  IMAD.MOV.U32 R24, RZ, RZ, -0x1 ;  /* 0xffffffffff187424 */ /* 0x000fe200078e00ff */
[----:B------:R-:W-:-:S13]  /*c3b0*/  ISETP.NE.AND.EX P3, PT, R15, RZ, PT, P3 ;  /* 0x000000ff0f00720c */ /* 0x000fda0003f65330 */
[----:B------:R-:W-:Y:S05]  /*c3c0*/  WARPSYNC.COLLECTIVE R24, `(.L_x_964) ;  /* 0x0000000018087348 */ /* 0x000fea0003c00000 */
[----:B------:R-:W-:Y:S01]  /*c3d0*/  VOTE.ANY R24, PT, P5 ;  /* 0x0000000000187806 */ /* 0x000fe200028e0100 */
[----:B------:R-:W-:Y:S06]  /*c3e0*/  ENDCOLLECTIVE ;  /* 0x000000000000791b */ /* 0x000fec0003800000 */
.L_x_964:
[----:B------:R-:W-:Y:S05]  /*c3f0*/  BSYNC B0 ;  /* 0x0000000000007941 */ /* 0x000fea0003800000 */
.L_x_963:
[----:B------:R-:W-:Y:S01]  /*c400*/  LOP3.LUT R24, R24, 0x80000000, R17, 0xec, !PT ;  /* 0x8000000018187812 */ /* 0x000fe200078eec11 */
[----:B------:R-:W-:Y:S01]  /*c410*/  IMAD.MOV.U32 R14, RZ, RZ, R12 ;  /* 0x000000ffff0e7224 */ /* 0x000fe200078e000c */
[----:B------:R-:W-:Y:S01]  /*c420*/  ISETP.NE.AND P2, PT, R12, RZ, PT ;  /* 0x000000ff0c00720c */ /* 0x000fe20003f45270 */
[----:B------:R-:W-:Y:S02]  /*c430*/  VIADD R50, R50, 0xffffffe0 ;  /* 0xffffffe032327836 */ /* 0x000fe40000000000 */
        /* <DEDUP_REMOVED lines=8> */
.L_x_965:
[----:B------:R-:W-:Y:S01]  /*c4c0*/  ISETP.GE.AND P1, PT, R43, R27, PT ;  /* 0x0000001b2b00720c */ /* 0x000fe20003f26270 */
[----:B------:R-:W-:Y:S02]  /*c4d0*/  IMAD.MOV.U32 R14, RZ, RZ, R13 ;  /* 0x000000ffff0e7224 */ /* 0x000fe400078e000d */
[----:B------:R-:W-:-:S10]  /*c4e0*/  IMAD.MOV.U32 R58, RZ, RZ, R44 ;  /* 0x000000ffff3a7224 */ /* 0x000fd400078e002c */
[----:B------:R-:W-:Y:S05]  /*c4f0*/  WARPSYNC.COLLECTIVE R24, `(.L_x_966) ;  /* 0x0000000018087348 */ /* 0x000fea0003c00000 */
[----:B------:R0:W1:Y:S02]  /*c500*/  SHFL.DOWN P5, R44, R14, R15, R27 ;  /* 0x0800000f0e2c7389 */ /* 0x00006400000a001b */
[----:B01----:R-:W-:Y:S05]  /*c510*/  ENDCOLLECTIVE ;  /* 0x000000000000791b */ /* 0x003fea0003800000 */
.L_x_966:
[----:B------:R-:W-:Y:S01]  /*c520*/  SEL R59, R58, RZ, !P1 ;  /* 0x000000ff3a3b7207 */ /* 0x000fe20004800000 */
[----:B------:R-:W-:-:S04]  /*c530*/  VIADD R58, R43, 0x2 ;  /* 0x000000022b3a7836 */ /* 0x000fc80000000000 */
[----:B------:R-:W-:-:S04]  /*c540*/  IMAD.IADD R59, R12, 0x1, R59 ;  /* 0x000000010c3b7824 */ /* 0x000fc800078e023b */
[----:B------:R-:W-:Y:S02]  /*c550*/  IMAD.MOV.U32 R14, RZ, RZ, R59 ;  /* 0x000000ffff0e7224 */ /* 0x000fe400078e003b */
[----:B------:R-:W-:Y:S01]  /*c560*/  IMAD.MOV.U32 R15, RZ, RZ, 0x2 ;  /* 0x00000002ff0f7424 */ /* 0x000fe200078e00ff */
[----:B------:R-:W-:Y:S02]  /*c570*/  SEL R44, R44, RZ, !P2 ;  /* 0x000000ff2c2c7207 */ /* 0x000fe40005000000 */
[----:B------:R-:W-:Y:S02]  /*c580*/  ISETP.NE.AND P2, PT, R59, RZ, PT ;  /* 0x000000ff3b00720c */ /* 0x000fe40003f45270 */
[----:B------:R-:W-:Y:S02]  /*c590*/  SEL R44, R44, RZ, !P1 ;  /* 0x000000ff2c2c7207 */ /* 0x000fe40004800000 */
[----:B------:R-:W-:-:S03]  /*c5a0*/  ISETP.GT.AND P1, PT, R58, R27, PT ;  /* 0x0000001b3a00720c */ /* 0x000fc60003f24270 */
[----:B------:R-:W-:-:S10]  /*c5b0*/  IMAD.IADD R12, R13, 0x1, R44 ;  /* 0x000000010d0c7824 */ /* 0x000fd400078e022c */
[----:B------:R-:W-:Y:S05]  /*c5c0*/  WARPSYNC.COLLECTIVE R24, `(.L_x_967) ;  /* 0x0000000018087348 */ /* 0x000fea0003c00000 */
[----:B------:R0:W1:Y:S02]  /*c5d0*/  SHFL.DOWN P5, R44, R14, R15, R27 ;  /* 0x0800000f0e2c7389 */ /* 0x00006400000a001b */
[----:B01----:R-:W-:Y:S05]  /*c5e0*/  ENDCOLLECTIVE ;  /* 0x000000000000791b */ /* 0x003fea0003800000 */
.L_x_967:
[----:B------:R-:W-:Y:S02]  /*c5f0*/  IMAD.MOV.U32 R14, RZ, RZ, R12 ;  /* 0x000000ffff0e7224 */ /* 0x000fe400078e000c */
[----:B------:R-:W-:-:S07]  /*c600*/  IMAD.MOV.U32 R13, RZ, RZ, R44 ;  /* 0x000000ffff0d7224 */ /* 0x000fce00078e002c */
[----:B------:R-:W-:Y:S05]  /*c610*/  WARPSYNC.COLLECTIVE R24, `(.L_x_968) ;  /* 0x0000000018087348 */ /* 0x000fea0003c00000 */
[----:B------:R0:W1:Y:S02]  /*c620*/  SHFL.DOWN P5, R44, R14, R15, R27 ;  /* 0x0800000f0e2c7389 */ /* 0x00006400000a001b */
[----:B01----:R-:W-:Y:S05]  /*c630*/  ENDCOLLECTIVE ;  /* 0x000000000000791b */ /* 0x003fea0003800000 */
.L_x_968:
        /* <DEDUP_REMOVED lines=10> */
.L_x_969:
[----:B------:R-:W-:Y:S01]  /*c6e0*/  ISETP.GT.AND P1, PT, R22, R27, PT ;  /* 0x0000001b1600720c */ /* 0x000fe20003f24270 */
[----:B------:R-:W-:-:S04]  /*c6f0*/  IMAD.IADD R13, R12, 0x1, R13 ;  /* 0x000000010c0d7824 */ /* 0x000fc800078e020d */
[----:B------:R-:W-:Y:S02]  /*c700*/  IMAD.MOV.U32 R14, RZ, RZ, R13 ;  /* 0x000000ffff0e7224 */ /* 0x000fe400078e000d */
[----:B------:R-:W-:-:S07]  /*c710*/  IMAD.MOV.U32 R12, RZ, RZ, R44 ;  /* 0x000000ffff0c7224 */ /* 0x000fce00078e002c */
[----:B------:R-:W-:Y:S05]  /*c720*/  WARPSYNC.COLLECTIVE R24, `(.L_x_970) ;  /* 0x0000000018087348 */ /* 0x000fea0003c00000 */
[----:B------:R0:W1:Y:S02]  /*c730*/  SHFL.DOWN P5, R44, R14, R15, R27 ;  /* 0x0800000f0e2c7389 */ /* 0x00006400000a001b */
[----:B01----:R-:W-:Y:S05]  /*c740*/  ENDCOLLECTIVE ;  /* 0x000000000000791b */ /* 0x003fea0003800000 */
.L_x_970:
[----:B------:R-:W-:-:S05]  /*c750*/  SEL R59, R12, RZ, !P1 ;  /* 0x000000ff0c3b7207 */ /* 0x000fca0004800000 */
        /* <DEDUP_REMOVED lines=11> */
.L_x_971:
[----:B------:R-:W-:Y:S02]  /*c810*/  IMAD.MOV.U32 R14, RZ, RZ, R59 ;  /* 0x000000ffff0e7224 */ /* 0x000fe400078e003b */
[----:B------:R-:W-:-:S07]  /*c820*/  IMAD.MOV.U32 R12, RZ, RZ, R44 ;  /* 0x000000ffff0c7224 */ /* 0x000fce00078e002c */
[----:B------:R-:W-:Y:S05]  /*c830*/  WARPSYNC.COLLECTIVE R24, `(.L_x_972) ;  /* 0x0000000018087348 */ /* 0x000fea0003c00000 */
[----:B------:R0:W1:Y:S02]  /*c840*/  SHFL.DOWN P5, R44, R14, R15, R27 ;  /* 0x0800000f0e2c7389 */ /* 0x00006400000a001b */
[----:B01----:R-:W-:Y:S05]  /*c850*/  ENDCOLLECTIVE ;  /* 0x000000000000791b */ /* 0x003fea0003800000 */
.L_x_972:
        /* <DEDUP_REMOVED lines=12> */
.L_x_973:
[----:B------:R-:W-:Y:S02]  /*c920*/  IMAD.MOV.U32 R14, RZ, RZ, R12 ;  /* 0x000000ffff0e7224 */ /* 0x000fe400078e000c */
[----:B------:R-:W-:-:S07]  /*c930*/  IMAD.MOV.U32 R58, RZ, RZ, R44 ;  /* 0x000000ffff3a7224 */ /* 0x000fce00078e002c */
[----:B------:R-:W-:Y:S05]  /*c940*/  WARPSYNC.COLLECTIVE R24, `(.L_x_974) ;  /* 0x0000000018087348 */ /* 0x000fea0003c00000 */
[----:B------:R0:W1:Y:S02]  /*c950*/  SHFL.DOWN P5, R44, R14, R15, R27 ;  /* 0x0800000f0e2c7389 */ /* 0x00006400000a001b */
[----:B01----:R-:W-:Y:S05]  /*c960*/  ENDCOLLECTIVE ;  /* 0x000000000000791b */ /* 0x003fea0003800000 */
.L_x_974:
[----:B------:R-:W-:Y:S05]  /*c970*/  WARPSYNC.COLLECTIVE R24, `(.L_x_975) ;  /* 0x0000000018087348 */ /* 0x000fea0003c00000 */
[----:B------:R-:W-:Y:S01]  /*c980*/  VOTE.ALL P3, P3 ;  /* 0x0000000000ff7806 */ /* 0x000fe20001860000 */
[----:B------:R-:W-:-:S12]  /*c990*/  ENDCOLLECTIVE ;  /* 0x000000000000791b */ /* 0x000fd80003800000 */
.L_x_975:
[----:B------:R-:W-:Y:S02]  /*c9a0*/  SEL R58, R58, RZ, !P1 ;  /* 0x000000ff3a3a7207 */ /* 0x000fe40004800000 */
[----:B------:R-:W-:-:S04]  /*c9b0*/  SEL R44, R44, RZ, !P2 ;  /* 0x000000ff2c2c7207 */ /* 0x000fc80005000000 */
[----:B------:R-:W-:Y:S02]  /*c9c0*/  SEL R59, R44, RZ, !P1 ;  /* 0x000000ff2c3b7207 */ /* 0x000fe40004800000 */
[----:B------:R-:W-:Y:S02]  /*c9d0*/  ISETP.NE.AND P1, PT, R16, RZ, PT ;  /* 0x000000ff1000720c */ /* 0x000fe40003f25270 */
[----:B------:R-:W-:Y:S01]  /*c9e0*/  IADD3 R16, PT, PT, R13, R58, R16 ;  /* 0x0000003a0d107210 */ /* 0x000fe20007ffe010 */
[----:B------:R-:W-:-:S05]  /*c9f0*/  IMAD.IADD R59, R12, 0x1, R59 ;  /* 0x000000010c3b7824 */ /* 0x000fca00078e023b */
[----:B------:R-:W-:-:S05]  /*ca00*/  SEL R59, R59, RZ, !P1 ;  /* 0x000000ff3b3b7207 */ /* 0x000fca0004800000 */
[----:B------:R-:W-:Y:S01]  /*ca10*/  IMAD.IADD R18, R59, 0x1, R18 ;  /* 0x000000013b127824 */ /* 0x000fe200078e0212 */
[----:B------:R-:W-:Y:S06]  /*ca20*/  BRA `(.L_x_976) ;  /* 0xffffff7400507947 */ /* 0x000fec000383ffff */
.L_x_921:
[----:B------:R-:W-:Y:S01]  /*ca30*/  BSSY B0, `(.L_x_977) ;  /* 0x0000006000007945 */ /* 0x000fe20003800000 */
[----:B------:R-:W-:Y:S01]  /*ca40*/  PLOP3.LUT P3, PT, P3, PT, PT, 0x8, 0x80 ;  /* 0x000000000080781c */ /* 0x000fe20001f6e170 */
[----:B------:R-:W-:-:S12]  /*ca50*/  IMAD.MOV.U32 R24, RZ, RZ, -0x1 ;  /* 0xffffffffff187424 */ /* 0x000fd800078e00ff */
[----:B------:R-:W-:Y:S05]  /*ca60*/  WARPSYNC.COLLECTIVE R24, `(.L_x_978) ;  /* 0x0000000018087348 */ /* 0x000fea0003c00000 */
[----:B------:R-:W-:Y:S01]  /*ca70*/  VOTE.ANY P3, P3 ;  /* 0x0000000000ff7806 */ /* 0x000fe20001860100 */
[----:B------:R-:W-:-:S12]  /*ca80*/  ENDCOLLECTIVE ;  /* 0x000000000000791b */ /* 0x000fd80003800000 */
.L_x_978:
[----:B------:R-:W-:Y:S05]  /*ca90*/  BSYNC B0 ;  /* 0x0000000000007941 */ /* 0x000fea0003800000 */
.L_x_977:
[----:B------:R-:W-:Y:S05]  /*caa0*/  BRA `(.L_x_979) ;  /* 0xffffffcc00347947 */ /* 0x000fea000383ffff */
.L_x_923:
[----:B------:R-:W0:Y:S01]  /*cab0*/  S2R R21, SR_GEMASK ;  /* 0x0000000000157919 */ /* 0x000e220000003c00 */
[----:B------:R-:W-:Y:S01]  /*cac0*/  BSSY B0, `(.L_x_980) ;  /* 0x0000006000007945 */ /* 0x000fe20003800000 */
[----:B------:R-:W-:Y:S01]  /*cad0*/  PLOP3.LUT P5, PT, P5, PT, PT, 0x8, 0x80 ;  /* 0x000000000080781c */ /* 0x000fe20002fae170 */
[----:B------:R-:W-:-:S12]  /*cae0*/  IMAD.MOV.U32 R24, RZ, RZ, -0x1 ;  /* 0xffffffffff187424 */ /* 0x000fd800078e00ff */
[----:B0-----:R-:W-:Y:S05]  /*caf0*/  WARPSYNC.COLLECTIVE R24, `(.L_x_981) ;  /* 0x0000000018087348 */ /* 0x001fea0003c00000 */
[----:B------:R-:W-:Y:S01]  /*cb00*/  VOTE.ANY R24, PT, P5 ;  /* 0x0000000000187806 */ /* 0x000fe200028e0100 */
[----:B0-----:R-:W-:Y:S06]  /*cb10*/  ENDCOLLECTIVE ;  /* 0x000000000000791b */ /* 0x001fec0003800000 */
.L_x_981:
[----:B------:R-:W-:Y:S05]  /*cb20*/  BSYNC B0 ;  /* 0x0000000000007941 */ /* 0x000fea0003800000 */
.L_x_980:
[----:B------:R-:W-:Y:S01]  /*cb30*/  LOP3.LUT R24, R24, 0x80000000, R21, 0xec, !PT ;  /* 0x8000000018187812 */ /* 0x000fe200078eec15 */
[----:B------:R-:W-:Y:S01]  /*cb40*/  IMAD.MOV.U32 R14, RZ, RZ, R8 ;  /* 0x000000ffff0e7224 */ /* 0x000fe200078e0008 */
[----:B------:R-:W-:-:S03]  /*cb50*/  LOP3.LUT R55, RZ, R0, RZ, 0x33, !PT ;  /* 0x00000000ff377212 */ /* 0x000fc600078e33ff */
[----:B------:R-:W-:Y:S02]  /*cb60*/  VIADD R15, R24, 0xffffffff ;  /* 0xffffffff180f7836 */ /* 0x000fe40000000000 */
[----:B------:R-:W-:-:S03]  /*cb70*/  IMAD.IADD R55, R55, 0x1, R50 ;  /* 0x0000000137377824 */ /* 0x000fc600078e0232 */
[----:B------:R-:W-:Y:S01]  /*cb80*/  LOP3.LUT R22, R24, R15, RZ, 0xc, !PT ;  /* 0x0000000f18167212 */ /* 0x000fe200078e0cff */
[----:B------:R-:W-:Y:S02]  /*cb90*/  IMAD.MOV.U32 R15, RZ, RZ, 0x1 ;  /* 0x00000001ff0f7424 */ /* 0x000fe400078e00ff */
[----:B------:R-:W-:Y:S01]  /*cba0*/  IMAD.MOV.U32 R24, RZ, RZ, -0x1 ;  /* 0xffffffffff187424 */ /* 0x000fe200078e00ff */
[----:B------:R0:W1:Y:S06]  /*cbb0*/  POPC R27, R22 ;  /* 0x00000016001b7309 */ /* 0x00006c0000000000 */
[----:B01----:R-:W-:Y:S05]  /*cbc0*/  WARPSYNC.COLLECTIVE R24, `(.L_x_982) ;  /* 0x0000000018087348 */ /* 0x003fea0003c00000 */
[----:B-1----:R1:W2:Y:S02]  /*cbd0*/  SHFL.DOWN P5, R44, R14, R15, R27 ;  /* 0x0800000f0e2c7389 */ /* 0x0022a400000a001b */
[----:B012---:R-:W-:Y:S05]  /*cbe0*/  ENDCOLLECTIVE ;  /* 0x000000000000791b */ /* 0x007fea0003800000 */
.L_x_982:
[----:B------:R-:W-:Y:S01]  /*cbf0*/  ISETP.GE.AND P3, PT, R41, R27, PT ;  /* 0x0000001b2900720c */ /* 0x000fe20003f66270 */
[----:B------:R-:W-:Y:S02]  /*cc00*/  IMAD.MOV.U32 R14, RZ, RZ, R9 ;  /* 0x000000ffff0e7224 */ /* 0x000fe400078e0009 */
[----:B------:R-:W-:-:S10]  /*cc10*/  IMAD.MOV.U32 R20, RZ, RZ, R44 ;  /* 0x000000ffff147224 */ /* 0x000fd400078e002c */
[----:B------:R-:W-:Y:S05]  /*cc20*/  WARPSYNC.COLLECTIVE R24, `(.L_x_983) ;  /* 0x0000000018087348 */ /* 0x000fea0003c00000 */
[----:B------:R0:W1:Y:S02]  /*cc30*/  SHFL.DOWN P5, R44, R14, R15, R27 ;  /* 0x0800000f0e2c7389 */ /* 0x00006400000a001b */
[----:B01----:R-:W-:Y:S05]  /*cc40*/  ENDCOLLECTIVE ;  /* 0x000000000000791b */ /* 0x003fea0003800000 */
.L_x_983:
[----:B------:R-:W-:-:S05]  /*cc50*/  SEL R23, R20, RZ, !P3 ;  /* 0x000000ff14177207 */ /* 0x000fca0005800000 */
[----:B------:R-:W-:-:S04]  /*cc60*/  IMAD.IADD R20, R8, 0x1, R23 ;  /* 0x0000000108147824 */ /* 0x000fc800078e0217 */
[----:B------:R-:W-:Y:S02]  /*cc70*/  IMAD.MOV.U32 R14, RZ, RZ, R20 ;  /* 0x000000ffff0e7224 */ /* 0x000fe400078e0014 */
[----:B------:R-:W-:Y:S01]  /*cc80*/  IMAD.MOV.U32 R15, RZ, RZ, 0x2 ;  /* 0x00000002ff0f7424 */ /* 0x000fe200078e00ff */
[----:B------:R-:W-:Y:S01]  /*cc90*/  ISETP.NE.AND P5, PT, R8, RZ, PT ;  /* 0x000000ff0800720c */ /* 0x000fe20003fa5270 */
[----:B------:R-:W-:-:S03]  /*cca0*/  VIADD R8, R41, 0x2 ;  /* 0x0000000229087836 */ /* 0x000fc60000000000 */
[----:B------:R-:W-:-:S04]  /*ccb0*/  SEL R44, R44, RZ, !P5 ;  /* 0x000000ff2c2c7207 */ /* 0x000fc80006800000 */
[----:B------:R-:W-:Y:S02]  /*ccc0*/  SEL R45, R44, RZ, !P3 ;  /* 0x000000ff2c2d7207 */ /* 0x000fe40005800000 */
[----:B------:R-:W-:-:S13]  /*ccd0*/  ISETP.GT.AND P3, PT, R8, R27, PT ;  /* 0x0000001b0800720c */ /* 0x000fda0003f64270 */
[----:B------:R-:W-:Y:S05]  /*cce0*/  WARPSYNC.COLLECTIVE R24, `(.L_x_984) ;  /* 0x0000000018087348 */ /* 0x000fea0003c00000 */
[----:B------:R0:W1:Y:S02]  /*ccf0*/  SHFL.DOWN P5, R44, R14, R15, R27 ;  /* 0x0800000f0e2c7389 */ /* 0x00006400000a001b */
[----:B01----:R-:W-:Y:S05]  /*cd00*/  ENDCOLLECTIVE ;  /* 0x000000000000791b */ /* 0x003fea0003800000 */
.L_x_984:
[----:B------:R-:W-:-:S04]  /*cd10*/  IMAD.IADD R22, R9, 0x1, R45 ;  /* 0x0000000109167824 */ /* 0x000fc800078e022d */
[----:B------:R-:W-:Y:S02]  /*cd20*/  IMAD.MOV.U32 R14, RZ, RZ, R22 ;  /* 0x000000ffff0e7224 */ /* 0x000fe400078e0016 */
[----:B------:R-:W-:-:S07]  /*cd30*/  IMAD.MOV.U32 R23, RZ, RZ, R44 ;  /* 0x000000ffff177224 */ /* 0x000fce00078e002c */
[----:B------:R-:W-:Y:S05]  /*cd40*/  WARPSYNC.COLLECTIVE R24, `(.L_x_985) ;  /* 0x0000000018087348 */ /* 0x000fea0003c00000 */
[----:B------:R0:W1:Y:S02]  /*cd50*/  SHFL.DOWN P5, R44, R14, R15, R27 ;  /* 0x0800000f0e2c7389 */ /* 0x00006400000a001b */
[----:B01----:R-:W-:Y:S05]  /*cd60*/  ENDCOLLECTIVE ;  /* 0x000000000000791b */ /* 0x003fea0003800000 */
.L_x_985:
        /* <DEDUP_REMOVED lines=12> */
.L_x_986:
[----:B------:R-:W-:-:S04]  /*ce30*/  IMAD.IADD R54, R22, 0x1, R9 ;  /* 0x0000000116367824 */ /* 0x000fc800078e0209 */
[----:B------:R-:W-:Y:S02]  /*ce40*/  IMAD.MOV.U32 R14, RZ, RZ, R54 ;  /* 0x000000ffff0e7224 */ /* 0x000fe400078e0036 */
[----:B------:R-:W-:-:S07]  /*ce50*/  IMAD.MOV.U32 R9, RZ, RZ, R44 ;  /* 0x000000ffff097224 */ /* 0x000fce00078e002c */
[----:B------:R-:W-:Y:S05]  /*ce60*/  WARPSYNC.COLLECTIVE R24, `(.L_x_987) ;  /* 0x0000000018087348 */ /* 0x000fea0003c00000 */
[----:B------:R0:W1:Y:S02]  /*ce70*/  SHFL.DOWN P5, R44, R14, R15, R27 ;  /* 0x0800000f0e2c7389 */ /* 0x00006400000a001b */
[----:B01----:R-:W-:Y:S05]  /*ce80*/  ENDCOLLECTIVE ;  /* 0x000000000000791b */ /* 0x003fea0003800000 */
.L_x_987:
[----:B------:R-:W-:-:S05]  /*ce90*/  SEL R9, R9, RZ, !P3 ;  /* 0x000000ff09097207 */ /* 0x000fca0005800000 */
[----:B------:R-:W-:-:S04]  /*cea0*/  IMAD.IADD R58, R8, 0x1, R9 ;  /* 0x00000001083a7824 */ /* 0x000fc800078e0209 */
[----:B------:R-:W-:Y:S02]  /*ceb0*/  IMAD.MOV.U32 R14, RZ, RZ, R58 ;  /* 0x000000ffff0e7224 */ /* 0x000fe400078e003a */
[----:B------:R-:W-:Y:S01]  /*cec0*/  IMAD.MOV.U32 R15, RZ, RZ, 0x8 ;  /* 0x00000008ff0f7424 */ /* 0x000fe200078e00ff */
[----:B------:R-:W-:-:S04]  /*ced0*/  ISETP.NE.AND P5, PT, R8, RZ, PT ;  /* 0x000000ff0800720c */ /* 0x000fc80003fa5270 */
[----:B------:R-:W-:-:S04]  /*cee0*/  SEL R44, R44, RZ, !P5 ;  /* 0x000000ff2c2c7207 */ /* 0x000fc80006800000 */
[----:B------:R-:W-:-:S07]  /*cef0*/  SEL R23, R44, RZ, !P3 ;  /* 0x000000ff2c177207 */ /* 0x000fce0005800000 */
[----:B------:R-:W-:Y:S05]  /*cf00*/  WARPSYNC.COLLECTIVE R24, `(.L_x_988) ;  /* 0x0000000018087348 */ /* 0x000fea0003c00000 */
[----:B------:R0:W1:Y:S02]  /*cf10*/  SHFL.DOWN P5, R44, R14, R15, R27 ;  /* 0x0800000f0e2c7389 */ /* 0x00006400000a001b */
[----:B01----:R-:W-:Y:S05]  /*cf20*/  ENDCOLLECTIVE ;  /* 0x000000000000791b */ /* 0x003fea0003800000 */
.L_x_988:
[----:B------:R-:W-:Y:S02]  /*cf30*/  IMAD.IADD R56, R54, 0x1, R23 ;  /* 0x0000000136387824 */ /* 0x000fe400078e0217 */
[----:B------:R-:W-:-:S05]  /*cf40*/  VIADD R23, R41, 0x8 ;  /* 0x0000000829177836 */ /* 0x000fca0000000000 */
[----:B------:R-:W-:Y:S01]  /*cf50*/  ISETP.GT.AND P3, PT, R23, R27, PT ;  /* 0x0000001b1700720c */ /* 0x000fe20003f64270 */
[----:B------:R-:W-:Y:S02]  /*cf60*/  IMAD.MOV.U32 R14, RZ, RZ, R56 ;  /* 0x000000ffff0e7224 */ /* 0x000fe400078e0038 */
[----:B------:R-:W-:-:S10]  /*cf70*/  IMAD.MOV.U32 R9, RZ, RZ, R44 ;  /* 0x000000ffff097224 */ /* 0x000fd400078e002c */
[----:B------:R-:W-:Y:S05]  /*cf80*/  WARPSYNC.COLLECTIVE R24, `(.L_x_989) ;  /* 0x0000000018087348 */ /* 0x000fea0003c00000 */
[----:B------:R0:W1:Y:S02]  /*cf90*/  SHFL.DOWN P5, R44, R14, R15, R27 ;  /* 0x0800000f0e2c7389 */ /* 0x00006400000a001b */
[----:B01----:R-:W-:Y:S05]  /*cfa0*/  ENDCOLLECTIVE ;  /* 0x000000000000791b */ /* 0x003fea0003800000 */
.L_x_989:
[----:B------:R-:W-:-:S05]  /*cfb0*/  SEL R9, R9, RZ, !P3 ;  /* 0x000000ff09097207 */ /* 0x000fca0005800000 */
[----:B------:R-:W-:Y:S02]  /*cfc0*/  IMAD.IADD R20, R58, 0x1, R9 ;  /* 0x000000013a147824 */ /* 0x000fe400078e0209 */
[----:B------:R-:W0:Y:S03]  /*cfd0*/  LDC.64 R8, c[0x0][0x3b0] ;  /* 0x0000ec00ff087b82 */ /* 0x000e260000000a00 */
[----:B------:R-:W-:Y:S01]  /*cfe0*/  ISETP.NE.AND P6, PT, R20, RZ, PT ;  /* 0x000000ff1400720c */ /* 0x000fe20003fc5270 */
[----:B------:R-:W-:Y:S02]  /*cff0*/  IMAD.MOV.U32 R14, RZ, RZ, R20 ;  /* 0x000000ffff0e7224 */ /* 0x000fe400078e0014 */
[----:B------:R-:W-:Y:S01]  /*d000*/  IMAD.MOV.U32 R15, RZ, RZ, 0x10 ;  /* 0x00000010ff0f7424 */ /* 0x000fe200078e00ff */
[----:B------:R-:W-:-:S04]  /*d010*/  ISETP.NE.AND P5, PT, R58, RZ, PT ;  /* 0x000000ff3a00720c */ /* 0x000fc80003fa5270 */
[----:B------:R-:W-:-:S04]  /*d020*/  SEL R44, R44, RZ, !P5 ;  /* 0x000000ff2c2c7207 */ /* 0x000fc80006800000 */
[----:B------:R-:W-:Y:S02]  /*d030*/  SEL R45, R44, RZ, !P3 ;  /* 0x000000ff2c2d7207 */ /* 0x000fe40005800000 */
[----:B------:R-:W-:-:S13]  /*d040*/  ISETP.NE.U32.AND P3, PT, R10, 0x65, PT ;  /* 0x000000650a00780c */ /* 0x000fda0003f65070 */
[----:B0-----:R-:W-:Y:S05]  /*d050*/  WARPSYNC.COLLECTIVE R24, `(.L_x_990) ;  /* 0x0000000018087348 */ /* 0x001fea0003c00000 */
[----:B------:R1:W2:Y:S02]  /*d060*/  SHFL.DOWN P5, R44, R14, R15, R27 ;  /* 0x0800000f0e2c7389 */ /* 0x0002a400000a001b */
[----:B012---:R-:W-:Y:S05]  /*d070*/  ENDCOLLECTIVE ;  /* 0x000000000000791b */ /* 0x007fea0003800000 */
.L_x_990:
[----:B------:R-:W-:Y:S01]  /*d080*/  IMAD.IADD R22, R56, 0x1, R45 ;  /* 0x0000000138167824 */ /* 0x000fe200078e022d */
[----:B------:R-:W-:Y:S01]  /*d090*/  ISETP.NE.AND.EX P3, PT, R11, RZ, PT, P3 ;  /* 0x000000ff0b00720c */ /* 0x000fe20003f65330 */
[----:B------:R-:W-:Y:S02]  /*d0a0*/  VIADD R45, R41, 0x10 ;  /* 0x00000010292d7836 */ /* 0x000fe40000000000 */
[----:B------:R-:W-:Y:S02]  /*d0b0*/  IMAD.MOV.U32 R14, RZ, RZ, R22 ;  /* 0x000000ffff0e7224 */ /* 0x000fe400078e0016 */
[----:B------:R-:W-:-:S08]  /*d0c0*/  IMAD.MOV.U32 R54, RZ, RZ, R44 ;  /* 0x000000ffff367224 */ /* 0x000fd000078e002c */
[----:B------:R-:W-:Y:S05]  /*d0d0*/  WARPSYNC.COLLECTIVE R24, `(.L_x_991) ;  /* 0x0000000018087348 */ /* 0x000fea0003c00000 */
[----:B------:R0:W1:Y:S02]  /*d0e0*/  SHFL.DOWN P5, R44, R14, R15, R27 ;  /* 0x0800000f0e2c7389 */ /* 0x00006400000a001b */
[----:B01----:R-:W-:Y:S05]  /*d0f0*/  ENDCOLLECTIVE ;  /* 0x000000000000791b */ /* 0x003fea0003800000 */
.L_x_991:
[----:B------:R-:W-:Y:S05]  /*d100*/  WARPSYNC.COLLECTIVE R24, `(.L_x_992) ;  /* 0x0000000018087348 */ /* 0x000fea0003c00000 */
[----:B------:R-:W-:Y:S01]  /*d110*/  VOTE.ALL P3, P3 ;  /* 0x0000000000ff7806 */ /* 0x000fe20001860000 */
[----:B------:R-:W-:-:S12]  /*d120*/  ENDCOLLECTIVE ;  /* 0x000000000000791b */ /* 0x000fd80003800000 */
.L_x_992:
[----:B------:R-:W-:Y:S02]  /*d130*/  ISETP.GT.AND P5, PT, R45, R27, PT ;  /* 0x0000001b2d00720c */ /* 0x000fe40003fa4270 */
[----:B------:R-:W-:Y:S02]  /*d140*/  SEL R44, R44, RZ, !P6 ;  /* 0x000000ff2c2c7207 */ /* 0x000fe40007000000 */
[----:B------:R-:W-:Y:S02]  /*d150*/  SEL R11, R54, RZ, !P5 ;  /* 0x000000ff360b7207 */ /* 0x000fe40006800000 */
[----:B------:R-:W-:-:S03]  /*d160*/  SEL R51, R44, RZ, !P5 ;  /* 0x000000ff2c337207 */ /* 0x000fc60006800000 */
[----:B------:R-:W-:Y:S02]  /*d170*/  IMAD.IADD R20, R20, 0x1, R11 ;  /* 0x0000000114147824 */ /* 0x000fe400078e020b */
[----:B------:R-:W-:Y:S01]  /*d180*/  IMAD.IADD R22, R22, 0x1, R51 ;  /* 0x0000000116167824 */ /* 0x000fe200078e0233 */
[----:B------:R-:W-:-:S05]  /*d190*/  IADD3 R51, P5, PT, R8, 0x200, RZ ;  /* 0x0000020008337810 */ /* 0x000fca0007fbe0ff */
[----:B------:R-:W-:Y:S01]  /*d1a0*/  IMAD.X R50, RZ, RZ, R9, P5 ;  /* 0x000000ffff327224 */ /* 0x000fe200028e0609 */
[----:B------:R-:W-:Y:S07]  /*d1b0*/  BRA `(.L_x_993) ;  /* 0xffffffc800807947 */ /* 0x000fee000383ffff */
.L_x_925:
[----:B------:R-:W-:Y:S01]  /*d1c0*/  BSSY B0, `(.L_x_994) ;  /* 0x0000006000007945 */ /* 0x000fe20003800000 */
[----:B------:R-:W-:Y:S01]  /*d1d0*/  PLOP3.LUT P3, PT, P3, PT, PT, 0x8, 0x80 ;  /* 0x000000000080781c */ /* 0x000fe20001f6e170 */
[----:B------:R-:W-:-:S12]  /*d1e0*/  IMAD.MOV.U32 R24, RZ, RZ, -0x1 ;  /* 0xffffffffff187424 */ /* 0x000fd800078e00ff */
[----:B------:R-:W-:Y:S05]  /*d1f0*/  WARPSYNC.COLLECTIVE R24, `(.L_x_995) ;  /* 0x0000000018087348 */ /* 0x000fea0003c00000 */
[----:B------:R-:W-:Y:S01]  /*d200*/  VOTE.ANY P3, P3 ;  /* 0x0000000000ff7806 */ /* 0x000fe20001860100 */
[----:B------:R-:W-:-:S12]  /*d210*/  ENDCOLLECTIVE ;  /* 0x000000000000791b */ /* 0x000fd80003800000 */
.L_x_995:
[----:B------:R-:W-:Y:S05]  /*d220*/  BSYNC B0 ;  /* 0x0000000000007941 */ /* 0x000fea0003800000 */
.L_x_994:
[----:B------:R-:W-:Y:S05]  /*d230*/  BRA `(.L_x_996) ;  /* 0xffffffc8008c7947 */ /* 0x000fea000383ffff */
.L_x_927:
        /* <DEDUP_REMOVED lines=8> */
.L_x_998:
[----:B------:R-:W-:Y:S05]  /*d2c0*/  BSYNC B0 ;  /* 0x0000000000007941 */ /* 0x000fea0003800000 */
.L_x_997:
[----:B------:R-:W-:Y:S01]  /*d2d0*/  LOP3.LUT R24, R24, 0x80000000, R21, 0xec, !PT ;  /* 0x8000000018187812 */ /* 0x000fe200078eec15 */
[----:B------:R-:W-:Y:S01]  /*d2e0*/  IMAD.MOV.U32 R14, RZ, RZ, R8 ;  /* 0x000000ffff0e7224 */ /* 0x000fe200078e0008 */
[----:B------:R-:W-:Y:S01]  /*d2f0*/  ISETP.NE.AND P6, PT, R8, RZ, PT ;  /* 0x000000ff0800720c */ /* 0x000fe20003fc5270 */
[----:B------:R-:W-:Y:S02]  /*d300*/  IMAD.MOV.U32 R15, RZ, RZ, 0x1 ;  /* 0x00000001ff0f7424 */ /* 0x000fe400078e00ff */
[C---:B------:R-:W-:Y:S02]  /*d310*/  VIADD R11, R24.reuse, 0xffffffff ;  /* 0xffffffff180b7836 */ /* 0x040fe40000000000 */
[----:B------:R-:W-:Y:S02]  /*d320*/  VIADD R10, R41, 0x4 ;  /* 0x00000004290a7836 */ /* 0x000fe40000000000 */
[----:B------:R-:W-:Y:S01]  /*d330*/  VIADD R55, R55, 0xffffffe0 ;  /* 0xffffffe037377836 */ /* 0x000fe20000000000 */
[----:B------:R-:W-:Y:S01]  /*d340*/  LOP3.LUT R11, R24, R11, RZ, 0xc, !PT ;  /* 0x0000000b180b7212 */ /* 0x000fe200078e0cff */
[----:B------:R-:W-:-:S03]  /*d350*/  IMAD.MOV.U32 R24, RZ, RZ, -0x1 ;  /* 0xffffffffff187424 */ /* 0x000fc600078e00ff */
[----:B------:R0:W1:Y:S04]  /*d360*/  POPC R27, R11 ;  /* 0x0000000b001b7309 */ /* 0x0000680000000000 */
[----:B01----:R-:W-:Y:S05]  /*d370*/  WARPSYNC.COLLECTIVE R24, `(.L_x_999) ;  /* 0x0000000018087348 */ /* 0x003fea0003c00000 */
[----:B-1----:R1:W2:Y:S02]  /*d380*/  SHFL.DOWN P5, R44, R14, R15, R27 ;  /* 0x0800000f0e2c7389 */ /* 0x0022a400000a001b */
[----:B012---:R-:W-:Y:S05]  /*d390*/  ENDCOLLECTIVE ;  /* 0x000000000000791b */ /* 0x007fea0003800000 */
.L_x_999:
[----:B------:R-:W-:Y:S02]  /*d3a0*/  IMAD.MOV.U32 R14, RZ, RZ, R9 ;  /* 0x000000ffff0e7224 */ /* 0x000fe400078e0009 */
[----:B------:R-:W-:-:S07]  /*d3b0*/  IMAD.MOV.U32 R56, RZ, RZ, R44 ;  /* 0x000000ffff387224 */ /* 0x000fce00078e002c */
[----:B------:R-:W-:Y:S05]  /*d3c0*/  WARPSYNC.COLLECTIVE R24, `(.L_x_1000) ;  /* 0x0000000018087348 */ /* 0x000fea0003c00000 */
[----:B------:R0:W1:Y:S02]  /*d3d0*/  SHFL.DOWN P5, R44, R14, R15, R27 ;  /* 0x0800000f0e2c7389 */ /* 0x00006400000a001b */
[----:B01----:R-:W-:Y:S05]  /*d3e0*/  ENDCOLLECTIVE ;  /* 0x000000000000791b */ /* 0x003fea0003800000 */
.L_x_1000:
[----:B------:R-:W-:Y:S01]  /*d3f0*/  IMAD.MOV.U32 R15, RZ, RZ, 0x2 ;  /* 0x00000002ff0f7424 */ /* 0x000fe200078e00ff */
[----:B------:R-:W-:Y:S02]  /*d400*/  ISETP.GE.AND P5, PT, R41, R27, PT ;  /* 0x0000001b2900720c */ /* 0x000fe40003fa6270 */
[----:B------:R-:W-:Y:S02]  /*d410*/  SEL R44, R44, RZ, !P6 ;  /* 0x000000ff2c2c7207 */ /* 0x000fe40007000000 */
[----:B------:R-:W-:Y:S02]  /*d420*/  SEL R11, R56, RZ, !P5 ;  /* 0x000000ff380b7207 */ /* 0x000fe40006800000 */
[----:B------:R-:W-:-:S03]  /*d430*/  SEL R57, R44, RZ, !P5 ;  /* 0x000000ff2c397207 */ /* 0x000fc60006800000 */
[----:B------:R-:W-:Y:S02]  /*d440*/  IMAD.IADD R56, R8, 0x1, R11 ;  /* 0x0000000108387824 */ /* 0x000fe400078e020b */
[----:B------:R-:W-:Y:S02]  /*d450*/  IMAD.IADD R54, R9, 0x1, R57 ;  /* 0x0000000109367824 */ /* 0x000fe400078e0239 */
[----:B------:R-:W-:Y:S01]  /*d460*/  IMAD.MOV.U32 R14, RZ, RZ, R56 ;  /* 0x000000ffff0e7224 */ /* 0x000fe200078e0038 */
[----:B------:R-:W-:Y:S01]  /*d470*/  ISETP.NE.AND P6, PT, R56, RZ, PT ;  /* 0x000000ff3800720c */ /* 0x000fe20003fc5270 */
[----:B------:R-:W-:-:S12]  /*d480*/  VIADD R8, R41, 0x2 ;  /* 0x0000000229087836 */ /* 0x000fd80000000000 */
[----:B------:R-:W-:Y:S05]  /*d490*/  WARPSYNC.COLLECTIVE R24, `(.L_x_1001) ;  /* 0x0000000018087348 */ /* 0x000fea0003c00000 */
[----:B------:R0:W1:Y:S02]  /*d4a0*/  SHFL.DOWN P5, R44, R14, R15, R27 ;  /* 0x0800000f0e2c7389 */ /* 0x00006400000a001b */
[----:B01----:R-:W-:Y:S05]  /*d4b0*/  ENDCOLLECTIVE ;  /* 0x000000000000791b */ /* 0x003fea0003800000 */
.L_x_1001:
[----:B------:R-:W-:Y:S02]  /*d4c0*/  IMAD.MOV.U32 R14, RZ, RZ, R54 ;  /* 0x000000ffff0e7224 */ /* 0x000fe400078e0036 */
[----:B------:R-:W-:-:S07]  /*d4d0*/  IMAD.MOV.U32 R9, RZ, RZ, R44 ;  /* 0x000000ffff097224 */ /* 0x000fce00078e002c */
[----:B------:R-:W-:Y:S05]  /*d4e0*/  WARPSYNC.COLLECTIVE R24, `(.L_x_1002) ;  /* 0x0000000018087348 */ /* 0x000fea0003c00000 */
[----:B------:R0:W1:Y:S02]  /*d4f0*/  SHFL.DOWN P5, R44, R14, R15, R27 ;  /* 0x0800000f0e2c7389 */ /* 0x00006400000a001b */
[----:B01----:R-:W-:Y:S05]  /*d500*/  ENDCOLLECTIVE ;  /* 0x000000000000791b */ /* 0x003fea0003800000 */
.L_x_1002:
[----:B------:R-:W-:Y:S01]  /*d510*/  IMAD.MOV.U32 R15, RZ, RZ, 0x4 ;  /* 0x00000004ff0f7424 */ /* 0x000fe200078e00ff */
[----:B------:R-:W-:Y:S02]  /*d520*/  ISETP.GT.AND P5, PT, R8, R27, PT ;  /* 0x0000001b0800720c */ /* 0x000fe40003fa4270 */
[----:B------:R-:W-:Y:S02]  /*d530*/  SEL R44, R44, RZ, !P6 ;  /* 0x000000ff2c2c7207 */ /* 0x000fe40007000000 */
[----:B------:R-:W-:-:S05]  /*d540*/  SEL R9, R9, RZ, !P5 ;  /* 0x000000ff09097207 */ /* 0x000fca0006800000 */
[----:B------:R-:W-:Y:S01]  /*d550*/  IMAD.IADD R58, R56, 0x1, R9 ;  /* 0x00000001383a7824 */ /* 0x000fe200078e0209 */
[----:B------:R-:W-:-:S03]  /*d560*/  SEL R9, R44, RZ, !P5 ;  /* 0x000000ff2c097207 */ /* 0x000fc60006800000 */
[----:B------:R-:W-:Y:S01]  /*d570*/  IMAD.MOV.U32 R14, RZ, RZ, R58 ;  /* 0x000000ffff0e7224 */ /* 0x000fe200078e003a */
[----:B------:R-:W-:Y:S01]  /*d580*/  ISETP.NE.AND P6, PT, R58, RZ, PT ;  /* 0x000000ff3a00720c */ /* 0x000fe20003fc5270 */
[----:B------:R-:W-:-:S12]  /*d590*/  IMAD.IADD R8, R54, 0x1, R9 ;  /* 0x0000000136087824 */ /* 0x000fd800078e0209 */
[----:B------:R-:W-:Y:S05]  /*d5a0*/  WARPSYNC.COLLECTIVE R24, `(.L_x_1003) ;  /* 0x0000000018087348 */ /* 0x000fea0003c00000 */
[----:B------:R0:W1:Y:S02]  /*d5b0*/  SHFL.DOWN P5, R44, R14, R15, R27 ;  /* 0x0800000f0e2c7389 */ /* 0x00006400000a001b */
[----:B01----:R-:W-:Y:S05]  /*d5c0*/  ENDCOLLECTIVE ;  /* 0x000000000000791b */ /* 0x003fea0003800000 */
.L_x_1003:
[----:B------:R-:W-:Y:S02]  /*d5d0*/  IMAD.MOV.U32 R14, RZ, RZ, R8 ;  /* 0x000000ffff0e7224 */ /* 0x000fe400078e0008 */
[----:B------:R-:W-:-:S07]  /*d5e0*/  IMAD.MOV.U32 R9, RZ, RZ, R44 ;  /* 0x000000ffff097224 */ /* 0x000fce00078e002c */
[----:B------:R-:W-:Y:S05]  /*d5f0*/  WARPSYNC.COLLECTIVE R24, `(.L_x_1004) ;  /* 0x0000000018087348 */ /* 0x000fea0003c00000 */
[----:B------:R0:W1:Y:S02]  /*d600*/  SHFL.DOWN P5, R44, R14, R15, R27 ;  /* 0x0800000f0e2c7389 */ /* 0x00006400000a001b */
[----:B01----:R-:W-:Y:S05]  /*d610*/  ENDCOLLECTIVE ;  /* 0x000000000000791b */ /* 0x003fea0003800000 */
.L_x_1004:
        /* <DEDUP_REMOVED lines=12> */
.L_x_1005:
[----:B------:R-:W-:Y:S02]  /*d6e0*/  IMAD.MOV.U32 R14, RZ, RZ, R54 ;  /* 0x000000ffff0e7224 */ /* 0x000fe400078e0036 */
[----:B------:R-:W-:-:S07]  /*d6f0*/  IMAD.MOV.U32 R9, RZ, RZ, R44 ;  /* 0x000000ffff097224 */ /* 0x000fce00078e002c */
[----:B------:R-:W-:Y:S05]  /*d700*/  WARPSYNC.COLLECTIVE R24, `(.L_x_1006) ;  /* 0x0000000018087348 */ /* 0x000fea0003c00000 */
[----:B------:R0:W1:Y:S02]  /*d710*/  SHFL.DOWN P5, R44, R14, R15, R27 ;  /* 0x0800000f0e2c7389 */ /* 0x00006400000a001b */
[----:B01----:R-:W-:Y:S05]  /*d720*/  ENDCOLLECTIVE ;  /* 0x000000000000791b */ /* 0x003fea0003800000 */
.L_x_1006:
[----:B------:R-:W-:Y:S01]  /*d730*/  IMAD.MOV.U32 R15, RZ, RZ, 0x10 ;  /* 0x00000010ff0f7424 */ /* 0x000fe200078e00ff */
[----:B------:R-:W-:Y:S02]  /*d740*/  ISETP.GT.AND P5, PT, R23, R27, PT ;  /* 0x0000001b1700720c */ /* 0x000fe40003fa4270 */
[----:B------:R-:W-:Y:S02]  /*d750*/  SEL R44, R44, RZ, !P6 ;  /* 0x000000ff2c2c7207 */ /* 0x000fe40007000000 */
[----:B------:R-:W-:Y:S02]  /*d760*/  SEL R9, R9, RZ, !P5 ;  /* 0x000000ff09097207 */ /* 0x000fe40006800000 */
[----:B------:R-:W-:-:S03]  /*d770*/  SEL R11, R44, RZ, !P5 ;  /* 0x000000ff2c0b7207 */ /* 0x000fc60006800000 */
[----:B------:R-:W-:Y:S02]  /*d780*/  IMAD.IADD R9, R56, 0x1, R9 ;  /* 0x0000000138097824 */ /* 0x000fe400078e0209 */
[----:B------:R-:W-:Y:S02]  /*d790*/  IMAD.IADD R8, R54, 0x1, R11 ;  /* 0x0000000136087824 */ /* 0x000fe400078e020b */
[----:B------:R-:W-:Y:S01]  /*d7a0*/  IMAD.MOV.U32 R14, RZ, RZ, R9 ;  /* 0x000000ffff0e7224 */ /* 0x000fe200078e0009 */
[----:B------:R-:W-:-:S13]  /*d7b0*/  ISETP.NE.AND P6, PT, R9, RZ, PT ;  /* 0x000000ff0900720c */ /* 0x000fda0003fc5270 */
[----:B------:R-:W-:Y:S05]  /*d7c0*/  WARPSYNC.COLLECTIVE R24, `(.L_x_1007) ;  /* 0x0000000018087348 */ /* 0x000fea0003c00000 */
[----:B------:R0:W1:Y:S02]  /*d7d0*/  SHFL.DOWN P5, R44, R14, R15, R27 ;  /* 0x0800000f0e2c7389 */ /* 0x00006400000a001b */
[----:B01----:R-:W-:Y:S05]  /*d7e0*/  ENDCOLLECTIVE ;  /* 0x000000000000791b */ /* 0x003fea0003800000 */
.L_x_1007:
[----:B------:R-:W-:Y:S02]  /*d7f0*/  IMAD.MOV.U32 R14, RZ, RZ, R8 ;  /* 0x000000ffff0e7224 */ /* 0x000fe400078e0008 */
[----:B------:R-:W-:-:S07]  /*d800*/  IMAD.MOV.U32 R54, RZ, RZ, R44 ;  /* 0x000000ffff367224 */ /* 0x000fce00078e002c */
[----:B------:R-:W-:Y:S05]  /*d810*/  WARPSYNC.COLLECTIVE R24, `(.L_x_1008) ;  /* 0x0000000018087348 */ /* 0x000fea0003c00000 */
[----:B------:R0:W1:Y:S02]  /*d820*/  SHFL.DOWN P5, R44, R14, R15, R27 ;  /* 0x0800000f0e2c7389 */ /* 0x00006400000a001b */
[----:B01----:R-:W-:Y:S05]  /*d830*/  ENDCOLLECTIVE ;  /* 0x000000000000791b */ /* 0x003fea0003800000 */
.L_x_1008:
[----:B------:R-:W-:Y:S05]  /*d840*/  WARPSYNC.COLLECTIVE R24, `(.L_x_1009) ;  /* 0x0000000018087348 */ /* 0x000fea0003c00000 */
[----:B------:R-:W-:Y:S01]  /*d850*/  VOTE.ALL P3, P3 ;  /* 0x0000000000ff7806 */ /* 0x000fe20001860000 */
[----:B------:R-:W-:-:S12]  /*d860*/  ENDCOLLECTIVE ;  /* 0x000000000000791b */ /* 0x000fd80003800000 */
.L_x_1009:
[----:B------:R-:W-:Y:S02]  /*d870*/  ISETP.GT.AND P5, PT, R45, R27, PT ;  /* 0x0000001b2d00720c */ /* 0x000fe40003fa4270 */
[----:B------:R-:W-:Y:S02]  /*d880*/  SEL R44, R44, RZ, !P6 ;  /* 0x000000ff2c2c7207 */ /* 0x000fe40007000000 */
[----:B------:R-:W-:Y:S02]  /*d890*/  SEL R54, R54, RZ, !P5 ;  /* 0x000000ff36367207 */ /* 0x000fe40006800000 */
[----:B------:R-:W-:Y:S02]  /*d8a0*/  SEL R11, R44, RZ, !P5 ;  /* 0x000000ff2c0b7207 */ /* 0x000fe40006800000 */
[----:B------:R-:W-:Y:S02]  /*d8b0*/  ISETP.NE.AND P5, PT, R20, RZ, PT ;  /* 0x000000ff1400720c */ /* 0x000fe40003fa5270 */
[----:B------:R-:W-:Y:S01]  /*d8c0*/  IADD3 R20, PT, PT, R9, R54, R20 ;  /* 0x0000003609147210 */ /* 0x000fe20007ffe014 */
[----:B------:R-:W-:-:S05]  /*d8d0*/  IMAD.IADD R11, R8, 0x1, R11 ;  /* 0x00000001080b7824 */ /* 0x000fca00078e020b */
[----:B------:R-:W-:-:S05]  /*d8e0*/  SEL R11, R11, RZ, !P5 ;  /* 0x000000ff0b0b7207 */ /* 0x000fca0006800000 */
[----:B------:R-:W-:Y:S01]  /*d8f0*/  IMAD.IADD R22, R11, 0x1, R22 ;  /* 0x000000010b167824 */ /* 0x000fe200078e0216 */
[----:B------:R-:W-:Y:S06]  /*d900*/  BRA `(.L_x_1010) ;  /* 0xffffffc400d87947 */ /* 0x000fec000383ffff */
.L_x_1011:
        /* <DEDUP_REMOVED lines=15> */
.L_x_1182:


//--------------------- .text._ZN6thrust24THRUST_300001_SM_1000_NS8cuda_cub4core6detail13_kernel_agentINS1_15__reduce_by_key9InitAgentIN3cub18CUB_300001_SM_100024ReduceByKeyScanTileStateIiiLb1EEEiPiEEJSA_iSB_EEEvDpT0_ --------------------------
	.section	.text._ZN6thrust24THRUST_300001_SM_1000_NS8cuda_cub4core6detail13_kernel_agentINS1_15__reduce_by_key9InitAgentIN3cub18CUB_300001_SM_100024ReduceByKeyScanTileStateIiiLb1EEEiPiEEJSA_iSB_EEEvDpT0_,"ax",@progbits
	.align	128
        .global         _ZN6thrust24THRUST_300001_SM_1000_NS8cuda_cub4core6detail13_kernel_agentINS1_15__reduce_by_key9InitAgentIN3cub18CUB_300001_SM_100024ReduceByKeyScanTileStateIiiLb1EEEiPiEEJSA_iSB_EEEvDpT0_
        .type           _ZN6thrust24THRUST_300001_SM_1000_NS8cuda_cub4core6detail13_kernel_agentINS1_15__reduce_by_key9InitAgentIN3cub18CUB_300001_SM_100024ReduceByKeyScanTileStateIiiLb1EEEiPiEEJSA_iSB_EEEvDpT0_,@function
        .size           _ZN6thrust24THRUST_300001_SM_1000_NS8cuda_cub4core6detail13_kernel_agentINS1_15__reduce_by_key9InitAgentIN3cub18CUB_300001_SM_100024ReduceByKeyScanTileStateIiiLb1EEEiPiEEJSA_iSB_EEEvDpT0_,(.L_x_1183 - _ZN6thrust24THRUST_300001_SM_1000_NS8cuda_cub4core6detail13_kernel_agentINS1_15__reduce_by_key9InitAgentIN3cub18CUB_300001_SM_100024ReduceByKeyScanTileStateIiiLb1EEEiPiEEJSA_iSB_EEEvDpT0_)
        .other          _ZN6thrust24THRUST_300001_SM_1000_NS8cuda_cub4core6detail13_kernel_agentINS1_15__reduce_by_key9InitAgentIN3cub18CUB_300001_SM_100024ReduceByKeyScanTileStateIiiLb1EEEiPiEEJSA_iSB_EEEvDpT0_,@"STO_CUDA_ENTRY STV_DEFAULT"
_ZN6thrust24THRUST_300001_SM_1000_NS8cuda_cub4core6detail13_kernel_agentINS1_15__reduce_by_key9InitAgentIN3cub18CUB_300001_SM_100024ReduceByKeyScanTileStateIiiLb1EEEiPiEEJSA_iSB_EEEvDpT0_:
.text._ZN6thrust24THRUST_300001_SM_1000_NS8cuda_cub4core6detail13_kernel_agentINS1_15__reduce_by_key9InitAgentIN3cub18CUB_300001_SM_100024ReduceByKeyScanTileStateIiiLb1EEEiPiEEJSA_iSB_EEEvDpT0_:
        /* <DEDUP_REMOVED lines=22> */
[----:B0-----:R-:W-:Y:S01]  /*0160*/  STG.E desc[UR4][R2.64], RZ ;  /* 0x000000ff02007986 */ /* 0x001fe2000c101904 */
[----:B------:R-:W-:Y:S05]  /*0170*/  EXIT ;  /* 0x000000000000794d */ /* 0x000fea0003800000 */
.L_x_1012:
        /* <DEDUP_REMOVED lines=16> */
.L_x_1183:


//--------------------- .text._ZN6thrust24THRUST_300001_SM_1000_NS8cuda_cub4core6detail13_kernel_agentINS1_8__unique11UniqueAgentIPyS7_N4cuda3std3__48equal_toIyEEiPiEEJS7_S7_SC_SD_iN3cub18CUB_300001_SM_100013ScanTileStateIiLb1EEEmEEEvDpT0_ --------------------------
	.section	.text._ZN6thrust24THRUST_300001_SM_1000_NS8cuda_cub4core6detail13_kernel_agentINS1_8__unique11UniqueAgentIPyS7_N4cuda3std3__48equal_toIyEEiPiEEJS7_S7_SC_SD_iN3cub18CUB_300001_SM_100013ScanTileStateIiLb1EEEmEEEvDpT0_,"ax",@progbits
	.align	128
        .global         _ZN6thrust24THRUST_300001_SM_1000_NS8cuda_cub4core6detail13_kernel_agentINS1_8__unique11UniqueAgentIPyS7_N4cuda3std3__48equal_toIyEEiPiEEJS7_S7_SC_SD_iN3cub18CUB_300001_SM_100013ScanTileStateIiLb1EEEmEEEvDpT0_
        .type           _ZN6thrust24THRUST_300001_SM_1000_NS8cuda_cub4core6detail13_kernel_agentINS1_8__unique11UniqueAgentIPyS7_N4cuda3std3__48equal_toIyEEiPiEEJS7_S7_SC_SD_iN3cub18CUB_300001_SM_100013ScanTileStateIiLb1EEEmEEEvDpT0_,@function
        .size           _ZN6thrust24THRUST_300001_SM_1000_NS8cuda_cub4core6detail13_kernel_agentINS1_8__unique11UniqueAgentIPyS7_N4cuda3std3__48equal_toIyEEiPiEEJS7_S7_SC_SD_iN3cub18CUB_300001_SM_100013ScanTileStateIiLb1EEEmEEEvDpT0_,(.L_x_1184 - _ZN6thrust24THRUST_300001_SM_1000_NS8cuda_cub4core6detail13_kernel_agentINS1_8__unique11UniqueAgentIPyS7_N4cuda3std3__48equal_toIyEEiPiEEJS7_S7_SC_SD_iN3cub18CUB_300001_SM_100013ScanTileStateIiLb1EEEmEEEvDpT0_)
        .other          _ZN6thrust24THRUST_300001_SM_1000_NS8cuda_cub4core6detail13_kernel_agentINS1_8__unique11UniqueAgentIPyS7_N4cuda3std3__48equal_toIyEEiPiEEJS7_S7_SC_SD_iN3cub18CUB_300001_SM_100013ScanTileStateIiLb1EEEmEEEvDpT0_,@"STO_CUDA_ENTRY STV_DEFAULT"
_ZN6thrust24THRUST_300001_SM_1000_NS8cuda_cub4core6detail13_kernel_agentINS1_8__unique11UniqueAgentIPyS7_N4cuda3std3__48equal_toIyEEiPiEEJS7_S7_SC_SD_iN3cub18CUB_300001_SM_100013ScanTileStateIiLb1EEEmEEEvDpT0_:
.text._ZN6thrust24THRUST_300001_SM_1000_NS8cuda_cub4core6detail13_kernel_agentINS1_8__unique11UniqueAgentIPyS7_N4cuda3std3__48equal_toIyEEiPiEEJS7_S7_SC_SD_iN3cub18CUB_300001_SM_100013ScanTileStateIiLb1EEEmEEEvDpT0_:
[----:B------:R-:W-:Y:S01]  /*0000*/  LDC R1, c[0x0][0x37c] ;  /* 0x0000df00ff017b82 */ /* 0x000fe20000000800 */
[----:B------:R-:W0:Y:S01]  /*0010*/  S2R R0, SR_CTAID.X ;  /* 0x0000000000007919 */ /* 0x000e220000002500 */
[----:B------:R-:W1:Y:S01]  /*0020*/  LDCU UR4, c[0x0][0x3b0] ;  /* 0x00007600ff0477ac */ /* 0x000e620008000800 */
[----:B------:R-:W2:Y:S01]  /*0030*/  LDCU.64 UR8, c[0x0][0x358] ;  /* 0x00006b00ff0877ac */ /* 0x000ea20008000a00 */
[----:B-1----:R-:W-:-:S06]  /*0040*/  UIADD3 UR4, UPT, UPT, UR4, -0x1, URZ ;  /* 0xffffffff04047890 */ /* 0x002fcc000fffe0ff */
[C---:B0-----:R-:W-:Y:S01]  /*0050*/  ISETP.GE.AND P0, PT, R0.reuse, UR4, PT ;  /* 0x0000000400007c0c */ /* 0x041fe2000bf06270 */
[----:B------:R-:W-:-:S12]  /*0060*/  IMAD R7, R0, 0x140, RZ ;  /* 0x0000014000077824 */ /* 0x000fd800078e02ff */
[----:B--2---:R-:W-:Y:S05]  /*0070*/  @P0 BRA `(.L_x_1013) ;  /* 0x0000002400fc0947 */ /* 0x004fea0003800000 */
[----:B------:R-:W-:-:S13]  /*0080*/  ISETP.NE.AND P0, PT, R0, RZ, PT ;  /* 0x000000ff0000720c */ /* 0x000fda0003f05270 */
[----:B------:R-:W-:Y:S05]  /*0090*/  @P0 BRA `(.L_x_1014) ;  /* 0x0000000c00ac0947 */ /* 0x000fea0003800000 */
        /* <DEDUP_REMOVED lines=11> */
[----:B------:R-:W5:Y:S01]  /*0150*/  LDG.E.64.CONSTANT R20, desc[UR8][R2.64+0x400] ;  /* 0x0004000802147981 */ /* 0x000f62000c1e9b00 */
[----:B------:R-:W0:Y:S01]  /*0160*/  S2UR UR5, SR_CgaCtaId ;  /* 0x00000000000579c3 */ /* 0x000e220000008800 */
[----:B------:R-:W-:Y:S01]  /*0170*/  SHF.R.U32.HI R5, RZ, 0x5, R0 ;  /* 0x00000005ff057819 */ /* 0x000fe20000011600 */
[----:B------:R-:W-:Y:S01]  /*0180*/  UMOV UR4, 0x400 ;  /* 0x0000040000047882 */ /* 0x000fe20000000000 */
[----:B------:R-:W1:Y:S01]  /*0190*/  S2R R4, SR_LANEID ;  /* 0x0000000000047919 */ /* 0x000e620000000000 */
[C---:B------:R-:W-:Y:S01]  /*01a0*/  ISETP.NE.AND P3, PT, R0.reuse, RZ, PT ;  /* 0x000000ff0000720c */ /* 0x040fe20003f65270 */
[----:B------:R-:W-:Y:S01]  /*01b0*/  BSSY.RECONVERGENT B0, `(.L_x_1015) ;  /* 0x00000d7000007945 */ /* 0x000fe20003800200 */
[----:B------:R-:W-:-:S02]  /*01c0*/  ISETP.NE.AND P6, PT, R0, RZ, PT ;  /* 0x000000ff0000720c */ /* 0x000fc40003fc5270 */
[----:B------:R-:W-:Y:S01]  /*01d0*/  ISETP.GE.U32.AND P5, PT, R0, 0x20, PT ;  /* 0x000000200000780c */ /* 0x000fe20003fa6070 */
[----:B0-----:R-:W-:-:S06]  /*01e0*/  ULEA UR4, UR5, UR4, 0x18 ;  /* 0x0000000405047291 */ /* 0x001fcc000f8ec0ff */
[----:B------:R-:W-:Y:S01]  /*01f0*/  LEA R15, R0, UR4, 0x3 ;  /* 0x00000004000f7c11 */ /* 0x000fe2000f8e18ff */
[----:B-1----:R-:W-:Y:S01]  /*0200*/  IMAD R8, R5, 0xa0, R4 ;  /* 0x000000a005087824 */ /* 0x002fe200078e0204 */
[----:B------:R-:W-:-:S04]  /*0210*/  ISETP.NE.AND P4, PT, R4, RZ, PT ;  /* 0x000000ff0400720c */ /* 0x000fc80003f85270 */
[----:B------:R-:W-:-:S05]  /*0220*/  LEA R23, R8, UR4, 0x3 ;  /* 0x0000000408177c11 */ /* 0x000fca000f8e18ff */
[----:B------:R-:W-:Y:S01]  /*0230*/  IMAD R14, R4, 0x20, R23 ;  /* 0x00000020040e7824 */ /* 0x000fe200078e0217 */
[----:B--2---:R-:W-:Y:S04]  /*0240*/  STS.64 [R23], R6 ;  /* 0x0000000617007388 */ /* 0x004fe80000000a00 */
[----:B---3--:R-:W-:Y:S04]  /*0250*/  STS.64 [R23+0x100], R12 ;  /* 0x0001000c17007388 */ /* 0x008fe80000000a00 */
[----:B----4-:R-:W-:Y:S04]  /*0260*/  STS.64 [R23+0x200], R16 ;  /* 0x0002001017007388 */ /* 0x010fe80000000a00 */
[----:B-----5:R-:W-:Y:S04]  /*0270*/  STS.64 [R23+0x300], R18 ;  /* 0x0003001217007388 */ /* 0x020fe80000000a00 */
[----:B------:R0:W-:Y:S01]  /*0280*/  STS.64 [R23+0x400], R20 ;  /* 0x0004001417007388 */ /* 0x0001e20000000a00 */
[----:B------:R-:W-:-:S03]  /*0290*/  NOP ;  /* 0x0000000000007918 */ /* 0x000fc60000000000 */
[----:B------:R-:W1:Y:S04]  /*02a0*/  LDS.64 R2, [R14+0x20] ;  /* 0x000020000e027984 */ /* 0x000e680000000a00 */
[----:B------:R-:W-:Y:S01]  /*02b0*/  LDS.64 R10, [R14] ;  /* 0x000000000e0a7984 */ /* 0x000fe20000000a00 */
[----:B0-----:R-:W-:-:S03]  /*02c0*/  IMAD.MOV.U32 R21, RZ, RZ, 0x1 ;  /* 0x00000001ff157424 */ /* 0x001fc600078e00ff */
[----:B------:R-:W0:Y:S04]  /*02d0*/  LDS.64 R8, [R14+0x8] ;  /* 0x000008000e087984 */ /* 0x000e280000000a00 */
[----:B------:R-:W2:Y:S04]  /*02e0*/  LDS.64 R6, [R14+0x10] ;  /* 0x000010000e067984 */ /* 0x000ea80000000a00 */
[----:B------:R-:W-:Y:S01]  /*02f0*/  LDS.64 R12, [R14+0x18] ;  /* 0x000018000e0c7984 */ /* 0x000fe20000000a00 */
[----:B------:R-:W-:Y:S06]  /*0300*/  BAR.SYNC.DEFER_BLOCKING 0x0 ;  /* 0x0000000000007b1d */ /* 0x000fec0000010000 */
[----:B-1----:R-:W-:Y:S02]  /*0310*/  STS.64 [R15+0x230], R2 ;  /* 0x000230020f007388 */ /* 0x002fe40000000a00 */
[----:B------:R-:W-:Y:S01]  /*0320*/  BAR.SYNC.DEFER_BLOCKING 0x0 ;  /* 0x0000000000007b1d */ /* 0x000fe20000010000 */
[----:B0-----:R-:W-:-:S02]  /*0330*/  ISETP.NE.U32.AND P1, PT, R10, R8, PT ;  /* 0x000000080a00720c */ /* 0x001fc40003f25070 */
[----:B--2---:R-:W-:Y:S02]  /*0340*/  ISETP.NE.U32.AND P2, PT, R8, R6, PT ;  /* 0x000000060800720c */ /* 0x004fe40003f45070 */
[----:B------:R-:W-:Y:S01]  /*0350*/  ISETP.NE.AND.EX P1, PT, R11, R9, PT, P1 ;  /* 0x000000090b00720c */ /* 0x000fe20003f25310 */
[----:B------:R-:W0:Y:S02]  /*0360*/  @P3 LDS.64 R16, [R15+0x228] ;  /* 0x000228000f103984 */ /* 0x000e240000000a00 */
[----:B------:R-:W-:Y:S01]  /*0370*/  BAR.SYNC.DEFER_BLOCKING 0x0 ;  /* 0x0000000000007b1d */ /* 0x000fe20000010000 */
[----:B0-----:R-:W-:-:S04]  /*0380*/  @P3 ISETP.NE.U32.AND P0, PT, R16, R10, PT ;  /* 0x0000000a1000320c */ /* 0x001fc80003f05070 */
[----:B------:R-:W-:-:S04]  /*0390*/  @P3 ISETP.NE.AND.EX P0, PT, R17, R11, PT, P0 ;  /* 0x0000000b1100320c */ /* 0x000fc80003f05300 */
[----:B------:R-:W-:Y:S02]  /*03a0*/  @P3 SEL R21, RZ, 0x1, !P0 ;  /* 0x00000001ff153807 */ /* 0x000fe40004000000 */
[----:B------:R-:W-:Y:S02]  /*03b0*/  ISETP.NE.AND.EX P0, PT, R9, R7, PT, P2 ;  /* 0x000000070900720c */ /* 0x000fe40003f05320 */
[CC--:B------:R-:W-:Y:S01]  /*03c0*/  ISETP.NE.U32.AND P2, PT, R6.reuse, R12.reuse, PT ;  /* 0x0000000c0600720c */ /* 0x0c0fe20003f45070 */
[----:B------:R-:W-:Y:S01]  /*03d0*/  VIADD R22, R21, 0x1 ;  /* 0x0000000115167836 */ /* 0x000fe20000000000 */
[----:B------:R-:W-:Y:S01]  /*03e0*/  ISETP.NE.U32.AND P3, PT, R6, R12, PT ;  /* 0x0000000c0600720c */ /* 0x000fe20003f65070 */
[----:B------:R-:W-:Y:S01]  /*03f0*/  @!P1 IMAD.MOV R22, RZ, RZ, R21 ;  /* 0x000000ffff169224 */ /* 0x000fe200078e0215 */
[CC--:B------:R-:W-:Y:S02]  /*0400*/  ISETP.NE.AND.EX P1, PT, R7.reuse, R13.reuse, PT, P2 ;  /* 0x0000000d0700720c */ /* 0x0c0fe40003f25320 */
[----:B------:R-:W-:Y:S01]  /*0410*/  ISETP.NE.U32.AND P2, PT, R12, R2, PT ;  /* 0x000000020c00720c */ /* 0x000fe20003f45070 */
[----:B------:R-:W-:Y:S01]  /*0420*/  VIADD R20, R22, 0x1 ;  /* 0x0000000116147836 */ /* 0x000fe20000000000 */
[----:B------:R-:W-:-:S03]  /*0430*/  ISETP.NE.AND.EX P3, PT, R7, R13, PT, P3 ;  /* 0x0000000d0700720c */ /* 0x000fc60003f65330 */
[----:B------:R-:W-:Y:S01]  /*0440*/  @!P0 IMAD.MOV R20, RZ, RZ, R22 ;  /* 0x000000ffff148224 */ /* 0x000fe200078e0216 */
[CC--:B------:R-:W-:Y:S02]  /*0450*/  ISETP.NE.AND.EX P0, PT, R13.reuse, R3.reuse, PT, P2 ;  /* 0x000000030d00720c */ /* 0x0c0fe40003f05320 */
[----:B------:R-:W-:Y:S01]  /*0460*/  ISETP.NE.U32.AND P2, PT, R12, R2, PT ;  /* 0x000000020c00720c */ /* 0x000fe20003f45070 */
[----:B------:R-:W-:Y:S02]  /*0470*/  VIADD R14, R20, 0x1 ;  /* 0x00000001140e7836 */ /* 0x000fe40000000000 */
[----:B------:R-:W-:Y:S01]  /*0480*/  @!P1 IMAD.MOV R14, RZ, RZ, R20 ;  /* 0x000000ffff0e9224 */ /* 0x000fe200078e0214 */
[----:B------:R-:W-:Y:S01]  /*0490*/  ISETP.NE.AND P1, PT, R4, 0x1f, PT ;  /* 0x0000001f0400780c */ /* 0x000fe20003f25270 */
[----:B------:R-:W-:Y:S01]  /*04a0*/  @!P6 IMAD.MOV.U32 R4, RZ, RZ, 0x65 ;  /* 0x00000065ff04e424 */ /* 0x000fe200078e00ff */
[----:B------:R-:W-:Y:S01]  /*04b0*/  ISETP.NE.AND.EX P2, PT, R13, R3, PT, P2 ;  /* 0x000000030d00720c */ /* 0x000fe20003f45320 */
[----:B------:R-:W-:-:S04]  /*04c0*/  VIADD R23, R14, 0x1 ;  /* 0x000000010e177836 */ /* 0x000fc80000000000 */
[----:B------:R-:W-:-:S05]  /*04d0*/  @!P0 IMAD.MOV R23, RZ, RZ, R14 ;  /* 0x000000ffff178224 */ /* 0x000fca00078e020e */
[----:B------:R-:W0:Y:S01]  /*04e0*/  SHFL.UP P0, R16, R23, 0x1, RZ ;  /* 0x0420000017107989 */ /* 0x000e2200000000ff */
[----:B------:R-:W-:Y:S01]  /*04f0*/  @!P1 LEA R5, R5, UR4, 0x2 ;  /* 0x0000000405059c11 */ /* 0x000fe2000f8e10ff */
[----:B0-----:R-:W-:-:S05]  /*0500*/  @P0 IMAD.IADD R16, R16, 0x1, R23 ;  /* 0x0000000110100824 */ /* 0x001fca00078e0217 */
[----:B------:R-:W0:Y:S02]  /*0510*/  SHFL.UP P0, R17, R16, 0x2, RZ ;  /* 0x0440000010117989 */ /* 0x000e2400000000ff */
[----:B0-----:R-:W-:-:S05]  /*0520*/  @P0 IMAD.IADD R17, R16, 0x1, R17 ;  /* 0x0000000110110824 */ /* 0x001fca00078e0211 */
[----:B------:R-:W0:Y:S02]  /*0530*/  SHFL.UP P0, R24, R17, 0x4, RZ ;  /* 0x0480000011187989 */ /* 0x000e2400000000ff */
[----:B0-----:R-:W-:Y:S02]  /*0540*/  @P0 IMAD.IADD R24, R17, 0x1, R24 ;  /* 0x0000000111180824 */ /* 0x001fe400078e0218 */
[----:B------:R-:W0:Y:S03]  /*0550*/  @!P6 LDC.64 R16, c[0x0][0x3a8] ;  /* 0x0000ea00ff10eb82 */ /* 0x000e260000000a00 */
[----:B------:R-:W1:Y:S02]  /*0560*/  SHFL.UP P0, R25, R24, 0x8, RZ ;  /* 0x0500000018197989 */ /* 0x000e6400000000ff */
[----:B-1----:R-:W-:-:S05]  /*0570*/  @P0 IMAD.IADD R25, R24, 0x1, R25 ;  /* 0x0000000118190824 */ /* 0x002fca00078e0219 */
[----:B------:R-:W1:Y:S02]  /*0580*/  SHFL.UP P0, R26, R25, 0x10, RZ ;  /* 0x06000000191a7989 */ /* 0x000e6400000000ff */
[----:B-1----:R-:W-:Y:S01]  /*0590*/  @P0 IMAD.IADD R26, R25, 0x1, R26 ;  /* 0x00000001191a0824 */ /* 0x002fe200078e021a */
[----:B------:R-:W-:-:S03]  /*05a0*/  ISETP.NE.U32.AND P0, PT, R8, R6, PT ;  /* 0x000000060800720c */ /* 0x000fc60003f05070 */
[----:B------:R-:W-:Y:S01]  /*05b0*/  IMAD.IADD R23, R26, 0x1, -R23 ;  /* 0x000000011a177824 */ /* 0x000fe200078e0a17 */
[----:B------:R-:W-:Y:S01]  /*05c0*/  @!P1 STS [R5], R26 ;  /* 0x0000001a05009388 */ /* 0x000fe20000000800 */
[----:B------:R-:W-:Y:S01]  /*05d0*/  BAR.SYNC.DEFER_BLOCKING 0x0 ;  /* 0x0000000000007b1d */ /* 0x000fe20000010000 */
[----:B------:R-:W-:Y:S02]  /*05e0*/  ISETP.NE.U32.AND P1, PT, R10, R8, PT ;  /* 0x000000080a00720c */ /* 0x000fe40003f25070 */
[----:B------:R-:W-:Y:S02]  /*05f0*/  ISETP.NE.AND.EX P0, PT, R9, R7, PT, P0 ;  /* 0x000000070900720c */ /* 0x000fe40003f05300 */
[----:B------:R-:W-:Y:S02]  /*0600*/  ISETP.NE.AND.EX P1, PT, R11, R9, PT, P1 ;  /* 0x000000090b00720c */ /* 0x000fe40003f25310 */
[----:B------:R-:W-:Y:S02]  /*0610*/  SEL R24, R23, RZ, P4 ;  /* 0x000000ff17187207 */ /* 0x000fe40002000000 */
[----:B------:R-:W-:Y:S01]  /*0620*/  ISETP.NE.AND P4, PT, R21, RZ, PT ;  /* 0x000000ff1500720c */ /* 0x000fe20003f85270 */
[----:B------:R-:W1:Y:S02]  /*0630*/  LDS.64 R18, [UR4] ;  /* 0x00000004ff127984 */ /* 0x000e640008000a00 */
[C---:B-1----:R-:W-:Y:S01]  /*0640*/  IMAD.IADD R5, R18.reuse, 0x1, R19 ;  /* 0x0000000112057824 */ /* 0x042fe200078e0213 */
[----:B------:R-:W-:-:S04]  /*0650*/  SEL R23, R18, RZ, P5 ;  /* 0x000000ff12177207 */ /* 0x000fc80002800000 */
[----:B0-----:R0:W-:Y:S01]  /*0660*/  @!P6 ST.E.64.STRONG.GPU desc[UR8][R16.64+0x100], R4 ;  /* 0x000100041000e985 */ /* 0x0011e2000c10fb08 */
[----:B------:R-:W-:-:S04]  /*0670*/  IMAD.IADD R23, R23, 0x1, R24 ;  /* 0x0000000117177824 */ /* 0x000fc800078e0218 */
[C---:B------:R-:W-:Y:S01]  /*0680*/  @P1 IMAD.IADD R21, R23.reuse, 0x1, R21 ;  /* 0x0000000117151824 */ /* 0x040fe200078e0215 */
[----:B------:R-:W-:Y:S01]  /*0690*/  @P4 LEA R19, R23, UR4, 0x3 ;  /* 0x0000000417134c11 */ /* 0x000fe2000f8e18ff */
[----:B------:R-:W-:Y:S01]  /*06a0*/  BAR.SYNC.DEFER_BLOCKING 0x0 ;  /* 0x0000000000007b1d */ /* 0x000fe20000010000 */
[--C-:B------:R-:W-:Y:S02]  /*06b0*/  @P0 IMAD.IADD R22, R22, 0x1, R23.reuse ;  /* 0x0000000116160824 */ /* 0x100fe400078e0217 */
[--C-:B------:R-:W-:Y:S01]  /*06c0*/  @P3 IMAD.IADD R20, R20, 0x1, R23.reuse ;  /* 0x0000000114143824 */ /* 0x100fe200078e0217 */
[----:B------:R-:W-:Y:S01]  /*06d0*/  @P1 LEA R21, R21, UR4, 0x3 ;  /* 0x0000000415151c11 */ /* 0x000fe2000f8e18ff */
[----:B------:R-:W-:Y:S01]  /*06e0*/  @P2 IMAD.IADD R14, R14, 0x1, R23 ;  /* 0x000000010e0e2824 */ /* 0x000fe200078e0217 */
[----:B------:R-:W-:Y:S02]  /*06f0*/  @P0 LEA R23, R22, UR4, 0x3 ;  /* 0x0000000416170c11 */ /* 0x000fe4000f8e18ff */
[----:B------:R-:W-:-:S02]  /*0700*/  @P3 LEA R25, R20, UR4, 0x3 ;  /* 0x0000000414193c11 */ /* 0x000fc4000f8e18ff */
[----:B------:R-:W-:Y:S01]  /*0710*/  @P2 LEA R27, R14, UR4, 0x3 ;  /* 0x000000040e1b2c11 */ /* 0x000fe2000f8e18ff */
[----:B------:R0:W-:Y:S04]  /*0720*/  @P4 STS.64 [R19], R10 ;  /* 0x0000000a13004388 */ /* 0x0001e80000000a00 */
[----:B------:R0:W-:Y:S04]  /*0730*/  @P1 STS.64 [R21], R8 ;  /* 0x0000000815001388 */ /* 0x0001e80000000a00 */
[----:B------:R0:W-:Y:S01]  /*0740*/  @P0 STS.64 [R23], R6 ;  /* 0x0000000617000388 */ /* 0x0001e20000000a00 */
[----:B------:R-:W-:-:S03]  /*0750*/  ISETP.GE.AND P0, PT, R0, R5, PT ;  /* 0x000000050000720c */ /* 0x000fc60003f06270 */
[----:B------:R0:W-:Y:S04]  /*0760*/  @P3 STS.64 [R25], R12 ;  /* 0x0000000c19003388 */ /* 0x0001e80000000a00 */
[----:B------:R0:W-:Y:S01]  /*0770*/  @P2 STS.64 [R27], R2 ;  /* 0x000000021b002388 */ /* 0x0001e20000000a00 */
[----:B------:R-:W-:Y:S06]  /*0780*/  BAR.SYNC.DEFER_BLOCKING 0x0 ;  /* 0x0000000000007b1d */ /* 0x000fec0000010000 */
[----:B------:R-:W-:Y:S05]  /*0790*/  @P0 BRA `(.L_x_1016) ;  /* 0x0000000400e00947 */ /* 0x000fea0003800000 */
[----:B0-----:R-:W-:Y:S01]  /*07a0*/  LOP3.LUT R2, RZ, R0, RZ, 0x33, !PT ;  /* 0x00000000ff027212 */ /* 0x001fe200078e33ff */
[----:B------:R-:W-:Y:S04]  /*07b0*/  BSSY.RECONVERGENT B1, `(.L_x_1017) ;  /* 0x000001a000017945 */ /* 0x000fe80003800200 */
[----:B------:R-:W-:-:S05]  /*07c0*/  IMAD.IADD R4, R5, 0x1, R2 ;  /* 0x0000000105047824 */ /* 0x000fca00078e0202 */
[C---:B------:R-:W-:Y:S02]  /*07d0*/  LOP3.LUT R2, R4.reuse, 0xc0, RZ, 0xc0, !PT ;  /* 0x000000c004027812 */ /* 0x040fe400078ec0ff */
[----:B------:R-:W-:Y:S02]  /*07e0*/  ISETP.GE.U32.AND P1, PT, R4, 0xc0, PT ;  /* 0x000000c00400780c */ /* 0x000fe40003f26070 */
[----:B------:R-:W-:-:S13]  /*07f0*/  ISETP.NE.AND P0, PT, R2, 0xc0, PT ;  /* 0x000000c00200780c */ /* 0x000fda0003f05270 */
[----:B------:R-:W-:Y:S05]  /*0800*/  @!P0 BRA `(.L_x_1018) ;  /* 0x0000000000508947 */ /* 0x000fea0003800000 */
[----:B------:R-:W0:Y:S01]  /*0810*/  LDC.64 R2, c[0x0][0x388] ;  /* 0x0000e200ff027b82 */ /* 0x000e220000000a00 */
[----:B------:R-:W-:-:S05]  /*0820*/  LEA.HI R4, R4, 0x1, RZ, 0x1a ;  /* 0x0000000104047811 */ /* 0x000fca00078fd0ff */
[C---:B------:R-:W-:Y:S01]  /*0830*/  IMAD.SHL.U32 R6, R4.reuse, 0x40, RZ ;  /* 0x0000004004067824 */ /* 0x040fe200078e00ff */
[----:B------:R-:W-:-:S04]  /*0840*/  LOP3.LUT R4, R4, 0x3, RZ, 0xc0, !PT ;  /* 0x0000000304047812 */ /* 0x000fc800078ec0ff */
[----:B------:R-:W-:Y:S01]  /*0850*/  LOP3.LUT R7, R6, 0xc0, RZ, 0xc0, !PT ;  /* 0x000000c006077812 */ /* 0x000fe200078ec0ff */
[----:B------:R-:W-:Y:S02]  /*0860*/  IMAD.MOV R4, RZ, RZ, -R4 ;  /* 0x000000ffff047224 */ /* 0x000fe400078e0a04 */
[----:B0-----:R-:W-:-:S04]  /*0870*/  IMAD.WIDE.U32 R2, R0, 0x8, R2 ;  /* 0x0000000800027825 */ /* 0x001fc800078e0002 */
[----:B------:R-:W-:Y:S02]  /*0880*/  IMAD.MOV.U32 R8, RZ, RZ, R2 ;  /* 0x000000ffff087224 */ /* 0x000fe400078e0002 */
[----:B------:R-:W-:Y:S02]  /*0890*/  IMAD.MOV.U32 R9, RZ, RZ, R3 ;  /* 0x000000ffff097224 */ /* 0x000fe400078e0003 */
[----:B------:R-:W-:-:S07]  /*08a0*/  IMAD.IADD R0, R0, 0x1, R7 ;  /* 0x0000000100007824 */ /* 0x000fce00078e0207 */
.L_x_1019:
[----:B0-----:R0:W1:Y:S01]  /*08b0*/  LDS.64 R2, [R15] ;  /* 0x000000000f027984 */ /* 0x0010620000000a00 */
[----:B------:R-:W-:Y:S01]  /*08c0*/  IMAD.MOV.U32 R6, RZ, RZ, R8 ;  /* 0x000000ffff067224 */ /* 0x000fe200078e0008 */
[----:B------:R-:W-:Y:S01]  /*08d0*/  IADD3 R8, P2, PT, R8, 0x200, RZ ;  /* 0x0000020008087810 */ /* 0x000fe20007f5e0ff */
[--C-:B------:R-:W-:Y:S02]  /*08e0*/  IMAD.MOV.U32 R7, RZ, RZ, R9.reuse ;  /* 0x000000ffff077224 */ /* 0x100fe400078e0009 */
[----:B------:R-:W-:Y:S02]  /*08f0*/  VIADD R4, R4, 0x1 ;  /* 0x0000000104047836 */ /* 0x000fe40000000000 */
[----:B------:R-:W-:Y:S02]  /*0900*/  IMAD.X R9, RZ, RZ, R9, P2 ;  /* 0x000000ffff097224 */ /* 0x000fe400010e0609 */
[----:B0-----:R-:W-:Y:S01]  /*0910*/  VIADD R15, R15, 0x200 ;  /* 0x000002000f0f7836 */ /* 0x001fe20000000000 */
[----:B------:R-:W-:Y:S01]  /*0920*/  ISETP.NE.AND P0, PT, R4, RZ, PT ;  /* 0x000000ff0400720c */ /* 0x000fe20003f05270 */
[----:B-1----:R0:W-:-:S12]  /*0930*/  STG.E.64 desc[UR8][R6.64], R2 ;  /* 0x0000000206007986 */ /* 0x0021d8000c101b08 */
[----:B------:R-:W-:Y:S05]  /*0940*/  @P0 BRA `(.L_x_1019) ;  /* 0xfffffffc00d80947 */ /* 0x000fea000383ffff */
.L_x_1018:
[----:B------:R-:W-:Y:S05]  /*0950*/  BSYNC.RECONVERGENT B1 ;  /* 0x0000000000017941 */ /* 0x000fea0003800200 */
.L_x_1017:
[----:B------:R-:W-:Y:S05]  /*0960*/  @!P1 BRA `(.L_x_1016) ;  /* 0x00000004006c9947 */ /* 0x000fea0003800000 */
[----:B0-----:R-:W0:Y:S01]  /*0970*/  LDC.64 R2, c[0x0][0x388] ;  /* 0x0000e200ff027b82 */ /* 0x001e220000000a00 */
[----:B------:R-:W-:Y:S01]  /*0980*/  IMAD.IADD R4, R5, 0x1, -R0 ;  /* 0x0000000105047824 */ /* 0x000fe200078e0a00 */
[----:B------:R-:W-:Y:S04]  /*0990*/  BSSY.RECONVERGENT B1, `(.L_x_1020) ;  /* 0x0000033000017945 */ /* 0x000fe80003800200 */
[----:B------:R-:W-:Y:S02]  /*09a0*/  ISETP.GT.AND P1, PT, R4, 0x300, PT ;  /* 0x000003000400780c */ /* 0x000fe40003f24270 */
[----:B------:R-:W-:-:S05]  /*09b0*/  LEA R4, R0, UR4, 0x3 ;  /* 0x0000000400047c11 */ /* 0x000fca000f8e18ff */
[----:B------:R-:W-:Y:S02]  /*09c0*/  VIADD R4, R4, 0x400 ;  /* 0x0000040004047836 */ /* 0x000fe40000000000 */
[----:B0-----:R-:W-:-:S03]  /*09d0*/  IMAD.WIDE.U32 R2, R0, 0x8, R2 ;  /* 0x0000000800027825 */ /* 0x001fc600078e0002 */
[----:B------:R-:W-:-:S05]  /*09e0*/  IADD3 R2, P0, PT, R2, 0x400, RZ ;  /* 0x0000040002027810 */ /* 0x000fca0007f1e0ff */
[----:B------:R-:W-:Y:S01]  /*09f0*/  IMAD.X R3, RZ, RZ, R3, P0 ;  /* 0x000000ffff037224 */ /* 0x000fe200000e0603 */
[----:B------:R-:W-:Y:S01]  /*0a00*/  PLOP3.LUT P0, PT, PT, PT, PT, 0x80, 0x8 ;  /* 0x000000000008781c */ /* 0x000fe20003f0f070 */
[----:B------:R-:W-:-:S12]  /*0a10*/  @!P1 BRA `(.L_x_1021) ;  /* 0x0000000000a89947 */ /* 0x000fd80003800000 */
[----:B------:R-:W-:Y:S01]  /*0a20*/  PLOP3.LUT P0, PT, PT, PT, PT, 0x8, 0x80 ;  /* 0x000000000080781c */ /* 0x000fe20003f0e170 */
[----:B------:R-:W-:-:S12]  /*0a30*/  VIADD R35, R5, 0xfffffd00 ;  /* 0xfffffd0005237836 */ /* 0x000fd80000000000 */
.L_x_1022:
[----:B------:R-:W0:Y:S01]  /*0a40*/  LDS.64 R26, [R4+-0x400] ;  /* 0xfffc0000041a7984 */ /* 0x000e220000000a00 */
[----:B------:R-:W-:-:S03]  /*0a50*/  VIADD R0, R0, 0x400 ;  /* 0x0000040000007836 */ /* 0x000fc60000000000 */
[----:B------:R-:W1:Y:S02]  /*0a60*/  LDS.64 R28, [R4+-0x200] ;  /* 0xfffe0000041c7984 */ /* 0x000e640000000a00 */
[----:B------:R-:W-:Y:S02]  /*0a70*/  ISETP.GE.AND P1, PT, R0, R35, PT ;  /* 0x000000230000720c */ /* 0x000fe40003f26270 */
[----:B------:R-:W2:Y:S04]  /*0a80*/  LDS.64 R6, [R4] ;  /* 0x0000000004067984 */ /* 0x000ea80000000a00 */
[----:B------:R-:W3:Y:S04]  /*0a90*/  LDS.64 R8, [R4+0x200] ;  /* 0x0002000004087984 */ /* 0x000ee80000000a00 */
[----:B------:R-:W4:Y:S04]  /*0aa0*/  LDS.64 R10, [R4+0x400] ;  /* 0x00040000040a7984 */ /* 0x000f280000000a00 */
[----:B------:R-:W5:Y:S04]  /*0ab0*/  LDS.64 R12, [R4+0x600] ;  /* 0x00060000040c7984 */ /* 0x000f680000000a00 */
[----:B------:R-:W5:Y:S04]  /*0ac0*/  LDS.64 R14, [R4+0x800] ;  /* 0x00080000040e7984 */ /* 0x000f680000000a00 */
[----:B------:R-:W5:Y:S04]  /*0ad0*/  LDS.64 R16, [R4+0xa00] ;  /* 0x000a000004107984 */ /* 0x000f680000000a00 */
[----:B------:R-:W5:Y:S04]  /*0ae0*/  LDS.64 R18, [R4+0xc00] ;  /* 0x000c000004127984 */ /* 0x000f680000000a00 */
[----:B------:R-:W5:Y:S04]  /*0af0*/  LDS.64 R20, [R4+0xe00] ;  /* 0x000e000004147984 */ /* 0x000f680000000a00 */
[----:B0-----:R-:W-:Y:S04]  /*0b00*/  STG.E.64 desc[UR8][R2.64+-0x400], R26 ;  /* 0xfffc001a02007986 */ /* 0x001fe8000c101b08 */
[----:B-1----:R-:W-:Y:S04]  /*0b10*/  STG.E.64 desc[UR8][R2.64+-0x200], R28 ;  /* 0xfffe001c02007986 */ /* 0x002fe8000c101b08 */
[----:B------:R-:W0:Y:S04]  /*0b20*/  LDS.64 R22, [R4+0x1000] ;  /* 0x0010000004167984 */ /* 0x000e280000000a00 */
[----:B------:R-:W1:Y:S04]  /*0b30*/  LDS.64 R24, [R4+0x1200] ;  /* 0x0012000004187984 */ /* 0x000e680000000a00 */
[----:B------:R-:W1:Y:S04]  /*0b40*/  LDS.64 R26, [R4+0x1400] ;  /* 0x00140000041a7984 */ /* 0x000e680000000a00 */
[----:B------:R-:W1:Y:S04]  /*0b50*/  LDS.64 R28, [R4+0x1600] ;  /* 0x00160000041c7984 */ /* 0x000e680000000a00 */
[----:B------:R-:W1:Y:S04]  /*0b60*/  LDS.64 R30, [R4+0x1800] ;  /* 0x00180000041e7984 */ /* 0x000e680000000a00 */
[----:B------:R4:W1:Y:S04]  /*0b70*/  LDS.64 R32, [R4+0x1a00] ;  /* 0x001a000004207984 */ /* 0x0008680000000a00 */
[----:B--2---:R2:W-:Y:S04]  /*0b80*/  STG.E.64 desc[UR8][R2.64], R6 ;  /* 0x0000000602007986 */ /* 0x0045e8000c101b08 */
[----:B---3--:R-:W-:Y:S01]  /*0b90*/  STG.E.64 desc[UR8][R2.64+0x200], R8 ;  /* 0x0002000802007986 */ /* 0x008fe2000c101b08 */
[----:B----4-:R-:W-:-:S03]  /*0ba0*/  VIADD R4, R4, 0x2000 ;  /* 0x0000200004047836 */ /* 0x010fc60000000000 */
[----:B------:R-:W-:Y:S04]  /*0bb0*/  STG.E.64 desc[UR8][R2.64+0x400], R10 ;  /* 0x0004000a02007986 */ /* 0x000fe8000c101b08 */
[----:B-----5:R-:W-:Y:S01]  /*0bc0*/  STG.E.64 desc[UR8][R2.64+0x600], R12 ;  /* 0x0006000c02007986 */ /* 0x020fe2000c101b08 */
[----:B--2---:R-:W-:-:S03]  /*0bd0*/  IADD3 R6, P2, PT, R2, 0x2000, RZ ;  /* 0x0000200002067810 */ /* 0x004fc60007f5e0ff */
[----:B------:R-:W-:Y:S02]  /*0be0*/  STG.E.64 desc[UR8][R2.64+0x800], R14 ;  /* 0x0008000e02007986 */ /* 0x000fe4000c101b08 */
[----:B------:R-:W-:Y:S02]  /*0bf0*/  IMAD.X R7, RZ, RZ, R3, P2 ;  /* 0x000000ffff077224 */ /* 0x000fe400010e0603 */
[----:B------:R-:W-:Y:S04]  /*0c00*/  STG.E.64 desc[UR8][R2.64+0xa00], R16 ;  /* 0x000a001002007986 */ /* 0x000fe8000c101b08 */
[----:B------:R-:W-:Y:S04]  /*0c10*/  STG.E.64 desc[UR8][R2.64+0xc00], R18 ;  /* 0x000c001202007986 */ /* 0x000fe8000c101b08 */
[----:B------:R-:W-:Y:S04]  /*0c20*/  STG.E.64 desc[UR8][R2.64+0xe00], R20 ;  /* 0x000e001402007986 */ /* 0x000fe8000c101b08 */
[----:B0-----:R-:W-:Y:S04]  /*0c30*/  STG.E.64 desc[UR8][R2.64+0x1000], R22 ;  /* 0x0010001602007986 */ /* 0x001fe8000c101b08 */
[----:B-1----:R-:W-:Y:S04]  /*0c40*/  STG.E.64 desc[UR8][R2.64+0x1200], R24 ;  /* 0x0012001802007986 */ /* 0x002fe8000c101b08 */
[----:B------:R-:W-:Y:S04]  /*0c50*/  STG.E.64 desc[UR8][R2.64+0x1400], R26 ;  /* 0x0014001a02007986 */ /* 0x000fe8000c101b08 */
[----:B------:R-:W-:Y:S04]  /*0c60*/  STG.E.64 desc[UR8][R2.64+0x1600], R28 ;  /* 0x0016001c02007986 */ /* 0x000fe8000c101b08 */
[----:B------:R-:W-:Y:S04]  /*0c70*/  STG.E.64 desc[UR8][R2.64+0x1800], R30 ;  /* 0x0018001e02007986 */ /* 0x000fe8000c101b08 */
[----:B------:R0:W-:Y:S02]  /*0c80*/  STG.E.64 desc[UR8][R2.64+0x1a00], R32 ;  /* 0x001a002002007986 */ /* 0x0001e4000c101b08 */
[----:B0-----:R-:W-:-:S02]  /*0c90*/  IMAD.MOV.U32 R2, RZ, RZ, R6 ;  /* 0x000000ffff027224 */ /* 0x001fc400078e0006 */
[----:B------:R-:W-:Y:S01]  /*0ca0*/  IMAD.MOV.U32 R3, RZ, RZ, R7 ;  /* 0x000000ffff037224 */ /* 0x000fe200078e0007 */
[----:B------:R-:W-:Y:S06]  /*0cb0*/  @!P1 BRA `(.L_x_1022) ;  /* 0xfffffffc00609947 */ /* 0x000fec000383ffff */
.L_x_1021:
[----:B------:R-:W-:Y:S05]  /*0cc0*/  BSYNC.RECONVERGENT B1 ;  /* 0x0000000000017941 */ /* 0x000fea0003800200 */
.L_x_1020:
[----:B------:R-:W-:Y:S01]  /*0cd0*/  IMAD.IADD R6, R5, 0x1, -R0 ;  /* 0x0000000105067824 */ /* 0x000fe200078e0a00 */
[----:B------:R-:W-:Y:S04]  /*0ce0*/  BSSY.RECONVERGENT B1, `(.L_x_1023) ;  /* 0x000001a000017945 */ /* 0x000fe80003800200 */
[----:B------:R-:W-:-:S13]  /*0cf0*/  ISETP.GT.AND P1, PT, R6, 0x100, PT ;  /* 0x000001000600780c */ /* 0x000fda0003f24270 */
[----:B------:R-:W-:Y:S05]  /*0d00*/  @!P1 BRA `(.L_x_1024) ;  /* 0x00000000005c9947 */ /* 0x000fea0003800000 */
[----:B------:R-:W0:Y:S01]  /*0d10*/  LDS.64 R6, [R4+-0x400] ;  /* 0xfffc000004067984 */ /* 0x000e220000000a00 */
[----:B------:R-:W-:Y:S01]  /*0d20*/  IADD3 R22, P1, PT, R2, 0x1000, RZ ;  /* 0x0000100002167810 */ /* 0x000fe20007f3e0ff */
[----:B------:R-:W-:Y:S01]  /*0d30*/  VIADD R0, R0, 0x200 ;  /* 0x0000020000007836 */ /* 0x000fe20000000000 */
[----:B------:R-:W-:Y:S01]  /*0d40*/  PLOP3.LUT P0, PT, PT, PT, PT, 0x8, 0x80 ;  /* 0x000000000080781c */ /* 0x000fe20003f0e170 */
[----:B------:R-:W1:Y:S02]  /*0d50*/  LDS.64 R8, [R4+-0x200] ;  /* 0xfffe000004087984 */ /* 0x000e640000000a00 */
[----:B------:R-:W-:Y:S02]  /*0d60*/  IMAD.X R23, RZ, RZ, R3, P1 ;  /* 0x000000ffff177224 */ /* 0x000fe400008e0603 */
[----:B------:R-:W2:Y:S04]  /*0d70*/  LDS.64 R10, [R4] ;  /* 0x00000000040a7984 */ /* 0x000ea80000000a00 */
[----:B------:R-:W3:Y:S04]  /*0d80*/  LDS.64 R12, [R4+0x200] ;  /* 0x00020000040c7984 */ /* 0x000ee80000000a00 */
[----:B------:R-:W4:Y:S04]  /*0d90*/  LDS.64 R14, [R4+0x400] ;  /* 0x00040000040e7984 */ /* 0x000f280000000a00 */
[----:B------:R-:W5:Y:S04]  /*0da0*/  LDS.64 R16, [R4+0x600] ;  /* 0x0006000004107984 */ /* 0x000f680000000a00 */
[----:B------:R-:W5:Y:S04]  /*0db0*/  LDS.64 R18, [R4+0x800] ;  /* 0x0008000004127984 */ /* 0x000f680000000a00 */
[----:B------:R0:W5:Y:S02]  /*0dc0*/  LDS.64 R20, [R4+0xa00] ;  /* 0x000a000004147984 */ /* 0x0001640000000a00 */
[----:B0-----:R-:W-:-:S02]  /*0dd0*/  VIADD R4, R4, 0x1000 ;  /* 0x0000100004047836 */ /* 0x001fc40000000000 */
[----:B------:R-:W-:Y:S04]  /*0de0*/  STG.E.64 desc[UR8][R2.64+-0x400], R6 ;  /* 0xfffc000602007986 */ /* 0x000fe8000c101b08 */
[----:B-1----:R-:W-:Y:S04]  /*0df0*/  STG.E.64 desc[UR8][R2.64+-0x200], R8 ;  /* 0xfffe000802007986 */ /* 0x002fe8000c101b08 */
[----:B--2---:R-:W-:Y:S04]  /*0e00*/  STG.E.64 desc[UR8][R2.64], R10 ;  /* 0x0000000a02007986 */ /* 0x004fe8000c101b08 */
[----:B---3--:R-:W-:Y:S04]  /*0e10*/  STG.E.64 desc[UR8][R2.64+0x200], R12 ;  /* 0x0002000c02007986 */ /* 0x008fe8000c101b08 */
[----:B----4-:R-:W-:Y:S04]  /*0e20*/  STG.E.64 desc[UR8][R2.64+0x400], R14 ;  /* 0x0004000e02007986 */ /* 0x010fe8000c101b08 */
[----:B-----5:R-:W-:Y:S04]  /*0e30*/  STG.E.64 desc[UR8][R2.64+0x600], R16 ;  /* 0x0006001002007986 */ /* 0x020fe8000c101b08 */
[----:B------:R-:W-:Y:S04]  /*0e40*/  STG.E.64 desc[UR8][R2.64+0x800], R18 ;  /* 0x0008001202007986 */ /* 0x000fe8000c101b08 */
[----:B------:R0:W-:Y:S02]  /*0e50*/  STG.E.64 desc[UR8][R2.64+0xa00], R20 ;  /* 0x000a001402007986 */ /* 0x0001e4000c101b08 */
[----:B0-----:R-:W-:-:S02]  /*0e60*/  IMAD.MOV.U32 R2, RZ, RZ, R22 ;  /* 0x000000ffff027224 */ /* 0x001fc400078e0016 */
[----:B------:R-:W-:-:S07]  /*0e70*/  IMAD.MOV.U32 R3, RZ, RZ, R23 ;  /* 0x000000ffff037224 */ /* 0x000fce00078e0017 */
.L_x_1024:
[----:B------:R-:W-:Y:S05]  /*0e80*/  BSYNC.RECONVERGENT B1 ;  /* 0x0000000000017941 */ /* 0x000fea0003800200 */
.L_x_1023:
[----:B------:R-:W-:-:S13]  /*0e90*/  ISETP.LT.OR P0, PT, R0, R5, P0 ;  /* 0x000000050000720c */ /* 0x000fda0000701670 */
[----:B------:R-:W0:Y:S04]  /*0ea0*/  @P0 LDS.64 R6, [R4+-0x400] ;  /* 0xfffc000004060984 */ /* 0x000e280000000a00 */
[----:B------:R-:W1:Y:S04]  /*0eb0*/  @P0 LDS.64 R8, [R4+-0x200] ;  /* 0xfffe000004080984 */ /* 0x000e680000000a00 */
[----:B------:R-:W2:Y:S04]  /*0ec0*/  @P0 LDS.64 R10, [R4] ;  /* 0x00000000040a0984 */ /* 0x000ea80000000a00 */
[----:B------:R-:W3:Y:S04]  /*0ed0*/  @P0 LDS.64 R12, [R4+0x200] ;  /* 0x00020000040c0984 */ /* 0x000ee80000000a00 */
[----:B0-----:R4:W-:Y:S04]  /*0ee0*/  @P0 STG.E.64 desc[UR8][R2.64+-0x400], R6 ;  /* 0xfffc000602000986 */ /* 0x0019e8000c101b08 */
[----:B-1----:R4:W-:Y:S04]  /*0ef0*/  @P0 STG.E.64 desc[UR8][R2.64+-0x200], R8 ;  /* 0xfffe000802000986 */ /* 0x0029e8000c101b08 */
[----:B--2---:R4:W-:Y:S04]  /*0f00*/  @P0 STG.E.64 desc[UR8][R2.64], R10 ;  /* 0x0000000a02000986 */ /* 0x0049e8000c101b08 */
[----:B---3--:R4:W-:Y:S02]  /*0f10*/  @P0 STG.E.64 desc[UR8][R2.64+0x200], R12 ;  /* 0x0002000c02000986 */ /* 0x0089e4000c101b08 */
.L_x_1016:
[----:B------:R-:W-:Y:S05]  /*0f20*/  BSYNC.RECONVERGENT B0 ;  /* 0x0000000000007941 */ /* 0x000fea0003800200 */
.L_x_1015:
[----:B------:R-:W-:Y:S06]  /*0f30*/  BAR.SYNC.DEFER_BLOCKING 0x0 ;  /* 0x0000000000007b1d */ /* 0x000fec0000010000 */
[----:B------:R-:W-:Y:S05]  /*0f40*/  EXIT ;  /* 0x000000000000794d */ /* 0x000fea0003800000 */
.L_x_1014:
        /* <DEDUP_REMOVED lines=11> */
[----:B------:R0:W5:Y:S01]  /*1000*/  LDG.E.64.CONSTANT R26, desc[UR8][R2.64+0x400] ;  /* 0x00040008021a7981 */ /* 0x000162000c1e9b00 */
[----:B------:R-:W-:-:S06]  /*1010*/  IMAD.WIDE R24, R7, 0x8, R24 ;  /* 0x0000000807187825 */ /* 0x000fcc00078e0218 */
[----:B------:R-:W5:Y:S01]  /*1020*/  LDG.E.64.CONSTANT R24, desc[UR8][R24.64+-0x8] ;  /* 0xfffff80818187981 */ /* 0x000f62000c1e9b00 */
[----:B------:R-:W1:Y:S01]  /*1030*/  S2UR UR5, SR_CgaCtaId ;  /* 0x00000000000579c3 */ /* 0x000e620000008800 */
[----:B------:R-:W-:Y:S01]  /*1040*/  SHF.R.U32.HI R6, RZ, 0x5, R0 ;  /* 0x00000005ff067819 */ /* 0x000fe20000011600 */
[----:B------:R-:W-:Y:S01]  /*1050*/  UMOV UR4, 0x400 ;  /* 0x0000040000047882 */ /* 0x000fe20000000000 */
[----:B------:R-:W0:Y:S01]  /*1060*/  S2R R33, SR_LANEID ;  /* 0x0000000000217919 */ /* 0x000e220000000000 */
[----:B------:R-:W-:Y:S01]  /*1070*/  ISETP.NE.AND P0, PT, R0, RZ, PT ;  /* 0x000000ff0000720c */ /* 0x000fe20003f05270 */
[----:B-1----:R-:W-:-:S06]  /*1080*/  ULEA UR4, UR5, UR4, 0x18 ;  /* 0x0000000405047291 */ /* 0x002fcc000f8ec0ff */
[----:B------:R-:W-:Y:S01]  /*1090*/  LEA R29, R0, UR4, 0x3 ;  /* 0x00000004001d7c11 */ /* 0x000fe2000f8e18ff */
[----:B0-----:R-:W-:-:S05]  /*10a0*/  IMAD R7, R6, 0xa0, R33 ;  /* 0x000000a006077824 */ /* 0x001fca00078e0221 */
[----:B------:R-:W-:-:S05]  /*10b0*/  LEA R7, R7, UR4, 0x3 ;  /* 0x0000000407077c11 */ /* 0x000fca000f8e18ff */
[----:B------:R-:W-:Y:S01]  /*10c0*/  IMAD R3, R33, 0x20, R7 ;  /* 0x0000002021037824 */ /* 0x000fe200078e0207 */
[----:B--2---:R-:W-:Y:S04]  /*10d0*/  STS.64 [R7], R4 ;  /* 0x0000000407007388 */ /* 0x004fe80000000a00 */
[----:B---3--:R-:W-:Y:S04]  /*10e0*/  STS.64 [R7+0x100], R8 ;  /* 0x0001000807007388 */ /* 0x008fe80000000a00 */
[----:B----4-:R-:W-:Y:S04]  /*10f0*/  STS.64 [R7+0x200], R10 ;  /* 0x0002000a07007388 */ /* 0x010fe80000000a00 */
[----:B-----5:R-:W-:Y:S04]  /*1100*/  STS.64 [R7+0x300], R12 ;  /* 0x0003000c07007388 */ /* 0x020fe80000000a00 */
[----:B------:R-:W-:Y:S01]  /*1110*/  STS.64 [R7+0x400], R26 ;  /* 0x0004001a07007388 */ /* 0x000fe20000000a00 */
[----:B------:R-:W-:-:S03]  /*1120*/  NOP ;  /* 0x0000000000007918 */ /* 0x000fc60000000000 */
[----:B------:R-:W0:Y:S04]  /*1130*/  LDS.64 R22, [R3+0x20] ;  /* 0x0000200003167984 */ /* 0x000e280000000a00 */
[----:B------:R-:W-:Y:S04]  /*1140*/  LDS.64 R20, [R3] ;  /* 0x0000000003147984 */ /* 0x000fe80000000a00 */
[----:B------:R-:W1:Y:S04]  /*1150*/  LDS.64 R18, [R3+0x8] ;  /* 0x0000080003127984 */ /* 0x000e680000000a00 */
[----:B------:R-:W2:Y:S04]  /*1160*/  LDS.64 R16, [R3+0x10] ;  /* 0x0000100003107984 */ /* 0x000ea80000000a00 */
[----:B------:R-:W-:Y:S01]  /*1170*/  LDS.64 R14, [R3+0x18] ;  /* 0x00001800030e7984 */ /* 0x000fe20000000a00 */
[----:B------:R-:W-:Y:S06]  /*1180*/  BAR.SYNC.DEFER_BLOCKING 0x0 ;  /* 0x0000000000007b1d */ /* 0x000fec0000010000 */
[----:B0-----:R-:W-:Y:S02]  /*1190*/  STS.64 [R29+0x230], R22 ;  /* 0x000230161d007388 */ /* 0x001fe40000000a00 */
[----:B------:R-:W-:Y:S01]  /*11a0*/  BAR.SYNC.DEFER_BLOCKING 0x0 ;  /* 0x0000000000007b1d */ /* 0x000fe20000010000 */
[----:B-1----:R-:W-:-:S02]  /*11b0*/  ISETP.NE.U32.AND P1, PT, R20, R18, PT ;  /* 0x000000121400720c */ /* 0x002fc40003f25070 */
[----:B--2---:R-:W-:Y:S02]  /*11c0*/  ISETP.NE.U32.AND P2, PT, R18, R16, PT ;  /* 0x000000101200720c */ /* 0x004fe40003f45070 */
[----:B------:R-:W-:Y:S01]  /*11d0*/  ISETP.NE.AND.EX P1, PT, R21, R19, PT, P1 ;  /* 0x000000131500720c */ /* 0x000fe20003f25310 */
[----:B------:R-:W0:Y:S02]  /*11e0*/  @P0 LDS.64 R24, [R29+0x228] ;  /* 0x000228001d180984 */ /* 0x000e240000000a00 */
[----:B------:R-:W-:Y:S01]  /*11f0*/  BAR.SYNC.DEFER_BLOCKING 0x0 ;  /* 0x0000000000007b1d */ /* 0x000fe20000010000 */
[----:B0-----:R-:W-:-:S04]  /*1200*/  ISETP.NE.U32.AND P0, PT, R24, R20, PT ;  /* 0x000000141800720c */ /* 0x001fc80003f05070 */
[----:B------:R-:W-:-:S04]  /*1210*/  ISETP.NE.AND.EX P0, PT, R25, R21, PT, P0 ;  /* 0x000000151900720c */ /* 0x000fc80003f05300 */
[----:B------:R-:W-:Y:S02]  /*1220*/  SEL R2, RZ, 0x1, !P0 ;  /* 0x00000001ff027807 */ /* 0x000fe40004000000 */
[----:B------:R-:W-:Y:S02]  /*1230*/  ISETP.NE.AND.EX P0, PT, R19, R17, PT, P2 ;  /* 0x000000111300720c */ /* 0x000fe40003f05320 */
[----:B------:R-:W-:Y:S01]  /*1240*/  ISETP.NE.U32.AND P2, PT, R16, R14, PT ;  /* 0x0000000e1000720c */ /* 0x000fe20003f45070 */
[----:B------:R-:W-:Y:S02]  /*1250*/  VIADD R4, R2, 0x1 ;  /* 0x0000000102047836 */ /* 0x000fe40000000000 */
[----:B------:R-:W-:Y:S01]  /*1260*/  @!P1 IMAD.MOV R4, RZ, RZ, R2 ;  /* 0x000000ffff049224 */ /* 0x000fe200078e0202 */
[----:B------:R-:W-:Y:S02]  /*1270*/  ISETP.NE.AND.EX P1, PT, R17, R15, PT, P2 ;  /* 0x0000000f1100720c */ /* 0x000fe40003f25320 */
[----:B------:R-:W-:Y:S01]  /*1280*/  ISETP.NE.U32.AND P2, PT, R14, R22, PT ;  /* 0x000000160e00720c */ /* 0x000fe20003f45070 */
[----:B------:R-:W-:-:S04]  /*1290*/  VIADD R3, R4, 0x1 ;  /* 0x0000000104037836 */ /* 0x000fc80000000000 */
[----:B------:R-:W-:Y:S01]  /*12a0*/  @!P0 IMAD.MOV R3, RZ, RZ, R4 ;  /* 0x000000ffff038224 */ /* 0x000fe200078e0204 */
[----:B------:R-:W-:-:S03]  /*12b0*/  ISETP.NE.AND.EX P0, PT, R15, R23, PT, P2 ;  /* 0x000000170f00720c */ /* 0x000fc60003f05320 */
[----:B------:R-:W-:Y:S02]  /*12c0*/  VIADD R2, R3, 0x1 ;  /* 0x0000000103027836 */ /* 0x000fe40000000000 */
[----:B------:R-:W-:Y:S01]  /*12d0*/  @!P1 IMAD.MOV R2, RZ, RZ, R3 ;  /* 0x000000ffff029224 */ /* 0x000fe200078e0203 */
[----:B------:R-:W-:-:S03]  /*12e0*/  ISETP.NE.AND P1, PT, R33, 0x1f, PT ;  /* 0x0000001f2100780c */ /* 0x000fc60003f25270 */
        /* <DEDUP_REMOVED lines=13> */
[----:B------:R-:W-:-:S03]  /*13c0*/  ISETP.NE.AND P0, PT, R33, RZ, PT ;  /* 0x000000ff2100720c */ /* 0x000fc60003f05270 */
[----:B------:R-:W-:Y:S01]  /*13d0*/  IMAD.IADD R5, R12, 0x1, -R5 ;  /* 0x000000010c057824 */ /* 0x000fe200078e0a05 */
[----:B------:R-:W-:Y:S01]  /*13e0*/  @!P1 STS [R11], R12 ;  /* 0x0000000c0b009388 */ /* 0x000fe20000000800 */
[----:B------:R-:W-:Y:S01]  /*13f0*/  BAR.SYNC.DEFER_BLOCKING 0x0 ;  /* 0x0000000000007b1d */ /* 0x000fe20000010000 */
[C---:B------:R-:W-:Y:S02]  /*1400*/  ISETP.GT.U32.AND P1, PT, R0.reuse, 0x1f, PT ;  /* 0x0000001f0000780c */ /* 0x040fe40003f24070 */
[----:B------:R-:W-:Y:S02]  /*1410*/  SEL R9, R5, RZ, P0 ;  /* 0x000000ff05097207 */ /* 0x000fe40000000000 */
[----:B------:R-:W-:Y:S01]  /*1420*/  ISETP.GE.U32.AND P0, PT, R0, 0x20, PT ;  /* 0x000000200000780c */ /* 0x000fe20003f06070 */
[----:B------:R-:W0:Y:S02]  /*1430*/  LDS.64 R6, [UR4] ;  /* 0x00000004ff067984 */ /* 0x000e240008000a00 */
[----:B0-----:R-:W-:-:S02]  /*1440*/  IMAD.IADD R8, R6, 0x1, R9 ;  /* 0x0000000106087824 */ /* 0x001fc400078e0209 */
[----:B------:R-:W-:-:S03]  /*1450*/  IMAD.IADD R7, R6, 0x1, R7 ;  /* 0x0000000106077824 */ /* 0x000fc600078e0207 */
[----:B------:R-:W-:Y:S01]  /*1460*/  SEL R32, R5, R8, !P0 ;  /* 0x0000000805207207 */ /* 0x000fe20004000000 */
[----:B------:R-:W-:Y:S06]  /*1470*/  @P1 BRA `(.L_x_1025) ;  /* 0x0000000800441947 */ /* 0x000fec0003800000 */
[----:B------:R-:W0:Y:S01]  /*1480*/  S2R R28, SR_CTAID.X ;  /* 0x00000000001c7919 */ /* 0x000e220000002500 */
[----:B------:R-:W0:Y:S01]  /*1490*/  LDC.64 R34, c[0x0][0x3a8] ;  /* 0x0000ea00ff227b82 */ /* 0x000e220000000a00 */
[----:B------:R-:W-:Y:S02]  /*14a0*/  ISETP.NE.AND P0, PT, R0, RZ, PT ;  /* 0x000000ff0000720c */ /* 0x000fe40003f05270 */
[----:B------:R-:W-:-:S05]  /*14b0*/  LOP3.LUT R29, RZ, R0, RZ, 0x33, !PT ;  /* 0x00000000ff1d7212 */ /* 0x000fca00078e33ff */
[----:B------:R-:W1:Y:S06]  /*14c0*/  LDC R5, c[0x0][0x370] ;  /* 0x0000dc00ff057b82 */ /* 0x000e6c0000000800 */
[----:B------:R-:W-:Y:S01]  /*14d0*/  @!P0 IMAD.MOV.U32 R6, RZ, RZ, 0x64 ;  /* 0x00000064ff068424 */ /* 0x000fe200078e00ff */
[----:B------:R2:W-:Y:S01]  /*14e0*/  @!P0 STS [UR4+0x2c], R7 ;  /* 0x00002c07ff008988 */ /* 0x0005e20008000804 */
[----:B0-----:R-:W-:Y:S01]  /*14f0*/  IMAD.WIDE.U32 R34, R28, 0x8, R34 ;  /* 0x000000081c227825 */ /* 0x001fe200078e0022 */
[----:B-1----:R-:W-:-:S04]  /*1500*/  ISETP.GT.U32.AND P1, PT, R5, 0x1f3, PT ;  /* 0x000001f30500780c */ /* 0x002fc80003f24070 */
[----:B------:R2:W-:Y:S09]  /*1510*/  @!P0 ST.E.64.STRONG.GPU desc[UR8][R34.64+0x100], R6 ;  /* 0x0001000622008985 */ /* 0x0005f2000c10fb08 */
[----:B------:R-:W-:Y:S05]  /*1520*/  @P1 BRA `(.L_x_1026) ;  /* 0x0000000000081947 */ /* 0x000fea0003800000 */
[----:B------:R0:W-:Y:S06]  /*1530*/  MEMBAR.SC.CTA ;  /* 0x0000000000007992 */ /* 0x0001ec0000000000 */
[----:B0-----:R-:W-:Y:S05]  /*1540*/  BRA `(.L_x_1027) ;  /* 0x0000000000087947 */ /* 0x001fea0003800000 */
.L_x_1026:
[----:B------:R-:W-:Y:S05]  /*1550*/  NANOSLEEP 0x1c2 ;  /* 0x000001c20000795d */ /* 0x000fea0003800000 */
[----:B------:R-:W-:Y:S01]  /*1560*/  NOP ;  /* 0x0000000000007918 */ /* 0x000fe20000000000 */
.L_x_1027:
[----:B------:R-:W-:-:S05]  /*1570*/  IMAD.WIDE R8, R29, 0x8, R34 ;  /* 0x000000081d087825 */ /* 0x000fca00078e0222 */
[----:B------:R-:W3:Y:S01]  /*1580*/  LD.E.64.STRONG.GPU R26, desc[UR8][R8.64+0x100] ;  /* 0x00010008081a7980 */ /* 0x000ee2000c10fb00 */
[----:B------:R-:W-:Y:S01]  /*1590*/  UMOV UR5, 0xffffffff ;  /* 0xffffffff00057882 */ /* 0x000fe20000000000 */
[----:B---3--:R-:W-:Y:S02]  /*15a0*/  ISETP.NE.AND P0, PT, R26, 0x63, PT ;  /* 0x000000631a00780c */ /* 0x008fe40003f05270 */
[----:B------:R-:W-:Y:S11]  /*15b0*/  BRA.DIV UR5, `(.L_x_1028) ;  /* 0x0000003e058c7947 */ /* 0x000ff6000b800000 */
[----:B------:R-:W-:-:S13]  /*15c0*/  VOTE.ANY P0, !P0 ;  /* 0x0000000000ff7806 */ /* 0x000fda0004000100 */
.L_x_1097:
[----:B------:R-:W-:Y:S05]  /*15d0*/  @!P0 BRA `(.L_x_1029) ;  /* 0x0000000000308947 */ /* 0x000fea0003800000 */
.L_x_1033:
[----:B------:R-:W-:Y:S05]  /*15e0*/  YIELD ;  /* 0x0000000000007946 */ /* 0x000fea0003800000 */
[----:B------:R-:W-:Y:S05]  /*15f0*/  @P1 BRA `(.L_x_1030) ;  /* 0x0000000000081947 */ /* 0x000fea0003800000 */
[----:B------:R0:W-:Y:S06]  /*1600*/  MEMBAR.SC.CTA ;  /* 0x0000000000007992 */ /* 0x0001ec0000000000 */
[----:B0-----:R-:W-:Y:S05]  /*1610*/  BRA `(.L_x_1031) ;  /* 0x0000000000087947 */ /* 0x001fea0003800000 */
.L_x_1030:
[----:B------:R-:W-:Y:S05]  /*1620*/  NANOSLEEP 0x15e ;  /* 0x0000015e0000795d */ /* 0x000fea0003800000 */
[----:B------:R-:W-:Y:S01]  /*1630*/  NOP ;  /* 0x0000000000007918 */ /* 0x000fe20000000000 */
.L_x_1031:
[----:B------:R-:W3:Y:S01]  /*1640*/  LD.E.64.STRONG.GPU R26, desc[UR8][R8.64+0x100] ;  /* 0x00010008081a7980 */ /* 0x000ee2000c10fb00 */
[----:B------:R-:W-:Y:S01]  /*1650*/  UMOV UR5, 0xffffffff ;  /* 0xffffffff00057882 */ /* 0x000fe20000000000 */
[----:B---3--:R-:W-:Y:S02]  /*1660*/  ISETP.NE.AND P0, PT, R26, 0x63, PT ;  /* 0x000000631a00780c */ /* 0x008fe40003f05270 */
[----:B------:R-:W-:Y:S11]  /*1670*/  BRA.DIV UR5, `(.L_x_1032) ;  /* 0x0000003e057c7947 */ /* 0x000ff6000b800000 */
[----:B------:R-:W-:-:S13]  /*1680*/  VOTE.ANY P0, !P0 ;  /* 0x0000000000ff7806 */ /* 0x000fda0004000100 */
.L_x_1100:
[----:B------:R-:W-:Y:S05]  /*1690*/  @P0 BRA `(.L_x_1033) ;  /* 0xfffffffc00d00947 */ /* 0x000fea000383ffff */
.L_x_1029:
[----:B------:R-:W-:Y:S01]  /*16a0*/  UMOV UR5, 0xffffffff ;  /* 0xffffffff00057882 */ /* 0x000fe20000000000 */
[----:B------:R-:W-:Y:S02]  /*16b0*/  ISETP.NE.AND P6, PT, R26, 0x65, PT ;  /* 0x000000651a00780c */ /* 0x000fe40003fc5270 */
[----:B------:R-:W-:Y:S11]  /*16c0*/  BRA.DIV UR5, `(.L_x_1034) ;  /* 0x0000003e05887947 */ /* 0x000ff6000b800000 */
[----:B------:R-:W0:Y:S01]  /*16d0*/  S2R R36, SR_GEMASK ;  /* 0x0000000000247919 */ /* 0x000e220000003c00 */
[----:B------:R-:W-:Y:S01]  /*16e0*/  VOTE.ANY R30, PT, !P6 ;  /* 0x00000000001e7806 */ /* 0x000fe200070e0100 */
[C---:B------:R-:W-:Y:S01]  /*16f0*/  VIADD R8, R33.reuse, 0x2 ;  /* 0x0000000221087836 */ /* 0x040fe20000000000 */
[----:B------:R-:W1:Y:S01]  /*1700*/  LDC.64 R12, c[0x0][0x3a8] ;  /* 0x0000ea00ff0c7b82 */ /* 0x000e620000000a00 */
[C---:B------:R-:W-:Y:S01]  /*1710*/  VIADD R9, R33.reuse, 0x4 ;  /* 0x0000000421097836 */ /* 0x040fe20000000000 */
[----:B------:R-:W3:Y:S01]  /*1720*/  S2R R37, SR_CTAID.X ;  /* 0x0000000000257919 */ /* 0x000ee20000002500 */
[----:B------:R-:W-:Y:S01]  /*1730*/  VIADD R10, R33, 0x8 ;  /* 0x00000008210a7836 */ /* 0x000fe20000000000 */
[----:B0-----:R-:W-:-:S05]  /*1740*/  LOP3.LUT R30, R30, 0x80000000, R36, 0xec, !PT ;  /* 0x800000001e1e7812 */ /* 0x001fca00078eec24 */
[----:B------:R-:W-:Y:S02]  /*1750*/  VIADD R5, R30, 0xffffffff ;  /* 0xffffffff1e057836 */ /* 0x000fe40000000000 */
[----:B---3--:R-:W-:-:S03]  /*1760*/  IMAD.IADD R29, R29, 0x1, R37 ;  /* 0x000000011d1d7824 */ /* 0x008fc600078e0225 */
[----:B------:R-:W-:-:S06]  /*1770*/  LOP3.LUT R5, R30, R5, RZ, 0xc, !PT ;  /* 0x000000051e057212 */ /* 0x000fcc00078e0cff */
[----:B------:R-:W0:Y:S02]  /*1780*/  POPC R5, R5 ;  /* 0x0000000500057309 */ /* 0x000e240000000000 */
[----:B0-----:R-:W2:Y:S01]  /*1790*/  SHFL.DOWN PT, R31, R27, 0x1, R5 ;  /* 0x082000001b1f7989 */ /* 0x001ea200000e0005 */
[----:B------:R-:W-:-:S04]  /*17a0*/  ISETP.GE.AND P0, PT, R33, R5, PT ;  /* 0x000000052100720c */ /* 0x000fc80003f06270 */
[----:B--2---:R-:W-:Y:S02]  /*17b0*/  SEL R6, R31, RZ, !P0 ;  /* 0x000000ff1f067207 */ /* 0x004fe40004000000 */
[----:B------:R-:W-:-:S03]  /*17c0*/  ISETP.GT.AND P0, PT, R8, R5, PT ;  /* 0x000000050800720c */ /* 0x000fc60003f04270 */
[----:B------:R-:W-:-:S05]  /*17d0*/  IMAD.IADD R6, R6, 0x1, R27 ;  /* 0x0000000106067824 */ /* 0x000fca00078e021b */
[----:B------:R-:W0:Y:S02]  /*17e0*/  SHFL.DOWN PT, R31, R6, 0x2, R5 ;  /* 0x08400000061f7989 */ /* 0x000e2400000e0005 */
[----:B0-----:R-:W-:Y:S02]  /*17f0*/  SEL R31, R31, RZ, !P0 ;  /* 0x000000ff1f1f7207 */ /* 0x001fe40004000000 */
[----:B------:R-:W-:-:S03]  /*1800*/  ISETP.GT.AND P0, PT, R9, R5, PT ;  /* 0x000000050900720c */ /* 0x000fc60003f04270 */
[----:B------:R-:W-:Y:S02]  /*1810*/  IMAD.IADD R11, R6, 0x1, R31 ;  /* 0x00000001060b7824 */ /* 0x000fe400078e021f */
[----:B------:R-:W-:-:S03]  /*1820*/  VIADD R6, R33, 0x10 ;  /* 0x0000001021067836 */ /* 0x000fc60000000000 */
[----:B------:R-:W0:Y:S02]  /*1830*/  SHFL.DOWN PT, R31, R11, 0x4, R5 ;  /* 0x088000000b1f7989 */ /* 0x000e2400000e0005 */
[-C--:B------:R-:W-:Y:S02]  /*1840*/  ISETP.GT.AND P2, PT, R6, R5.reuse, PT ;  /* 0x000000050600720c */ /* 0x080fe40003f44270 */
[----:B0-----:R-:W-:Y:S02]  /*1850*/  SEL R28, R31, RZ, !P0 ;  /* 0x000000ff1f1c7207 */ /* 0x001fe40004000000 */
[----:B------:R-:W-:-:S03]  /*1860*/  ISETP.GT.AND P0, PT, R10, R5, PT ;  /* 0x000000050a00720c */ /* 0x000fc60003f04270 */
[----:B------:R-:W-:Y:S01]  /*1870*/  IMAD.IADD R28, R11, 0x1, R28 ;  /* 0x000000010b1c7824 */ /* 0x000fe200078e021c */
[----:B-1----:R-:W-:-:S04]  /*1880*/  IADD3 R11, P3, PT, R12, 0x100, RZ ;  /* 0x000001000c0b7810 */ /* 0x002fc80007f7e0ff */
[----:B------:R-:W0:Y:S02]  /*1890*/  SHFL.DOWN PT, R31, R28, 0x8, R5 ;  /* 0x090000001c1f7989 */ /* 0x000e2400000e0005 */
[----:B0-----:R-:W-:Y:S02]  /*18a0*/  SEL R27, R31, RZ, !P0 ;  /* 0x000000ff1f1b7207 */ /* 0x001fe40004000000 */
[----:B------:R-:W-:-:S03]  /*18b0*/  ISETP.NE.AND P0, PT, R26, 0x65, PT ;  /* 0x000000651a00780c */ /* 0x000fc60003f05270 */
[----:B------:R-:W-:Y:S02]  /*18c0*/  IMAD.IADD R27, R28, 0x1, R27 ;  /* 0x000000011c1b7824 */ /* 0x000fe400078e021b */
[----:B------:R-:W-:-:S03]  /*18d0*/  IMAD.X R28, RZ, RZ, R13, P3 ;  /* 0x000000ffff1c7224 */ /* 0x000fc600018e060d */
[----:B------:R-:W0:Y:S05]  /*18e0*/  SHFL.DOWN PT, R31, R27, 0x10, R5 ;  /* 0x0a0000001b1f7989 */ /* 0x000e2a00000e0005 */
[----:B------:R-:W-:Y:S02]  /*18f0*/  VOTE.ALL P0, P0 ;  /* 0x0000000000ff7806 */ /* 0x000fe40000000000 */
[----:B0-----:R-:W-:-:S05]  /*1900*/  SEL R12, R31, RZ, !P2 ;  /* 0x000000ff1f0c7207 */ /* 0x001fca0005000000 */
[----:B------:R-:W-:-:S07]  /*1910*/  IMAD.IADD R5, R27, 0x1, R12 ;  /* 0x000000011b057824 */ /* 0x000fce00078e020c */
.L_x_1109:
[----:B------:R-:W-:Y:S05]  /*1920*/  @!P0 BRA `(.L_x_1035) ;  /* 0x0000000000d88947 */ /* 0x000fea0003800000 */
.L_x_1043:
[----:B------:R-:W-:Y:S02]  /*1930*/  IMAD.MOV.U32 R12, RZ, RZ, R11 ;  /* 0x000000ffff0c7224 */ /* 0x000fe400078e000b */
[----:B------:R-:W-:Y:S02]  /*1940*/  IMAD.MOV.U32 R13, RZ, RZ, R28 ;  /* 0x000000ffff0d7224 */ /* 0x000fe400078e001c */
[----:B------:R-:W-:-:S05]  /*1950*/  IMAD.WIDE R12, R29, 0x8, R12 ;  /* 0x000000081d0c7825 */ /* 0x000fca00078e020c */
[----:B------:R-:W2:Y:S01]  /*1960*/  LD.E.64.STRONG.GPU R26, desc[UR8][R12.64+-0x100] ;  /* 0xffff00080c1a7980 */ /* 0x000ea2000c10fb00 */
[----:B------:R-:W-:Y:S05]  /*1970*/  YIELD ;  /* 0x0000000000007946 */ /* 0x000fea0003800000 */
[----:B------:R-:W-:Y:S01]  /*1980*/  UMOV UR5, 0xffffffff ;  /* 0xffffffff00057882 */ /* 0x000fe20000000000 */
[----:B--2---:R-:W-:Y:S02]  /*1990*/  ISETP.NE.AND P0, PT, R26, 0x63, PT ;  /* 0x000000631a00780c */ /* 0x004fe40003f05270 */
[----:B------:R-:W-:Y:S11]  /*19a0*/  BRA.DIV UR5, `(.L_x_1036) ;  /* 0x0000003e05d87947 */ /* 0x000ff6000b800000 */
[----:B------:R-:W-:-:S13]  /*19b0*/  VOTE.ANY P0, !P0 ;  /* 0x0000000000ff7806 */ /* 0x000fda0004000100 */
.L_x_1112:
[----:B------:R-:W-:Y:S05]  /*19c0*/  @!P0 BRA `(.L_x_1037) ;  /* 0x0000000000308947 */ /* 0x000fea0003800000 */
.L_x_1041:
[----:B------:R-:W-:Y:S05]  /*19d0*/  YIELD ;  /* 0x0000000000007946 */ /* 0x000fea0003800000 */
[----:B------:R-:W-:Y:S05]  /*19e0*/  @P1 BRA `(.L_x_1038) ;  /* 0x0000000000081947 */ /* 0x000fea0003800000 */
[----:B------:R0:W-:Y:S06]  /*19f0*/  MEMBAR.SC.CTA ;  /* 0x0000000000007992 */ /* 0x0001ec0000000000 */
[----:B0-----:R-:W-:Y:S05]  /*1a00*/  BRA `(.L_x_1039) ;  /* 0x0000000000087947 */ /* 0x001fea0003800000 */
.L_x_1038:
[----:B------:R-:W-:Y:S05]  /*1a10*/  NANOSLEEP 0x15e ;  /* 0x0000015e0000795d */ /* 0x000fea0003800000 */
[----:B------:R-:W-:Y:S01]  /*1a20*/  NOP ;  /* 0x0000000000007918 */ /* 0x000fe20000000000 */
.L_x_1039:
[----:B------:R-:W2:Y:S01]  /*1a30*/  LD.E.64.STRONG.GPU R26, desc[UR8][R12.64+-0x100] ;  /* 0xffff00080c1a7980 */ /* 0x000ea2000c10fb00 */
[----:B------:R-:W-:Y:S01]  /*1a40*/  UMOV UR5, 0xffffffff ;  /* 0xffffffff00057882 */ /* 0x000fe20000000000 */
[----:B--2---:R-:W-:Y:S02]  /*1a50*/  ISETP.NE.AND P0, PT, R26, 0x63, PT ;  /* 0x000000631a00780c */ /* 0x004fe40003f05270 */
[----:B------:R-:W-:Y:S11]  /*1a60*/  BRA.DIV UR5, `(.L_x_1040) ;  /* 0x0000003e05c87947 */ /* 0x000ff6000b800000 */
[----:B------:R-:W-:-:S13]  /*1a70*/  VOTE.ANY P0, !P0 ;  /* 0x0000000000ff7806 */ /* 0x000fda0004000100 */
.L_x_1115:
[----:B------:R-:W-:Y:S05]  /*1a80*/  @P0 BRA `(.L_x_1041) ;  /* 0xfffffffc00d00947 */ /* 0x000fea000383ffff */
.L_x_1037:
[----:B------:R-:W-:Y:S01]  /*1a90*/  UMOV UR5, 0xffffffff ;  /* 0xffffffff00057882 */ /* 0x000fe20000000000 */
[----:B------:R-:W-:Y:S02]  /*1aa0*/  ISETP.NE.AND P6, PT, R26, 0x65, PT ;  /* 0x000000651a00780c */ /* 0x000fe40003fc5270 */
[----:B------:R-:W-:Y:S11]  /*1ab0*/  BRA.DIV UR5, `(.L_x_1042) ;  /* 0x0000003e05d47947 */ /* 0x000ff6000b800000 */
[----:B------:R-:W-:Y:S01]  /*1ac0*/  VOTE.ANY R30, PT, !P6 ;  /* 0x00000000001e7806 */ /* 0x000fe200070e0100 */
[----:B------:R-:W-:-:S03]  /*1ad0*/  VIADD R29, R29, 0xffffffe0 ;  /* 0xffffffe01d1d7836 */ /* 0x000fc60000000000 */
[----:B------:R-:W-:-:S05]  /*1ae0*/  LOP3.LUT R30, R30, 0x80000000, R36, 0xec, !PT ;  /* 0x800000001e1e7812 */ /* 0x000fca00078eec24 */
[----:B------:R-:W-:-:S05]  /*1af0*/  VIADD R13, R30, 0xffffffff ;  /* 0xffffffff1e0d7836 */ /* 0x000fca0000000000 */
[----:B------:R-:W-:-:S04]  /*1b00*/  LOP3.LUT R13, R30, R13, RZ, 0xc, !PT ;  /* 0x0000000d1e0d7212 */ /* 0x000fc800078e0cff */
[----:B------:R-:W0:Y:S02]  /*1b10*/  POPC R12, R13 ;  /* 0x0000000d000c7309 */ /* 0x000e240000000000 */
[----:B0-----:R-:W0:Y:S01]  /*1b20*/  SHFL.DOWN PT, R31, R27, 0x1, R12 ;  /* 0x082000001b1f7989 */ /* 0x001e2200000e000c */
[-C--:B------:R-:W-:Y:S02]  /*1b30*/  ISETP.GE.AND P0, PT, R33, R12.reuse, PT ;  /* 0x0000000c2100720c */ /* 0x080fe40003f06270 */
[-C--:B------:R-:W-:Y:S02]  /*1b40*/  ISETP.GT.AND P2, PT, R6, R12.reuse, PT ;  /* 0x0000000c0600720c */ /* 0x080fe40003f44270 */
[----:B0-----:R-:W-:Y:S02]  /*1b50*/  SEL R30, R31, RZ, !P0 ;  /* 0x000000ff1f1e7207 */ /* 0x001fe40004000000 */
[----:B------:R-:W-:-:S03]  /*1b60*/  ISETP.GT.AND P0, PT, R8, R12, PT ;  /* 0x0000000c0800720c */ /* 0x000fc60003f04270 */
[----:B------:R-:W-:-:S05]  /*1b70*/  IMAD.IADD R37, R30, 0x1, R27 ;  /* 0x000000011e257824 */ /* 0x000fca00078e021b */
[----:B------:R-:W0:Y:S02]  /*1b80*/  SHFL.DOWN PT, R31, R37, 0x2, R12 ;  /* 0x08400000251f7989 */ /* 0x000e2400000e000c */
        /* <DEDUP_REMOVED lines=9> */
[----:B------:R-:W-:-:S03]  /*1c20*/  ISETP.NE.AND P0, PT, R26, 0x65, PT ;  /* 0x000000651a00780c */ /* 0x000fc60003f05270 */
[----:B------:R-:W-:-:S05]  /*1c30*/  IMAD.IADD R37, R27, 0x1, R30 ;  /* 0x000000011b257824 */ /* 0x000fca00078e021e */
[----:B------:R-:W0:Y:S05]  /*1c40*/  SHFL.DOWN PT, R31, R37, 0x10, R12 ;  /* 0x0a000000251f7989 */ /* 0x000e2a00000e000c */
[----:B------:R-:W-:Y:S02]  /*1c50*/  VOTE.ALL P0, P0 ;  /* 0x0000000000ff7806 */ /* 0x000fe40000000000 */
[----:B0-----:R-:W-:-:S04]  /*1c60*/  SEL R26, R31, RZ, !P2 ;  /* 0x000000ff1f1a7207 */ /* 0x001fc80005000000 */
[----:B------:R-:W-:-:S07]  /*1c70*/  IADD3 R5, PT, PT, R37, R26, R5 ;  /* 0x0000001a25057210 */ /* 0x000fce0007ffe005 */
.L_x_1124:
[----:B------:R-:W-:Y:S05]  /*1c80*/  @P0 BRA `(.L_x_1043) ;  /* 0xfffffffc00280947 */ /* 0x000fea000383ffff */
.L_x_1035:
[----:B------:R-:W-:Y:S02]  /*1c90*/  ISETP.NE.AND P1, PT, R0, RZ, PT ;  /* 0x000000ff0000720c */ /* 0x000fe40003f25270 */
[----:B------:R-:W-:-:S11]  /*1ca0*/  ISETP.NE.AND P0, PT, R33, RZ, PT ;  /* 0x000000ff2100720c */ /* 0x000fd60003f05270 */
[----:B------:R-:W0:Y:S01]  /*1cb0*/  @!P1 S2R R9, SR_CgaCtaId ;  /* 0x0000000000099919 */ /* 0x000e220000008800 */
[----:B------:R-:W-:Y:S01]  /*1cc0*/  @!P1 MOV R8, 0x400 ;  /* 0x0000040000089802 */ /* 0x000fe20000000f00 */
[----:B------:R-:W-:Y:S01]  /*1cd0*/  @!P1 IMAD.IADD R7, R7, 0x1, R5 ;  /* 0x0000000107079824 */ /* 0x000fe200078e0205 */
[----:B------:R-:W-:Y:S01]  /*1ce0*/  @!P0 MOV R11, 0x400 ;  /* 0x00000400000b8802 */ /* 0x000fe20000000f00 */
[----:B------:R-:W1:Y:S01]  /*1cf0*/  @!P0 S2R R12, SR_CgaCtaId ;  /* 0x00000000000c8919 */ /* 0x000e620000008800 */
[----:B------:R-:W-:-:S05]  /*1d00*/  @!P1 IMAD.MOV.U32 R6, RZ, RZ, 0x65 ;  /* 0x00000065ff069424 */ /* 0x000fca00078e00ff */
[----:B------:R2:W-:Y:S01]  /*1d10*/  @!P1 ST.E.64.STRONG.GPU desc[UR8][R34.64+0x100], R6 ;  /* 0x0001000622009985 */ /* 0x0005e2000c10fb08 */
[----:B0-----:R-:W-:Y:S01]  /*1d20*/  @!P1 LEA R10, R9, R8, 0x18 ;  /* 0x00000008090a9211 */ /* 0x001fe200078ec0ff */
[----:B------:R-:W-:Y:S02]  /*1d30*/  IMAD.MOV.U32 R8, RZ, RZ, R32 ;  /* 0x000000ffff087224 */ /* 0x000fe400078e0020 */
[----:B------:R-:W-:Y:S01]  /*1d40*/  @!P0 IMAD.MOV.U32 R8, RZ, RZ, R5 ;  /* 0x000000ffff088224 */ /* 0x000fe200078e0005 */
[----:B-1----:R-:W-:Y:S01]  /*1d50*/  @!P0 LEA R12, R12, R11, 0x18 ;  /* 0x0000000b0c0c8211 */ /* 0x002fe200078ec0ff */
[----:B------:R2:W-:Y:S04]  /*1d60*/  @!P1 STS [R10+0x28], R7 ;  /* 0x000028070a009388 */ /* 0x0005e80000000800 */
[----:B------:R2:W-:Y:S04]  /*1d70*/  @!P1 STS [R10+0x24], R5 ;  /* 0x000024050a009388 */ /* 0x0005e80000000800 */
[----:B------:R2:W-:Y:S02]  /*1d80*/  @!P0 STS [R12+0xc], R5 ;  /* 0x00000c050c008388 */ /* 0x0005e40000000800 */
.L_x_1025:
[-C--:B------:R-:W-:Y:S01]  /*1d90*/  ISETP.NE.U32.AND P0, PT, R24, R20.reuse, PT ;  /* 0x000000141800720c */ /* 0x080fe20003f05070 */
[----:B------:R-:W-:Y:S05]  /*1da0*/  WARPSYNC.ALL ;  /* 0x0000000000007948 */ /* 0x000fea0003800000 */
[----:B------:R-:W-:Y:S02]  /*1db0*/  ISETP.NE.AND.EX P0, PT, R25, R21, PT, P0 ;  /* 0x000000151900720c */ /* 0x000fe40003f05300 */
[----:B------:R-:W-:Y:S02]  /*1dc0*/  ISETP.NE.AND P4, PT, R0, RZ, PT ;  /* 0x000000ff0000720c */ /* 0x000fe40003f85270 */
[----:B------:R-:W-:Y:S01]  /*1dd0*/  SEL R9, RZ, 0x1, !P0 ;  /* 0x00000001ff097807 */ /* 0x000fe20004000000 */
[----:B------:R-:W0:Y:S08]  /*1de0*/  S2UR UR5, SR_CgaCtaId ;  /* 0x00000000000579c3 */ /* 0x000e300000008800 */
[----:B------:R-:W-:Y:S01]  /*1df0*/  BAR.SYNC.DEFER_BLOCKING 0x0 ;  /* 0x0000000000007b1d */ /* 0x000fe20000010000 */
[----:B------:R-:W-:-:S02]  /*1e00*/  ISETP.NE.U32.AND P0, PT, R24, R20, PT ;  /* 0x000000141800720c */ /* 0x000fc40003f05070 */
[----:B------:R-:W-:Y:S02]  /*1e10*/  ISETP.NE.U32.AND P1, PT, R20, R18, PT ;  /* 0x000000121400720c */ /* 0x000fe40003f25070 */
[----:B------:R-:W-:Y:S01]  /*1e20*/  ISETP.NE.AND.EX P0, PT, R25, R21, PT, P0 ;  /* 0x000000151900720c */ /* 0x000fe20003f05300 */
[----:B------:R-:W-:Y:S01]  /*1e30*/  UMOV UR4, 0x400 ;  /* 0x0000040000047882 */ /* 0x000fe20000000000 */
[----:B------:R-:W-:Y:S01]  /*1e40*/  ISETP.NE.U32.AND P5, PT, R18, R16, PT ;  /* 0x000000101200720c */ /* 0x000fe20003fa5070 */
[----:B------:R-:W-:Y:S01]  /*1e50*/  BSSY.RECONVERGENT B0, `(.L_x_1044) ;  /* 0x000009f000007945 */ /* 0x000fe20003800200 */
[----:B------:R-:W-:Y:S02]  /*1e60*/  ISETP.NE.U32.AND P2, PT, R16, R14, PT ;  /* 0x0000000e1000720c */ /* 0x000fe40003f45070 */
[----:B------:R-:W-:Y:S02]  /*1e70*/  ISETP.NE.U32.AND P3, PT, R14, R22, PT ;  /* 0x000000160e00720c */ /* 0x000fe40003f65070 */
[----:B------:R-:W-:-:S02]  /*1e80*/  ISETP.NE.AND.EX P1, PT, R21, R19, PT, P1 ;  /* 0x000000131500720c */ /* 0x000fc40003f25310 */
[----:B------:R-:W-:Y:S02]  /*1e90*/  ISETP.NE.AND.EX P2, PT, R17, R15, PT, P2 ;  /* 0x0000000f1100720c */ /* 0x000fe40003f45320 */
[----:B------:R-:W-:Y:S01]  /*1ea0*/  ISETP.NE.AND.EX P3, PT, R15, R23, PT, P3 ;  /* 0x000000170f00720c */ /* 0x000fe20003f65330 */
[----:B0-----:R-:W-:-:S09]  /*1eb0*/  ULEA UR6, UR5, UR4, 0x18 ;  /* 0x0000000405067291 */ /* 0x001fd2000f8ec0ff */
[----:B--2---:R-:W0:Y:S04]  /*1ec0*/  @P4 LDS R7, [UR6+0xc] ;  /* 0x00000c06ff074984 */ /* 0x004e280008000800 */
[----:B------:R-:W1:Y:S04]  /*1ed0*/  LDS R33, [UR6+0x24] ;  /* 0x00002406ff217984 */ /* 0x000e680008000800 */
[----:B------:R-:W2:Y:S01]  /*1ee0*/  LDS R5, [UR6+0x2c] ;  /* 0x00002c06ff057984 */ /* 0x000ea20008000800 */
[----:B0-----:R-:W-:Y:S01]  /*1ef0*/  @P4 IMAD.IADD R8, R8, 0x1, R7 ;  /* 0x0000000108084824 */ /* 0x001fe200078e0207 */
[----:B------:R-:W-:Y:S01]  /*1f00*/  BAR.SYNC.DEFER_BLOCKING 0x0 ;  /* 0x0000000000007b1d */ /* 0x000fe20000010000 */
[----:B------:R-:W-:-:S02]  /*1f10*/  ISETP.NE.AND.EX P4, PT, R19, R17, PT, P5 ;  /* 0x000000111300720c */ /* 0x000fc40003f85350 */
[--C-:B------:R-:W-:Y:S02]  /*1f20*/  IMAD.IADD R6, R3, 0x1, R8.reuse ;  /* 0x0000000103067824 */ /* 0x100fe400078e0208 */
[----:B-1----:R-:W-:Y:S02]  /*1f30*/  @P0 IMAD.IADD R3, R8, 0x1, -R33 ;  /* 0x0000000108030824 */ /* 0x002fe400078e0a21 */
[--C-:B------:R-:W-:Y:S02]  /*1f40*/  IMAD.IADD R4, R4, 0x1, R8.reuse ;  /* 0x0000000104047824 */ /* 0x100fe400078e0208 */
[----:B------:R-:W-:Y:S01]  /*1f50*/  IMAD.IADD R10, R2, 0x1, R8 ;  /* 0x00000001020a7824 */ /* 0x000fe200078e0208 */
[----:B------:R-:W-:Y:S02]  /*1f60*/  @P0 LEA R3, R3, UR6, 0x3 ;  /* 0x0000000603030c11 */ /* 0x000fe4000f8e18ff */
[----:B------:R-:W-:Y:S02]  /*1f70*/  @P1 IADD3 R8, PT, PT, -R33, R8, R9 ;  /* 0x0000000821081210 */ /* 0x000fe40007ffe109 */
[----:B------:R-:W-:-:S02]  /*1f80*/  @P4 IMAD.IADD R2, R4, 0x1, -R33 ;  /* 0x0000000104024824 */ /* 0x000fc400078e0a21 */
[--C-:B------:R-:W-:Y:S01]  /*1f90*/  @P2 IMAD.IADD R4, R6, 0x1, -R33.reuse ;  /* 0x0000000106042824 */ /* 0x100fe200078e0a21 */
[----:B------:R-:W-:Y:S01]  /*1fa0*/  @P1 LEA R7, R8, UR6, 0x3 ;  /* 0x0000000608071c11 */ /* 0x000fe2000f8e18ff */
[----:B------:R-:W-:Y:S01]  /*1fb0*/  @P3 IMAD.IADD R6, R10, 0x1, -R33 ;  /* 0x000000010a063824 */ /* 0x000fe200078e0a21 */
[----:B------:R-:W-:Y:S02]  /*1fc0*/  @P4 LEA R9, R2, UR6, 0x3 ;  /* 0x0000000602094c11 */ /* 0x000fe4000f8e18ff */
[----:B------:R-:W-:Y:S02]  /*1fd0*/  @P2 LEA R11, R4, UR6, 0x3 ;  /* 0x00000006040b2c11 */ /* 0x000fe4000f8e18ff */
[----:B------:R-:W-:Y:S01]  /*1fe0*/  @P3 LEA R13, R6, UR6, 0x3 ;  /* 0x00000006060d3c11 */ /* 0x000fe2000f8e18ff */
[----:B------:R0:W-:Y:S01]  /*1ff0*/  @P0 STS.64 [R3], R20 ;  /* 0x0000001403000388 */ /* 0x0001e20000000a00 */
[----:B--2---:R-:W-:-:S03]  /*2000*/  ISETP.GE.AND P0, PT, R0, R5, PT ;  /* 0x000000050000720c */ /* 0x004fc60003f06270 */
[----:B------:R0:W-:Y:S04]  /*2010*/  @P1 STS.64 [R7], R18 ;  /* 0x0000001207001388 */ /* 0x0001e80000000a00 */
[----:B------:R0:W-:Y:S04]  /*2020*/  @P4 STS.64 [R9], R16 ;  /* 0x0000001009004388 */ /* 0x0001e80000000a00 */
[----:B------:R0:W-:Y:S04]  /*2030*/  @P2 STS.64 [R11], R14 ;  /* 0x0000000e0b002388 */ /* 0x0001e80000000a00 */
[----:B------:R0:W-:Y:S01]  /*2040*/  @P3 STS.64 [R13], R22 ;  /* 0x000000160d003388 */ /* 0x0001e20000000a00 */
[----:B------:R-:W-:Y:S06]  /*2050*/  BAR.SYNC.DEFER_BLOCKING 0x0 ;  /* 0x0000000000007b1d */ /* 0x000fec0000010000 */
[----:B------:R-:W-:Y:S05]  /*2060*/  @P0 BRA `(.L_x_1045) ;  /* 0x0000000400f40947 */ /* 0x000fea0003800000 */
[----:B------:R-:W-:Y:S01]  /*2070*/  LOP3.LUT R2, RZ, R0, RZ, 0x33, !PT ;  /* 0x00000000ff027212 */ /* 0x000fe200078e33ff */
[----:B------:R-:W-:Y:S04]  /*2080*/  BSSY.RECONVERGENT B1, `(.L_x_1046) ;  /* 0x0000017000017945 */ /* 0x000fe80003800200 */
[----:B------:R-:W-:-:S05]  /*2090*/  IMAD.IADD R2, R5, 0x1, R2 ;  /* 0x0000000105027824 */ /* 0x000fca00078e0202 */
[C---:B0-----:R-:W-:Y:S02]  /*20a0*/  LOP3.LUT R3, R2.reuse, 0xc0, RZ, 0xc0, !PT ;  /* 0x000000c002037812 */ /* 0x041fe400078ec0ff */
        /* <DEDUP_REMOVED lines=8> */
[----:B------:R-:W-:-:S04]  /*2130*/  LOP3.LUT R2, R2, 0x3, RZ, 0xc0, !PT ;  /* 0x0000000302027812 */ /* 0x000fc800078ec0ff */
[----:B------:R-:W-:Y:S01]  /*2140*/  LOP3.LUT R3, R3, 0xc0, RZ, 0xc0, !PT ;  /* 0x000000c003037812 */ /* 0x000fe200078ec0ff */
[----:B------:R-:W-:-:S04]  /*2150*/  IMAD.MOV R10, RZ, RZ, -R2 ;  /* 0x000000ffff0a7224 */ /* 0x000fc800078e0a02 */
[----:B------:R-:W-:-:S07]  /*2160*/  IMAD.IADD R0, R0, 0x1, R3 ;  /* 0x0000000100007824 */ /* 0x000fce00078e0203 */
.L_x_1048:
[----:B-1----:R1:W2:Y:S01]  /*2170*/  LDS.64 R6, [R4] ;  /* 0x0000000004067984 */ /* 0x0022a20000000a00 */
[----:B0-----:R-:W-:-:S04]  /*2180*/  IMAD.WIDE R2, R11, 0x8, R8 ;  /* 0x000000080b027825 */ /* 0x001fc800078e0208 */
[----:B------:R-:W-:Y:S02]  /*2190*/  VIADD R10, R10, 0x1 ;  /* 0x000000010a0a7836 */ /* 0x000fe40000000000 */
[----:B------:R-:W-:Y:S02]  /*21a0*/  VIADD R11, R11, 0x40 ;  /* 0x000000400b0b7836 */ /* 0x000fe40000000000 */
[----:B-1----:R-:W-:Y:S01]  /*21b0*/  VIADD R4, R4, 0x200 ;  /* 0x0000020004047836 */ /* 0x002fe20000000000 */
[----:B------:R-:W-:Y:S01]  /*21c0*/  ISETP.NE.AND P0, PT, R10, RZ, PT ;  /* 0x000000ff0a00720c */ /* 0x000fe20003f05270 */
[----:B--2---:R1:W-:-:S12]  /*21d0*/  STG.E.64 desc[UR8][R2.64], R6 ;  /* 0x0000000602007986 */ /* 0x0043d8000c101b08 */
[----:B------:R-:W-:Y:S05]  /*21e0*/  @P0 BRA `(.L_x_1048) ;  /* 0xfffffffc00e00947 */ /* 0x000fea000383ffff */
.L_x_1047:
[----:B------:R-:W-:Y:S05]  /*21f0*/  BSYNC.RECONVERGENT B1 ;  /* 0x0000000000017941 */ /* 0x000fea0003800200 */
.L_x_1046:
[----:B------:R-:W-:Y:S05]  /*2200*/  @!P1 BRA `(.L_x_1045) ;  /* 0x00000004008c9947 */ /* 0x000fea0003800000 */
[----:B------:R-:W0:Y:S01]  /*2210*/  LDCU.64 UR4, c[0x0][0x388] ;  /* 0x00007100ff0477ac */ /* 0x000e220008000a00 */
[----:B-1----:R-:W-:Y:S01]  /*2220*/  IMAD.IADD R2, R5, 0x1, -R0 ;  /* 0x0000000105027824 */ /* 0x002fe200078e0a00 */
[C---:B------:R-:W-:Y:S01]  /*2230*/  LEA R4, R0.reuse, UR6, 0x3 ;  /* 0x0000000600047c11 */ /* 0x040fe2000f8e18ff */
[----:B------:R-:W-:Y:S01]  /*2240*/  BSSY.RECONVERGENT B1, `(.L_x_1049) ;  /* 0x0000038000017945 */ /* 0x000fe20003800200 */
[----:B------:R-:W-:Y:S01]  /*2250*/  IMAD.IADD R33, R0, 0x1, R33 ;  /* 0x0000000100217824 */ /* 0x000fe200078e0221 */
[----:B------:R-:W-:Y:S02]  /*2260*/  PLOP3.LUT P0, PT, PT, PT, PT, 0x80, 0x8 ;  /* 0x000000000008781c */ /* 0x000fe40003f0f070 */
[----:B------:R-:W-:Y:S01]  /*2270*/  ISETP.GT.AND P1, PT, R2, 0x300, PT ;  /* 0x000003000200780c */ /* 0x000fe20003f24270 */
[----:B------:R-:W-:Y:S01]  /*2280*/  VIADD R4, R4, 0x400 ;  /* 0x0000040004047836 */ /* 0x000fe20000000000 */
[----:B0-----:R-:W-:-:S04]  /*2290*/  UIADD3 UR4, UP0, UPT, UR4, 0x400, URZ ;  /* 0x0000040004047890 */ /* 0x001fc8000ff1e0ff */
[----:B------:R-:W-:Y:S02]  /*22a0*/  UIADD3.X UR5, UPT, UPT, URZ, UR5, URZ, UP0, !UPT ;  /* 0x00000005ff057290 */ /* 0x000fe400087fe4ff */
[----:B------:R-:W-:-:S04]  /*22b0*/  IMAD.U32 R2, RZ, RZ, UR4 ;  /* 0x00000004ff027e24 */ /* 0x000fc8000f8e00ff */
[----:B------:R-:W-:Y:S01]  /*22c0*/  IMAD.U32 R3, RZ, RZ, UR5 ;  /* 0x00000005ff037e24 */ /* 0x000fe2000f8e00ff */
[----:B------:R-:W-:Y:S06]  /*22d0*/  @!P1 BRA `(.L_x_1050) ;  /* 0x0000000000b89947 */ /* 0x000fec0003800000 */
[----:B------:R-:W-:Y:S01]  /*22e0*/  PLOP3.LUT P0, PT, PT, PT, PT, 0x8, 0x80 ;  /* 0x000000000080781c */ /* 0x000fe20003f0e170 */
[----:B------:R-:W-:-:S12]  /*22f0*/  VIADD R35, R5, 0xfffffd00 ;  /* 0xfffffd0005237836 */ /* 0x000fd80000000000 */
.L_x_1051:
[----:B-1----:R-:W0:Y:S01]  /*2300*/  LDS.64 R14, [R4+0x200] ;  /* 0x00020000040e7984 */ /* 0x002e220000000a00 */
[----:B------:R-:W-:-:S03]  /*2310*/  IMAD.WIDE R36, R33, 0x8, R2 ;  /* 0x0000000821247825 */ /* 0x000fc600078e0202 */
[----:B------:R-:W1:Y:S01]  /*2320*/  LDS.64 R24, [R4+-0x400] ;  /* 0xfffc000004187984 */ /* 0x000e620000000a00 */
[C---:B------:R-:W-:Y:S02]  /*2330*/  VIADD R31, R33.reuse, 0x100 ;  /* 0x00000100211f7836 */ /* 0x040fe40000000000 */
[----:B------:R-:W-:Y:S01]  /*2340*/  VIADD R32, R33, 0x300 ;  /* 0x0000030021207836 */ /* 0x000fe20000000000 */
[----:B------:R-:W2:Y:S01]  /*2350*/  LDS.64 R26, [R4+-0x200] ;  /* 0xfffe0000041a7984 */ /* 0x000ea20000000a00 */
[----:B------:R-:W-:-:S03]  /*2360*/  IMAD.WIDE R30, R31, 0x8, R2 ;  /* 0x000000081f1e7825 */ /* 0x000fc600078e0202 */
[----:B------:R-:W3:Y:S01]  /*2370*/  LDS.64 R28, [R4] ;  /* 0x00000000041c7984 */ /* 0x000ee20000000a00 */
[----:B------:R-:W-:-:S03]  /*2380*/  VIADD R0, R0, 0x400 ;  /* 0x0000040000007836 */ /* 0x000fc60000000000 */
[----:B------:R-:W4:Y:S02]  /*2390*/  LDS.64 R6, [R4+0x400] ;  /* 0x0004000004067984 */ /* 0x000f240000000a00 */
[----:B------:R-:W-:Y:S02]  /*23a0*/  ISETP.GE.AND P1, PT, R0, R35, PT ;  /* 0x000000230000720c */ /* 0x000fe40003f26270 */
[----:B------:R-:W5:Y:S04]  /*23b0*/  LDS.64 R8, [R4+0x600] ;  /* 0x0006000004087984 */ /* 0x000f680000000a00 */
[----:B------:R-:W5:Y:S04]  /*23c0*/  LDS.64 R10, [R4+0x800] ;  /* 0x00080000040a7984 */ /* 0x000f680000000a00 */
[----:B------:R-:W5:Y:S04]  /*23d0*/  LDS.64 R12, [R4+0xa00] ;  /* 0x000a0000040c7984 */ /* 0x000f680000000a00 */
[----:B------:R-:W-:Y:S04]  /*23e0*/  LDS.64 R16, [R4+0xe00] ;  /* 0x000e000004107984 */ /* 0x000fe80000000a00 */
[----:B------:R-:W-:Y:S04]  /*23f0*/  LDS.64 R18, [R4+0x1000] ;  /* 0x0010000004127984 */ /* 0x000fe80000000a00 */
[----:B0-----:R-:W-:Y:S04]  /*2400*/  STG.E.64 desc[UR8][R36.64+0x200], R14 ;  /* 0x0002000e24007986 */ /* 0x001fe8000c101b08 */
[----:B-1----:R-:W-:Y:S04]  /*2410*/  STG.E.64 desc[UR8][R36.64+-0x400], R24 ;  /* 0xfffc001824007986 */ /* 0x002fe8000c101b08 */
[----:B--2---:R-:W-:Y:S04]  /*2420*/  STG.E.64 desc[UR8][R36.64+-0x200], R26 ;  /* 0xfffe001a24007986 */ /* 0x004fe8000c101b08 */
[----:B---3--:R0:W-:Y:S04]  /*2430*/  STG.E.64 desc[UR8][R36.64], R28 ;  /* 0x0000001c24007986 */ /* 0x0081e8000c101b08 */
[----:B------:R-:W1:Y:S04]  /*2440*/  LDS.64 R14, [R4+0xc00] ;  /* 0x000c0000040e7984 */ /* 0x000e680000000a00 */
[----:B------:R-:W2:Y:S04]  /*2450*/  LDS.64 R20, [R4+0x1200] ;  /* 0x0012000004147984 */ /* 0x000ea80000000a00 */
[----:B------:R-:W3:Y:S01]  /*2460*/  LDS.64 R22, [R4+0x1400] ;  /* 0x0014000004167984 */ /* 0x000ee20000000a00 */
[----:B0-----:R-:W-:-:S03]  /*2470*/  VIADD R37, R33, 0x200 ;  /* 0x0000020021257836 */ /* 0x001fc60000000000 */
[----:B------:R-:W0:Y:S01]  /*2480*/  LDS.64 R24, [R4+0x1600] ;  /* 0x0016000004187984 */ /* 0x000e220000000a00 */
[----:B------:R-:W-:Y:S02]  /*2490*/  VIADD R33, R33, 0x400 ;  /* 0x0000040021217836 */ /* 0x000fe40000000000 */
[----:B------:R-:W-:Y:S01]  /*24a0*/  IMAD.WIDE R36, R37, 0x8, R2 ;  /* 0x0000000825247825 */ /* 0x000fe200078e0202 */
[----:B------:R-:W0:Y:S04]  /*24b0*/  LDS.64 R26, [R4+0x1800] ;  /* 0x00180000041a7984 */ /* 0x000e280000000a00 */
[----:B------:R5:W0:Y:S04]  /*24c0*/  LDS.64 R28, [R4+0x1a00] ;  /* 0x001a0000041c7984 */ /* 0x000a280000000a00 */
[----:B----4-:R4:W-:Y:S04]  /*24d0*/  STG.E.64 desc[UR8][R30.64+-0x400], R6 ;  /* 0xfffc00061e007986 */ /* 0x0109e8000c101b08 */
[----:B-----5:R0:W-:Y:S01]  /*24e0*/  STG.E.64 desc[UR8][R30.64+-0x200], R8 ;  /* 0xfffe00081e007986 */ /* 0x0201e2000c101b08 */
[----:B------:R-:W-:-:S03]  /*24f0*/  VIADD R4, R4, 0x2000 ;  /* 0x0000200004047836 */ /* 0x000fc60000000000 */
[----:B------:R0:W-:Y:S04]  /*2500*/  STG.E.64 desc[UR8][R30.64], R10 ;  /* 0x0000000a1e007986 */ /* 0x0001e8000c101b08 */
[----:B------:R0:W-:Y:S01]  /*2510*/  STG.E.64 desc[UR8][R30.64+0x200], R12 ;  /* 0x0002000c1e007986 */ /* 0x0001e2000c101b08 */
[----:B----4-:R-:W-:-:S03]  /*2520*/  IMAD.WIDE R6, R32, 0x8, R2 ;  /* 0x0000000820067825 */ /* 0x010fc600078e0202 */
[----:B-1----:R1:W-:Y:S04]  /*2530*/  STG.E.64 desc[UR8][R36.64+-0x400], R14 ;  /* 0xfffc000e24007986 */ /* 0x0023e8000c101b08 */
[----:B------:R1:W-:Y:S04]  /*2540*/  STG.E.64 desc[UR8][R36.64+-0x200], R16 ;  /* 0xfffe001024007986 */ /* 0x0003e8000c101b08 */
[----:B------:R1:W-:Y:S04]  /*2550*/  STG.E.64 desc[UR8][R36.64], R18 ;  /* 0x0000001224007986 */ /* 0x0003e8000c101b08 */
[----:B--2---:R1:W-:Y:S04]  /*2560*/  STG.E.64 desc[UR8][R36.64+0x200], R20 ;  /* 0x0002001424007986 */ /* 0x0043e8000c101b08 */
[----:B---3--:R1:W-:Y:S04]  /*2570*/  STG.E.64 desc[UR8][R6.64+-0x400], R22 ;  /* 0xfffc001606007986 */ /* 0x0083e8000c101b08 */
[----:B0-----:R1:W-:Y:S04]  /*2580*/  STG.E.64 desc[UR8][R6.64+-0x200], R24 ;  /* 0xfffe001806007986 */ /* 0x0013e8000c101b08 */
[----:B------:R1:W-:Y:S04]  /*2590*/  STG.E.64 desc[UR8][R6.64], R26 ;  /* 0x0000001a06007986 */ /* 0x0003e8000c101b08 */
[----:B------:R1:W-:Y:S01]  /*25a0*/  STG.E.64 desc[UR8][R6.64+0x200], R28 ;  /* 0x0002001c06007986 */ /* 0x0003e2000c101b08 */
[----:B------:R-:W-:Y:S05]  /*25b0*/  @!P1 BRA `(.L_x_1051) ;  /* 0xfffffffc00509947 */ /* 0x000fea000383ffff */
.L_x_1050:
[----:B------:R-:W-:Y:S05]  /*25c0*/  BSYNC.RECONVERGENT B1 ;  /* 0x0000000000017941 */ /* 0x000fea0003800200 */
.L_x_1049:
[----:B-1----:R-:W-:Y:S01]  /*25d0*/  IMAD.IADD R6, R5, 0x1, -R0 ;  /* 0x0000000105067824 */ /* 0x002fe200078e0a00 */
[----:B------:R-:W-:Y:S04]  /*25e0*/  BSSY.RECONVERGENT B1, `(.L_x_1052) ;  /* 0x000001a000017945 */ /* 0x000fe80003800200 */
[----:B------:R-:W-:-:S13]  /*25f0*/  ISETP.GT.AND P1, PT, R6, 0x100, PT ;  /* 0x000001000600780c */ /* 0x000fda0003f24270 */
[----:B------:R-:W-:Y:S05]  /*2600*/  @!P1 BRA `(.L_x_1053) ;  /* 0x00000000005c9947 */ /* 0x000fea0003800000 */
[----:B------:R-:W0:Y:S01]  /*2610*/  LDS.64 R8, [R4+-0x400] ;  /* 0xfffc000004087984 */ /* 0x000e220000000a00 */
[C---:B------:R-:W-:Y:S01]  /*2620*/  VIADD R17, R33.reuse, 0x100 ;  /* 0x0000010021117836 */ /* 0x040fe20000000000 */
[----:B------:R-:W-:Y:S01]  /*2630*/  PLOP3.LUT P0, PT, PT, PT, PT, 0x8, 0x80 ;  /* 0x000000000080781c */ /* 0x000fe20003f0e170 */
[--C-:B------:R-:W-:Y:S01]  /*2640*/  IMAD.WIDE R6, R33, 0x8, R2.reuse ;  /* 0x0000000821067825 */ /* 0x100fe200078e0202 */
[----:B------:R-:W1:Y:S03]  /*2650*/  LDS.64 R10, [R4+-0x200] ;  /* 0xfffe0000040a7984 */ /* 0x000e660000000a00 */
[----:B------:R-:W-:Y:S01]  /*2660*/  IMAD.WIDE R16, R17, 0x8, R2 ;  /* 0x0000000811107825 */ /* 0x000fe200078e0202 */
[----:B------:R-:W2:Y:S03]  /*2670*/  LDS.64 R12, [R4] ;  /* 0x00000000040c7984 */ /* 0x000ea60000000a00 */
[----:B------:R-:W-:Y:S01]  /*2680*/  VIADD R0, R0, 0x200 ;  /* 0x0000020000007836 */ /* 0x000fe20000000000 */
[----:B------:R-:W3:Y:S01]  /*2690*/  LDS.64 R14, [R4+0x200] ;  /* 0x00020000040e7984 */ /* 0x000ee20000000a00 */
[----:B------:R-:W-:-:S03]  /*26a0*/  VIADD R33, R33, 0x200 ;  /* 0x0000020021217836 */ /* 0x000fc60000000000 */
[----:B------:R-:W4:Y:S04]  /*26b0*/  LDS.64 R18, [R4+0x400] ;  /* 0x0004000004127984 */ /* 0x000f280000000a00 */
[----:B------:R-:W5:Y:S04]  /*26c0*/  LDS.64 R20, [R4+0x600] ;  /* 0x0006000004147984 */ /* 0x000f680000000a00 */
[----:B------:R-:W5:Y:S04]  /*26d0*/  LDS.64 R22, [R4+0x800] ;  /* 0x0008000004167984 */ /* 0x000f680000000a00 */
[----:B------:R0:W5:Y:S02]  /*26e0*/  LDS.64 R24, [R4+0xa00] ;  /* 0x000a000004187984 */ /* 0x0001640000000a00 */
[----:B0-----:R-:W-:-:S02]  /*26f0*/  VIADD R4, R4, 0x1000 ;  /* 0x0000100004047836 */ /* 0x001fc40000000000 */
[----:B------:R0:W-:Y:S04]  /*2700*/  STG.E.64 desc[UR8][R6.64+-0x400], R8 ;  /* 0xfffc000806007986 */ /* 0x0001e8000c101b08 */
[----:B-1----:R0:W-:Y:S04]  /*2710*/  STG.E.64 desc[UR8][R6.64+-0x200], R10 ;  /* 0xfffe000a06007986 */ /* 0x0021e8000c101b08 */
[----:B--2---:R0:W-:Y:S04]  /*2720*/  STG.E.64 desc[UR8][R6.64], R12 ;  /* 0x0000000c06007986 */ /* 0x0041e8000c101b08 */
[----:B---3--:R0:W-:Y:S04]  /*2730*/  STG.E.64 desc[UR8][R6.64+0x200], R14 ;  /* 0x0002000e06007986 */ /* 0x0081e8000c101b08 */
[----:B----4-:R0:W-:Y:S04]  /*2740*/  STG.E.64 desc[UR8][R16.64+-0x400], R18 ;  /* 0xfffc001210007986 */ /* 0x0101e8000c101b08 */
[----:B-----5:R0:W-:Y:S04]  /*2750*/  STG.E.64 desc[UR8][R16.64+-0x200], R20 ;  /* 0xfffe001410007986 */ /* 0x0201e8000c101b08 */
[----:B------:R0:W-:Y:S04]  /*2760*/  STG.E.64 desc[UR8][R16.64], R22 ;  /* 0x0000001610007986 */ /* 0x0001e8000c101b08 */
[----:B------:R0:W-:Y:S02]  /*2770*/  STG.E.64 desc[UR8][R16.64+0x200], R24 ;  /* 0x0002001810007986 */ /* 0x0001e4000c101b08 */
.L_x_1053:
[----:B------:R-:W-:Y:S05]  /*2780*/  BSYNC.RECONVERGENT B1 ;  /* 0x0000000000017941 */ /* 0x000fea0003800200 */
.L_x_1052:
[----:B------:R-:W-:-:S13]  /*2790*/  ISETP.LT.OR P0, PT, R0, R5, P0 ;  /* 0x000000050000720c */ /* 0x000fda0000701670 */
[----:B------:R-:W-:Y:S05]  /*27a0*/  @!P0 BRA `(.L_x_1045) ;  /* 0x0000000000248947 */ /* 0x000fea0003800000 */
[----:B0-----:R-:W0:Y:S01]  /*27b0*/  LDS.64 R6, [R4+-0x400] ;  /* 0xfffc000004067984 */ /* 0x001e220000000a00 */
[----:B------:R-:W-:-:S03]  /*27c0*/  IMAD.WIDE R2, R33, 0x8, R2 ;  /* 0x0000000821027825 */ /* 0x000fc600078e0202 */
[----:B------:R-:W1:Y:S04]  /*27d0*/  LDS.64 R8, [R4+-0x200] ;  /* 0xfffe000004087984 */ /* 0x000e680000000a00 */
[----:B------:R-:W2:Y:S04]  /*27e0*/  LDS.64 R10, [R4] ;  /* 0x00000000040a7984 */ /* 0x000ea80000000a00 */
[----:B------:R-:W3:Y:S04]  /*27f0*/  LDS.64 R12, [R4+0x200] ;  /* 0x00020000040c7984 */ /* 0x000ee80000000a00 */
[----:B0-----:R4:W-:Y:S04]  /*2800*/  STG.E.64 desc[UR8][R2.64+-0x400], R6 ;  /* 0xfffc000602007986 */ /* 0x0019e8000c101b08 */
[----:B-1----:R4:W-:Y:S04]  /*2810*/  STG.E.64 desc[UR8][R2.64+-0x200], R8 ;  /* 0xfffe000802007986 */ /* 0x0029e8000c101b08 */
[----:B--2---:R4:W-:Y:S04]  /*2820*/  STG.E.64 desc[UR8][R2.64], R10 ;  /* 0x0000000a02007986 */ /* 0x0049e8000c101b08 */
[----:B---3--:R4:W-:Y:S02]  /*2830*/  STG.E.64 desc[UR8][R2.64+0x200], R12 ;  /* 0x0002000c02007986 */ /* 0x0089e4000c101b08 */
.L_x_1045:
[----:B------:R-:W-:Y:S05]  /*2840*/  BSYNC.RECONVERGENT B0 ;  /* 0x0000000000007941 */ /* 0x000fea0003800200 */
.L_x_1044:
[----:B------:R-:W-:Y:S06]  /*2850*/  BAR.SYNC.DEFER_BLOCKING 0x0 ;  /* 0x0000000000007b1d */ /* 0x000fec0000010000 */
[----:B------:R-:W-:Y:S05]  /*2860*/  EXIT ;  /* 0x000000000000794d */ /* 0x000fea0003800000 */
.L_x_1013:
[----:B------:R-:W0:Y:S01]  /*2870*/  S2R R0, SR_CTAID.X ;  /* 0x0000000000007919 */ /* 0x000e220000002500 */
[----:B------:R-:W1:Y:S01]  /*2880*/  LDCU UR6, c[0x0][0x3a0] ;  /* 0x00007400ff0677ac */ /* 0x000e620008000800 */
[C---:B0-----:R-:W-:Y:S01]  /*2890*/  ISETP.NE.AND P0, PT, R0.reuse, RZ, PT ;  /* 0x000000ff0000720c */ /* 0x041fe20003f05270 */
[----:B------:R-:W-:-:S05]  /*28a0*/  IMAD R0, R0, 0x140, RZ ;  /* 0x0000014000007824 */ /* 0x000fca00078e02ff */
[----:B-1----:R-:W-:-:S07]  /*28b0*/  IADD3 R33, PT, PT, -R0, UR6, RZ ;  /* 0x0000000600217c10 */ /* 0x002fce000fffe1ff */
[----:B------:R-:W-:Y:S05]  /*28c0*/  @P0 BRA `(.L_x_1054) ;  /* 0x0000001000000947 */ /* 0x000fea0003800000 */
[----:B------:R-:W0:Y:S02]  /*28d0*/  LDC.64 R6, c[0x0][0x380] ;  /* 0x0000e000ff067b82 */ /* 0x000e240000000a00 */
[----:B0-----:R-:W-:-:S05]  /*28e0*/  IMAD.WIDE.U32 R4, R0, 0x8, R6 ;  /* 0x0000000800047825 */ /* 0x001fca00078e0006 */
[----:B------:R0:W2:Y:S01]  /*28f0*/  LDG.E.64.CONSTANT R2, desc[UR8][R4.64] ;  /* 0x0000000804027981 */ /* 0x0000a2000c1e9b00 */
[----:B------:R-:W1:Y:S02]  /*2900*/  S2R R19, SR_TID.X ;  /* 0x0000000000137919 */ /* 0x000e640000002100 */
[C---:B-1----:R-:W-:Y:S02]  /*2910*/  LOP3.LUT R9, R19.reuse, 0x1f, RZ, 0xc0, !PT ;  /* 0x0000001f13097812 */ /* 0x042fe400078ec0ff */
[----:B------:R-:W-:-:S05]  /*2920*/  LOP3.LUT R8, R19, 0x3e0, RZ, 0xc0, !PT ;  /* 0x000003e013087812 */ /* 0x000fca00078ec0ff */
[----:B------:R-:W-:-:S04]  /*2930*/  IMAD R9, R8, 0x5, R9 ;  /* 0x0000000508097824 */ /* 0x000fc800078e0209 */
[C---:B------:R-:W-:Y:S01]  /*2940*/  VIADD R8, R9.reuse, 0x20 ;  /* 0x0000002009087836 */ /* 0x040fe20000000000 */
[CC--:B------:R-:W-:Y:S01]  /*2950*/  ISETP.GE.AND P0, PT, R9.reuse, R33.reuse, PT ;  /* 0x000000210900720c */ /* 0x0c0fe20003f06270 */
[C---:B------:R-:W-:Y:S01]  /*2960*/  VIADD R10, R9.reuse, 0x40 ;  /* 0x00000040090a7836 */ /* 0x040fe20000000000 */
[C---:B0-----:R-:W-:Y:S01]  /*2970*/  LEA R4, P5, R9.reuse, R4, 0x3 ;  /* 0x0000000409047211 */ /* 0x041fe200078a18ff */
[C---:B------:R-:W-:Y:S01]  /*2980*/  VIADD R12, R9.reuse, 0x60 ;  /* 0x00000060090c7836 */ /* 0x040fe20000000000 */
[-C--:B------:R-:W-:Y:S01]  /*2990*/  ISETP.GE.AND P1, PT, R8, R33.reuse, PT ;  /* 0x000000210800720c */ /* 0x080fe20003f26270 */
[----:B------:R-:W-:Y:S01]  /*29a0*/  VIADD R8, R9, 0x80 ;  /* 0x0000008009087836 */ /* 0x000fe20000000000 */
[-C--:B------:R-:W-:Y:S01]  /*29b0*/  ISETP.GE.AND P2, PT, R10, R33.reuse, PT ;  /* 0x000000210a00720c */ /* 0x080fe20003f46270 */
[----:B------:R-:W-:Y:S01]  /*29c0*/  IMAD.X R5, RZ, RZ, R5, P5 ;  /* 0x000000ffff057224 */ /* 0x000fe200028e0605 */
[-C--:B------:R-:W-:Y:S02]  /*29d0*/  ISETP.GE.AND P3, PT, R12, R33.reuse, PT ;  /* 0x000000210c00720c */ /* 0x080fe40003f66270 */
[----:B------:R-:W-:-:S03]  /*29e0*/  ISETP.GE.AND P4, PT, R8, R33, PT ;  /* 0x000000210800720c */ /* 0x000fc60003f86270 */
[----:B------:R-:W-:-:S04]  /*29f0*/  @!P0 IMAD.IADD R11, R0, 0x1, R9 ;  /* 0x00000001000b8824 */ /* 0x000fc800078e0209 */
[----:B------:R-:W-:-:S04]  /*2a00*/  @!P0 IMAD.WIDE.U32 R6, R11, 0x8, R6 ;  /* 0x000000080b068825 */ /* 0x000fc800078e0006 */
[----:B--2---:R-:W-:Y:S02]  /*2a10*/  IMAD.MOV.U32 R16, RZ, RZ, R2 ;  /* 0x000000ffff107224 */ /* 0x004fe400078e0002 */
[----:B------:R-:W-:Y:S02]  /*2a20*/  IMAD.MOV.U32 R17, RZ, RZ, R3 ;  /* 0x000000ffff117224 */ /* 0x000fe400078e0003 */
[--C-:B------:R-:W-:Y:S01]  /*2a30*/  IMAD.MOV.U32 R10, RZ, RZ, R16.reuse ;  /* 0x000000ffff0a7224 */ /* 0x100fe200078e0010 */
[----:B------:R-:W2:Y:S01]  /*2a40*/  @!P0 LDG.E.64.CONSTANT R2, desc[UR8][R6.64] ;  /* 0x0000000806028981 */ /* 0x000ea2000c1e9b00 */
[--C-:B------:R-:W-:Y:S02]  /*2a50*/  IMAD.MOV.U32 R11, RZ, RZ, R17.reuse ;  /* 0x000000ffff0b7224 */ /* 0x100fe400078e0011 */
[----:B------:R-:W-:Y:S02]  /*2a60*/  IMAD.MOV.U32 R20, RZ, RZ, R16 ;  /* 0x000000ffff147224 */ /* 0x000fe400078e0010 */
[----:B------:R-:W-:-:S02]  /*2a70*/  IMAD.MOV.U32 R21, RZ, RZ, R17 ;  /* 0x000000ffff157224 */ /* 0x000fc400078e0011 */
[----:B------:R-:W-:Y:S01]  /*2a80*/  IMAD.MOV.U32 R22, RZ, RZ, R16 ;  /* 0x000000ffff167224 */ /* 0x000fe200078e0010 */
[----:B------:R-:W3:Y:S01]  /*2a90*/  @!P1 LDG.E.64.CONSTANT R10, desc[UR8][R4.64+0x100] ;  /* 0x00010008040a9981 */ /* 0x000ee2000c1e9b00 */
[----:B------:R-:W-:-:S03]  /*2aa0*/  IMAD.MOV.U32 R23, RZ, RZ, R17 ;  /* 0x000000ffff177224 */ /* 0x000fc600078e0011 */
[----:B------:R-:W4:Y:S04]  /*2ab0*/  @!P2 LDG.E.64.CONSTANT R20, desc[UR8][R4.64+0x200] ;  /* 0x000200080414a981 */ /* 0x000f28000c1e9b00 */
[----:B------:R-:W5:Y:S04]  /*2ac0*/  @!P3 LDG.E.64.CONSTANT R22, desc[UR8][R4.64+0x300] ;  /* 0x000300080416b981 */ /* 0x000f68000c1e9b00 */
[----:B------:R-:W5:Y:S01]  /*2ad0*/  @!P4 LDG.E.64.CONSTANT R16, desc[UR8][R4.64+0x400] ;  /* 0x000400080410c981 */ /* 0x000f62000c1e9b00 */
[----:B------:R-:W0:Y:S01]  /*2ae0*/  S2R R0, SR_LANEID ;  /* 0x0000000000007919 */ /* 0x000e220000000000 */
[----:B------:R-:W1:Y:S01]  /*2af0*/  S2UR UR5, SR_CgaCtaId ;  /* 0x00000000000579c3 */ /* 0x000e620000008800 */
[----:B------:R-:W-:Y:S01]  /*2b00*/  SHF.R.U32.HI R13, RZ, 0x5, R19 ;  /* 0x00000005ff0d7819 */ /* 0x000fe20000011613 */
[----:B------:R-:W-:-:S02]  /*2b10*/  UMOV UR4, 0x400 ;  /* 0x0000040000047882 */ /* 0x000fc40000000000 */
[----:B-1----:R-:W-:Y:S02]  /*2b20*/  ULEA UR4, UR5, UR4, 0x18 ;  /* 0x0000000405047291 */ /* 0x002fe4000f8ec0ff */
[----:B0-----:R-:W-:-:S05]  /*2b30*/  IMAD R8, R13, 0xa0, R0 ;  /* 0x000000a00d087824 */ /* 0x001fca00078e0200 */
[----:B------:R-:W-:-:S05]  /*2b40*/  LEA R25, R8, UR4, 0x3 ;  /* 0x0000000408197c11 */ /* 0x000fca000f8e18ff */
[----:B------:R-:W-:Y:S01]  /*2b50*/  IMAD R12, R0, 0x20, R25 ;  /* 0x00000020000c7824 */ /* 0x000fe200078e0219 */
[C---:B------:R-:W-:Y:S02]  /*2b60*/  LEA R15, R19.reuse, UR4, 0x3 ;  /* 0x00000004130f7c11 */ /* 0x040fe4000f8e18ff */
[C---:B------:R-:W-:Y:S01]  /*2b70*/  ISETP.NE.AND P3, PT, R19.reuse, RZ, PT ;  /* 0x000000ff1300720c */ /* 0x040fe20003f65270 */
[----:B------:R-:W-:-:S05]  /*2b80*/  IMAD R14, R19, 0x5, RZ ;  /* 0x00000005130e7824 */ /* 0x000fca00078e02ff */
[----:B------:R-:W-:Y:S01]  /*2b90*/  ISETP.GE.AND P4, PT, R14, R33, PT ;  /* 0x000000210e00720c */ /* 0x000fe20003f86270 */
        /* <DEDUP_REMOVED lines=10> */
[----:B------:R3:W-:Y:S01]  /*2c40*/  LDS.64 R10, [R12+0x18] ;  /* 0x000018000c0a7984 */ /* 0x0007e20000000a00 */
[----:B------:R-:W-:Y:S06]  /*2c50*/  BAR.SYNC.DEFER_BLOCKING 0x0 ;  /* 0x0000000000007b1d */ /* 0x000fec0000010000 */
[----:B0-----:R-:W-:Y:S02]  /*2c60*/  STS.64 [R15+0x230], R4 ;  /* 0x000230040f007388 */ /* 0x001fe40000000a00 */
[----:B------:R-:W-:Y:S06]  /*2c70*/  BAR.SYNC.DEFER_BLOCKING 0x0 ;  /* 0x0000000000007b1d */ /* 0x000fec0000010000 */
[----:B------:R-:W0:Y:S02]  /*2c80*/  @P3 LDS.64 R16, [R15+0x228] ;  /* 0x000228000f103984 */ /* 0x000e240000000a00 */
[----:B------:R-:W-:Y:S01]  /*2c90*/  BAR.SYNC.DEFER_BLOCKING 0x0 ;  /* 0x0000000000007b1d */ /* 0x000fe20000010000 */
[----:B-1----:R-:W-:-:S02]  /*2ca0*/  ISETP.NE.U32.AND P0, PT, R6, R8, PT ;  /* 0x000000080600720c */ /* 0x002fc40003f05070 */
[----:B--2---:R-:W-:Y:S02]  /*2cb0*/  ISETP.NE.U32.AND P2, PT, R8, R2, PT ;  /* 0x000000020800720c */ /* 0x004fe40003f45070 */
[----:B------:R-:W-:Y:S01]  /*2cc0*/  ISETP.NE.AND.EX P0, PT, R7, R9, PT, P0 ;  /* 0x000000090700720c */ /* 0x000fe20003f05300 */
[----:B---3--:R-:W-:Y:S01]  /*2cd0*/  IMAD.MOV.U32 R12, RZ, RZ, 0x1 ;  /* 0x00000001ff0c7424 */ /* 0x008fe200078e00ff */
[----:B0-----:R-:W-:Y:S01]  /*2ce0*/  @P3 ISETP.NE.U32.AND P1, PT, R16, R6, PT ;  /* 0x000000061000320c */ /* 0x001fe20003f25070 */
[----:B------:R-:W-:-:S03]  /*2cf0*/  VIADD R16, R14, 0x1 ;  /* 0x000000010e107836 */ /* 0x000fc60000000000 */
[----:B------:R-:W-:Y:S02]  /*2d00*/  @P3 ISETP.NE.AND.EX P1, PT, R17, R7, PT, P1 ;  /* 0x000000071100320c */ /* 0x000fe40003f25310 */
[----:B------:R-:W-:Y:S01]  /*2d10*/  ISETP.GE.OR P0, PT, R16, R33, P0 ;  /* 0x000000211000720c */ /* 0x000fe20000706670 */
[----:B------:R-:W-:Y:S01]  /*2d20*/  VIADD R16, R14, 0x2 ;  /* 0x000000020e107836 */ /* 0x000fe20000000000 */
[----:B------:R-:W-:Y:S02]  /*2d30*/  @P3 SEL R12, RZ, 0x1, !P1 ;  /* 0x00000001ff0c3807 */ /* 0x000fe40004800000 */
[----:B------:R-:W-:Y:S02]  /*2d40*/  ISETP.NE.AND.EX P1, PT, R9, R3, PT, P2 ;  /* 0x000000030900720c */ /* 0x000fe40003f25320 */
[----:B------:R-:W-:Y:S02]  /*2d50*/  ISETP.NE.U32.AND P2, PT, R2, R10, PT ;  /* 0x0000000a0200720c */ /* 0x000fe40003f45070 */
[----:B------:R-:W-:Y:S01]  /*2d60*/  SEL R24, R12, 0x1, !P4 ;  /* 0x000000010c187807 */ /* 0x000fe20006000000 */
[----:B------:R-:W-:Y:S01]  /*2d70*/  VIADD R12, R14, 0x3 ;  /* 0x000000030e0c7836 */ /* 0x000fe20000000000 */
[----:B------:R-:W-:-:S02]  /*2d80*/  ISETP.GE.OR P1, PT, R16, R33, P1 ;  /* 0x000000211000720c */ /* 0x000fc40000f26670 */
[----:B------:R-:W-:Y:S02]  /*2d90*/  ISETP.NE.AND.EX P2, PT, R3, R11, PT, P2 ;  /* 0x0000000b0300720c */ /* 0x000fe40003f45320 */
[----:B------:R-:W-:Y:S01]  /*2da0*/  ISETP.NE.U32.AND P3, PT, R10, R4, PT ;  /* 0x000000040a00720c */ /* 0x000fe20003f65070 */
[----:B------:R-:W-:Y:S01]  /*2db0*/  VIADD R14, R14, 0x4 ;  /* 0x000000040e0e7836 */ /* 0x000fe20000000000 */
[----:B------:R-:W-:Y:S01]  /*2dc0*/  ISETP.GE.OR P2, PT, R12, R33, P2 ;  /* 0x000000210c00720c */ /* 0x000fe20001746670 */
[----:B------:R-:W-:Y:S01]  /*2dd0*/  VIADD R16, R24, 0x1 ;  /* 0x0000000118107836 */ /* 0x000fe20000000000 */
[----:B------:R-:W-:Y:S01]  /*2de0*/  ISETP.NE.AND.EX P3, PT, R11, R5, PT, P3 ;  /* 0x000000050b00720c */ /* 0x000fe20003f65330 */
[----:B------:R-:W-:-:S03]  /*2df0*/  @!P0 IMAD.MOV R16, RZ, RZ, R24 ;  /* 0x000000ffff108224 */ /* 0x000fc600078e0218 */
[----:B------:R-:W-:Y:S01]  /*2e00*/  ISETP.GE.OR P3, PT, R14, R33, P3 ;  /* 0x000000210e00720c */ /* 0x000fe20001f66670 */
[----:B------:R-:W-:Y:S02]  /*2e10*/  VIADD R17, R16, 0x1 ;  /* 0x0000000110117836 */ /* 0x000fe40000000000 */
[----:B------:R-:W-:-:S04]  /*2e20*/  @!P1 IMAD.MOV R17, RZ, RZ, R16 ;  /* 0x000000ffff119224 */ /* 0x000fc800078e0210 */
[----:B------:R-:W-:Y:S02]  /*2e30*/  VIADD R14, R17, 0x1 ;  /* 0x00000001110e7836 */ /* 0x000fe40000000000 */
[----:B------:R-:W-:-:S04]  /*2e40*/  @!P2 IMAD.MOV R14, RZ, RZ, R17 ;  /* 0x000000ffff0ea224 */ /* 0x000fc800078e0211 */
[----:B------:R-:W-:Y:S02]  /*2e50*/  VIADD R18, R14, 0x1 ;  /* 0x000000010e127836 */ /* 0x000fe40000000000 */
[----:B------:R-:W-:-:S05]  /*2e60*/  @!P3 IMAD.MOV R18, RZ, RZ, R14 ;  /* 0x000000ffff12b224 */ /* 0x000fca00078e020e */
[----:B------:R-:W0:Y:S02]  /*2e70*/  SHFL.UP P4, R21, R18, 0x1, RZ ;  /* 0x0420000012157989 */ /* 0x000e2400000800ff */
[----:B0-----:R-:W-:-:S05]  /*2e80*/  @P4 IMAD.IADD R21, R21, 0x1, R18 ;  /* 0x0000000115154824 */ /* 0x001fca00078e0212 */
[----:B------:R-:W0:Y:S02]  /*2e90*/  SHFL.UP P4, R12, R21, 0x2, RZ ;  /* 0x04400000150c7989 */ /* 0x000e2400000800ff */
[----:B0-----:R-:W-:-:S05]  /*2ea0*/  @P4 IMAD.IADD R12, R21, 0x1, R12 ;  /* 0x00000001150c4824 */ /* 0x001fca00078e020c */
[----:B------:R-:W0:Y:S02]  /*2eb0*/  SHFL.UP P4, R23, R12, 0x4, RZ ;  /* 0x048000000c177989 */ /* 0x000e2400000800ff */
[----:B0-----:R-:W-:-:S05]  /*2ec0*/  @P4 IMAD.IADD R23, R12, 0x1, R23 ;  /* 0x000000010c174824 */ /* 0x001fca00078e0217 */
[----:B------:R-:W0:Y:S01]  /*2ed0*/  SHFL.UP P4, R20, R23, 0x8, RZ ;  /* 0x0500000017147989 */ /* 0x000e2200000800ff */
[----:B------:R-:W-:Y:S01]  /*2ee0*/  ISETP.NE.AND P5, PT, R0, 0x1f, PT ;  /* 0x0000001f0000780c */ /* 0x000fe20003fa5270 */
[----:B0-----:R-:W-:-:S05]  /*2ef0*/  @P4 IMAD.IADD R20, R23, 0x1, R20 ;  /* 0x0000000117144824 */ /* 0x001fca00078e0214 */
[----:B------:R-:W0:Y:S07]  /*2f00*/  SHFL.UP P4, R25, R20, 0x10, RZ ;  /* 0x0600000014197989 */ /* 0x000e2e00000800ff */
[----:B------:R-:W-:Y:S01]  /*2f10*/  @!P5 LEA R22, R13, UR4, 0x2 ;  /* 0x000000040d16dc11 */ /* 0x000fe2000f8e10ff */
[----:B0-----:R-:W-:-:S05]  /*2f20*/  @P4 IMAD.IADD R25, R20, 0x1, R25 ;  /* 0x0000000114194824 */ /* 0x001fca00078e0219 */
[----:B------:R-:W-:Y:S01]  /*2f30*/  @!P5 STS [R22], R25 ;  /* 0x000000191600d388 */ /* 0x000fe20000000800 */
[----:B------:R-:W-:Y:S06]  /*2f40*/  BAR.SYNC.DEFER_BLOCKING 0x0 ;  /* 0x0000000000007b1d */ /* 0x000fec0000010000 */
[----:B------:R-:W0:Y:S01]  /*2f50*/  LDS.64 R12, [UR4] ;  /* 0x00000004ff0c7984 */ /* 0x000e220008000a00 */
[----:B------:R-:W-:Y:S01]  /*2f60*/  IMAD.IADD R18, R25, 0x1, -R18 ;  /* 0x0000000119127824 */ /* 0x000fe200078e0a12 */
[----:B------:R-:W-:Y:S01]  /*2f70*/  BAR.SYNC.DEFER_BLOCKING 0x0 ;  /* 0x0000000000007b1d */ /* 0x000fe20000010000 */
[----:B------:R-:W-:-:S02]  /*2f80*/  ISETP.NE.AND P6, PT, R0, RZ, PT ;  /* 0x000000ff0000720c */ /* 0x000fc40003fc5270 */
[----:B------:R-:W-:Y:S02]  /*2f90*/  ISETP.GE.U32.AND P4, PT, R19, 0x20, PT ;  /* 0x000000201300780c */ /* 0x000fe40003f86070 */
[----:B------:R-:W-:Y:S02]  /*2fa0*/  SEL R21, R18, RZ, P6 ;  /* 0x000000ff12157207 */ /* 0x000fe40003000000 */
[----:B------:R-:W-:Y:S02]  /*2fb0*/  ISETP.NE.AND P5, PT, R24, RZ, PT ;  /* 0x000000ff1800720c */ /* 0x000fe40003fa5270 */
[----:B0-----:R-:W-:-:S05]  /*2fc0*/  SEL R0, R12, RZ, P4 ;  /* 0x000000ff0c007207 */ /* 0x001fca0002000000 */
[----:B------:R-:W-:-:S04]  /*2fd0*/  IMAD.IADD R21, R0, 0x1, R21 ;  /* 0x0000000100157824 */ /* 0x000fc800078e0215 */
[--C-:B------:R-:W-:Y:S02]  /*2fe0*/  @P2 IMAD.IADD R18, R17, 0x1, R21.reuse ;  /* 0x0000000111122824 */ /* 0x100fe400078e0215 */
[----:B------:R-:W-:-:S03]  /*2ff0*/  @P0 IMAD.IADD R0, R24, 0x1, R21 ;  /* 0x0000000118000824 */ /* 0x000fc600078e0215 */
[----:B------:R-:W-:Y:S02]  /*3000*/  @P2 LEA R25, R18, UR4, 0x3 ;  /* 0x0000000412192c11 */ /* 0x000fe4000f8e18ff */
[----:B------:R-:W-:Y:S01]  /*3010*/  IADD3 R18, PT, PT, R13, R33, R12 ;  /* 0x000000210d127210 */ /* 0x000fe20007ffe00c */
[--C-:B------:R-:W-:Y:S01]  /*3020*/  @P1 IMAD.IADD R16, R16, 0x1, R21.reuse ;  /* 0x0000000110101824 */ /* 0x100fe200078e0215 */
[----:B------:R-:W-:Y:S01]  /*3030*/  @P5 LEA R17, R21, UR4, 0x3 ;  /* 0x0000000415115c11 */ /* 0x000fe2000f8e18ff */
[----:B------:R-:W-:Y:S01]  /*3040*/  @P3 IMAD.IADD R14, R14, 0x1, R21 ;  /* 0x000000010e0e3824 */ /* 0x000fe200078e0215 */
[----:B------:R-:W-:Y:S01]  /*3050*/  @P0 LEA R21, R0, UR4, 0x3 ;  /* 0x0000000400150c11 */ /* 0x000fe2000f8e18ff */
[----:B------:R-:W-:Y:S02]  /*3060*/  VIADD R18, R18, 0xfffffec0 ;  /* 0xfffffec012127836 */ /* 0x000fe40000000000 */
[----:B------:R0:W-:Y:S04]  /*3070*/  @P5 STS.64 [R17], R6 ;  /* 0x0000000611005388 */ /* 0x0001e80000000a00 */
[----:B------:R0:W-:Y:S01]  /*3080*/  @P0 STS.64 [R21], R8 ;  /* 0x0000000815000388 */ /* 0x0001e20000000a00 */
[----:B------:R-:W-:-:S02]  /*3090*/  ISETP.GE.AND P0, PT, R19, R18, PT ;  /* 0x000000121300720c */ /* 0x000fc40003f06270 */
[----:B------:R-:W-:Y:S02]  /*30a0*/  @P1 LEA R23, R16, UR4, 0x3 ;  /* 0x0000000410171c11 */ /* 0x000fe4000f8e18ff */
[----:B------:R-:W-:-:S03]  /*30b0*/  @P3 LEA R27, R14, UR4, 0x3 ;  /* 0x000000040e1b3c11 */ /* 0x000fc6000f8e18ff */
[----:B------:R0:W-:Y:S01]  /*30c0*/  @P1 STS.64 [R23], R2 ;  /* 0x0000000217001388 */ /* 0x0001e20000000a00 */
[----:B------:R-:W-:Y:S03]  /*30d0*/  BSSY.RECONVERGENT B0, `(.L_x_1055) ;  /* 0x000007d000007945 */ /* 0x000fe60003800200 */
[----:B------:R0:W-:Y:S04]  /*30e0*/  @P2 STS.64 [R25], R10 ;  /* 0x0000000a19002388 */ /* 0x0001e80000000a00 */
[----:B------:R0:W-:Y:S01]  /*30f0*/  @P3 STS.64 [R27], R4 ;  /* 0x000000041b003388 */ /* 0x0001e20000000a00 */
[----:B------:R-:W-:Y:S06]  /*3100*/  BAR.SYNC.DEFER_BLOCKING 0x0 ;  /* 0x0000000000007b1d */ /* 0x000fec0000010000 */
[----:B------:R-:W-:Y:S05]  /*3110*/  @P0 BRA `(.L_x_1056) ;  /* 0x0000000400e00947 */ /* 0x000fea0003800000 */
[----:B------:R-:W-:Y:S01]  /*3120*/  IADD3 R12, PT, PT, R13, UR6, R12 ;  /* 0x000000060d0c7c10 */ /* 0x000fe2000fffe00c */
[----:B------:R-:W-:Y:S03]  /*3130*/  BSSY.RECONVERGENT B1, `(.L_x_1057) ;  /* 0x000001a000017945 */ /* 0x000fe60003800200 */
[----:B------:R-:W-:-:S04]  /*3140*/  IADD3 R12, PT, PT, R12, -0x141, -R19 ;  /* 0xfffffebf0c0c7810 */ /* 0x000fc80007ffe813 */
[C---:B------:R-:W-:Y:S02]  /*3150*/  LOP3.LUT R0, R12.reuse, 0xc0, RZ, 0xc0, !PT ;  /* 0x000000c00c007812 */ /* 0x040fe400078ec0ff */
[----:B------:R-:W-:Y:S02]  /*3160*/  ISETP.GE.U32.AND P1, PT, R12, 0xc0, PT ;  /* 0x000000c00c00780c */ /* 0x000fe40003f26070 */
[----:B------:R-:W-:-:S13]  /*3170*/  ISETP.NE.AND P0, PT, R0, 0xc0, PT ;  /* 0x000000c00000780c */ /* 0x000fda0003f05270 */
[----:B------:R-:W-:Y:S05]  /*3180*/  @!P0 BRA `(.L_x_1058) ;  /* 0x0000000000508947 */ /* 0x000fea0003800000 */
[----:B0-----:R-:W0:Y:S01]  /*3190*/  LDC.64 R2, c[0x0][0x388] ;  /* 0x0000e200ff027b82 */ /* 0x001e220000000a00 */
        /* <DEDUP_REMOVED lines=9> */
.L_x_1059:
[----:B-1----:R0:W1:Y:S01]  /*3230*/  LDS.64 R2, [R15] ;  /* 0x000000000f027984 */ /* 0x0020620000000a00 */
        /* <DEDUP_REMOVED lines=9> */
.L_x_1058:
[----:B------:R-:W-:Y:S05]  /*32d0*/  BSYNC.RECONVERGENT B1 ;  /* 0x0000000000017941 */ /* 0x000fea0003800200 */
.L_x_1057:
[----:B------:R-:W-:Y:S05]  /*32e0*/  @!P1 BRA `(.L_x_1056) ;  /* 0x00000004006c9947 */ /* 0x000fea0003800000 */
[----:B01----:R-:W0:Y:S01]  /*32f0*/  LDC.64 R2, c[0x0][0x388] ;  /* 0x0000e200ff027b82 */ /* 0x003e220000000a00 */
        /* <DEDUP_REMOVED lines=12> */
.L_x_1062:
        /* <DEDUP_REMOVED lines=40> */
.L_x_1061:
[----:B------:R-:W-:Y:S05]  /*3640*/  BSYNC.RECONVERGENT B1 ;  /* 0x0000000000017941 */ /* 0x000fea0003800200 */
.L_x_1060:
        /* <DEDUP_REMOVED lines=27> */
.L_x_1064:
[----:B------:R-:W-:Y:S05]  /*3800*/  BSYNC.RECONVERGENT B1 ;  /* 0x0000000000017941 */ /* 0x000fea0003800200 */
.L_x_1063:
        /* <DEDUP_REMOVED lines=9> */
.L_x_1056:
[----:B------:R-:W-:Y:S05]  /*38a0*/  BSYNC.RECONVERGENT B0 ;  /* 0x0000000000007941 */ /* 0x000fea0003800200 */
.L_x_1055:
[----:B------:R-:W-:Y:S06]  /*38b0*/  BAR.SYNC.DEFER_BLOCKING 0x0 ;  /* 0x0000000000007b1d */ /* 0x000fec0000010000 */
[----:B------:R-:W-:Y:S05]  /*38c0*/  BRA `(.L_x_1065) ;  /* 0x0000001800b07947 */ /* 0x000fea0003800000 */
.L_x_1054:
        /* <DEDUP_REMOVED lines=20> */
[----:B------:R-:W-:-:S05]  /*3a10*/  IMAD.WIDE R6, R0, 0x8, R6 ;  /* 0x0000000800067825 */ /* 0x000fca00078e0206 */
[----:B------:R0:W3:Y:S01]  /*3a20*/  LDG.E.64.CONSTANT R12, desc[UR8][R6.64+-0x8] ;  /* 0xfffff808060c7981 */ /* 0x0000e2000c1e9b00 */
        /* <DEDUP_REMOVED lines=8> */
[----:B------:R-:W4:Y:S01]  /*3ab0*/  @!P1 LDG.E.64.CONSTANT R14, desc[UR8][R8.64+0x100] ;  /* 0x00010008080e9981 */ /* 0x000f22000c1e9b00 */
[----:B------:R-:W-:-:S03]  /*3ac0*/  IMAD.MOV.U32 R23, RZ, RZ, R5 ;  /* 0x000000ffff177224 */ /* 0x000fc600078e0005 */
[----:B------:R-:W5:Y:S04]  /*3ad0*/  @!P3 LDG.E.64.CONSTANT R18, desc[UR8][R8.64+0x200] ;  /* 0x000200080812b981 */ /* 0x000f68000c1e9b00 */
[----:B------:R-:W3:Y:S04]  /*3ae0*/  @!P4 LDG.E.64.CONSTANT R22, desc[UR8][R8.64+0x300] ;  /* 0x000300080816c981 */ /* 0x000ee8000c1e9b00 */
[----:B------:R-:W3:Y:S01]  /*3af0*/  @!P5 LDG.E.64.CONSTANT R4, desc[UR8][R8.64+0x400] ;  /* 0x000400080804d981 */ /* 0x000ee2000c1e9b00 */
[----:B------:R-:W1:Y:S01]  /*3b00*/  S2R R35, SR_LANEID ;  /* 0x0000000000237919 */ /* 0x000e620000000000 */
[----:B------:R-:W0:Y:S01]  /*3b10*/  S2UR UR5, SR_CgaCtaId ;  /* 0x00000000000579c3 */ /* 0x000e220000008800 */
[----:B------:R-:W-:Y:S01]  /*3b20*/  SHF.R.U32.HI R16, RZ, 0x5, R3 ;  /* 0x00000005ff107819 */ /* 0x000fe20000011603 */
[----:B------:R-:W-:-:S02]  /*3b30*/  UMOV UR4, 0x400 ;  /* 0x0000040000047882 */ /* 0x000fc40000000000 */
[----:B0-----:R-:W-:Y:S02]  /*3b40*/  ULEA UR4, UR5, UR4, 0x18 ;  /* 0x0000000405047291 */ /* 0x001fe4000f8ec0ff */
[----:B-1----:R-:W-:-:S05]  /*3b50*/  IMAD R0, R16, 0xa0, R35 ;  /* 0x000000a010007824 */ /* 0x002fca00078e0223 */
[----:B------:R-:W-:-:S05]  /*3b60*/  LEA R17, R0, UR4, 0x3 ;  /* 0x0000000400117c11 */ /* 0x000fca000f8e18ff */
[----:B------:R-:W-:Y:S01]  /*3b70*/  IMAD R0, R35, 0x20, R17 ;  /* 0x0000002023007824 */ /* 0x000fe200078e0211 */
[C---:B------:R-:W-:Y:S02]  /*3b80*/  LEA R25, R3.reuse, UR4, 0x3 ;  /* 0x0000000403197c11 */ /* 0x040fe4000f8e18ff */
[----:B------:R-:W-:Y:S01]  /*3b90*/  ISETP.NE.AND P0, PT, R3, RZ, PT ;  /* 0x000000ff0300720c */ /* 0x000fe20003f05270 */
[----:B--2---:R-:W-:Y:S04]  /*3ba0*/  STS.64 [R17], R10 ;  /* 0x0000000a11007388 */ /* 0x004fe80000000a00 */
[----:B----4-:R-:W-:Y:S04]  /*3bb0*/  STS.64 [R17+0x100], R14 ;  /* 0x0001000e11007388 */ /* 0x010fe80000000a00 */
[----:B-----5:R-:W-:Y:S04]  /*3bc0*/  STS.64 [R17+0x200], R18 ;  /* 0x0002001211007388 */ /* 0x020fe80000000a00 */
[----:B---3--:R-:W-:Y:S04]  /*3bd0*/  STS.64 [R17+0x300], R22 ;  /* 0x0003001611007388 */ /* 0x008fe80000000a00 */
[----:B------:R-:W-:Y:S01]  /*3be0*/  STS.64 [R17+0x400], R4 ;  /* 0x0004000411007388 */ /* 0x000fe20000000a00 */
[----:B------:R-:W-:-:S03]  /*3bf0*/  NOP ;  /* 0x0000000000007918 */ /* 0x000fc60000000000 */
[----:B------:R-:W0:Y:S04]  /*3c00*/  LDS.64 R6, [R0+0x20] ;  /* 0x0000200000067984 */ /* 0x000e280000000a00 */
[----:B------:R-:W-:Y:S04]  /*3c10*/  LDS.64 R8, [R0] ;  /* 0x0000000000087984 */ /* 0x000fe80000000a00 */
[----:B------:R-:W1:Y:S04]  /*3c20*/  LDS.64 R10, [R0+0x8] ;  /* 0x00000800000a7984 */ /* 0x000e680000000a00 */
[----:B------:R-:W2:Y:S04]  /*3c30*/  LDS.64 R14, [R0+0x10] ;  /* 0x00001000000e7984 */ /* 0x000ea80000000a00 */
[----:B------:R3:W4:Y:S01]  /*3c40*/  LDS.64 R20, [R0+0x18] ;  /* 0x0000180000147984 */ /* 0x0007220000000a00 */
[----:B------:R-:W-:Y:S06]  /*3c50*/  BAR.SYNC.DEFER_BLOCKING 0x0 ;  /* 0x0000000000007b1d */ /* 0x000fec0000010000 */
[----:B0-----:R-:W-:Y:S02]  /*3c60*/  STS.64 [R25+0x230], R6 ;  /* 0x0002300619007388 */ /* 0x001fe40000000a00 */
[----:B------:R-:W-:Y:S06]  /*3c70*/  BAR.SYNC.DEFER_BLOCKING 0x0 ;  /* 0x0000000000007b1d */ /* 0x000fec0000010000 */
[----:B------:R-:W0:Y:S01]  /*3c80*/  @P0 LDS.64 R12, [R25+0x228] ;  /* 0x00022800190c0984 */ /* 0x000e220000000a00 */
[----:B------:R-:W-:Y:S01]  /*3c90*/  IMAD R4, R3, 0x5, RZ ;  /* 0x0000000503047824 */ /* 0x000fe200078e02ff */
[----:B-1----:R-:W-:-:S02]  /*3ca0*/  ISETP.NE.U32.AND P1, PT, R8, R10, PT ;  /* 0x0000000a0800720c */ /* 0x002fc40003f25070 */
[----:B--2---:R-:W-:Y:S01]  /*3cb0*/  ISETP.NE.U32.AND P3, PT, R10, R14, PT ;  /* 0x0000000e0a00720c */ /* 0x004fe20003f65070 */
[C---:B------:R-:W-:Y:S01]  /*3cc0*/  VIADD R2, R4.reuse, 0x1 ;  /* 0x0000000104027836 */ /* 0x040fe20000000000 */
[----:B------:R-:W-:Y:S01]  /*3cd0*/  BAR.SYNC.DEFER_BLOCKING 0x0 ;  /* 0x0000000000007b1d */ /* 0x000fe20000010000 */
[----:B------:R-:W-:Y:S01]  /*3ce0*/  ISETP.NE.AND.EX P1, PT, R9, R11, PT, P1 ;  /* 0x0000000b0900720c */ /* 0x000fe20003f25310 */
[----:B---3--:R-:W-:Y:S01]  /*3cf0*/  VIADD R0, R4, 0x2 ;  /* 0x0000000204007836 */ /* 0x008fe20000000000 */
[----:B------:R-:W-:Y:S02]  /*3d00*/  ISETP.NE.AND.EX P3, PT, R11, R15, PT, P3 ;  /* 0x0000000f0b00720c */ /* 0x000fe40003f65330 */
[-C--:B------:R-:W-:Y:S02]  /*3d10*/  ISETP.GE.OR P1, PT, R2, R33.reuse, P1 ;  /* 0x000000210200720c */ /* 0x080fe40000f26670 */
[----:B----4-:R-:W-:Y:S02]  /*3d20*/  ISETP.NE.U32.AND P4, PT, R14, R20, PT ;  /* 0x000000140e00720c */ /* 0x010fe40003f85070 */
[----:B------:R-:W-:Y:S01]  /*3d30*/  ISETP.GE.OR P3, PT, R0, R33, P3 ;  /* 0x000000210000720c */ /* 0x000fe20001f66670 */
[----:B------:R-:W-:Y:S01]  /*3d40*/  VIADD R0, R4, 0x3 ;  /* 0x0000000304007836 */ /* 0x000fe20000000000 */
[----:B------:R-:W-:-:S02]  /*3d50*/  ISETP.NE.AND.EX P4, PT, R15, R21, PT, P4 ;  /* 0x000000150f00720c */ /* 0x000fc40003f85340 */
[----:B------:R-:W-:Y:S02]  /*3d60*/  ISETP.NE.U32.AND P5, PT, R20, R6, PT ;  /* 0x000000061400720c */ /* 0x000fe40003fa5070 */
[----:B------:R-:W-:Y:S02]  /*3d70*/  ISETP.GE.OR P4, PT, R0, R33, P4 ;  /* 0x000000210000720c */ /* 0x000fe40002786670 */
[----:B------:R-:W-:Y:S02]  /*3d80*/  ISETP.NE.AND.EX P5, PT, R21, R7, PT, P5 ;  /* 0x000000071500720c */ /* 0x000fe40003fa5350 */
[----:B0-----:R-:W-:-:S04]  /*3d90*/  ISETP.NE.U32.AND P2, PT, R12, R8, PT ;  /* 0x000000080c00720c */ /* 0x001fc80003f45070 */
[----:B------:R-:W-:-:S04]  /*3da0*/  ISETP.NE.AND.EX P2, PT, R13, R9, PT, P2 ;  /* 0x000000090d00720c */ /* 0x000fc80003f45320 */
[C---:B------:R-:W-:Y:S01]  /*3db0*/  ISETP.GE.OR P2, PT, R4.reuse, R33, P2 ;  /* 0x000000210400720c */ /* 0x040fe20001746670 */
[----:B------:R-:W-:-:S03]  /*3dc0*/  VIADD R4, R4, 0x4 ;  /* 0x0000000404047836 */ /* 0x000fc60000000000 */
[----:B------:R-:W-:Y:S02]  /*3dd0*/  SEL R32, RZ, 0x1, !P2 ;  /* 0x00000001ff207807 */ /* 0x000fe40005000000 */
[----:B------:R-:W-:-:S03]  /*3de0*/  ISETP.GE.OR P5, PT, R4, R33, P5 ;  /* 0x000000210400720c */ /* 0x000fc60002fa6670 */
[----:B------:R-:W-:Y:S02]  /*3df0*/  VIADD R29, R32, 0x1 ;  /* 0x00000001201d7836 */ /* 0x000fe40000000000 */
[----:B------:R-:W-:-:S04]  /*3e00*/  @!P1 IMAD.MOV R29, RZ, RZ, R32 ;  /* 0x000000ffff1d9224 */ /* 0x000fc800078e0220 */
        /* <DEDUP_REMOVED lines=22> */
[----:B------:R-:W-:Y:S02]  /*3f70*/  ISETP.GT.U32.AND P6, PT, R3, 0x1f, PT ;  /* 0x0000001f0300780c */ /* 0x000fe40003fc4070 */
[----:B------:R-:W-:-:S04]  /*3f80*/  ISETP.NE.AND P0, PT, R35, RZ, PT ;  /* 0x000000ff2300720c */ /* 0x000fc80003f05270 */
[----:B------:R-:W-:Y:S02]  /*3f90*/  SEL R5, R4, RZ, P0 ;  /* 0x000000ff04057207 */ /* 0x000fe40000000000 */
[----:B------:R-:W-:-:S03]  /*3fa0*/  ISETP.GE.U32.AND P0, PT, R3, 0x20, PT ;  /* 0x000000200300780c */ /* 0x000fc60003f06070 */
[C---:B0-----:R-:W-:Y:S02]  /*3fb0*/  IMAD.IADD R5, R16.reuse, 0x1, R5 ;  /* 0x0000000110057824 */ /* 0x041fe400078e0205 */
        /* <DEDUP_REMOVED lines=16> */
.L_x_1067:
[----:B------:R-:W-:Y:S05]  /*40c0*/  NANOSLEEP 0x1c2 ;  /* 0x000001c20000795d */ /* 0x000fea0003800000 */
[----:B------:R-:W-:Y:S01]  /*40d0*/  NOP ;  /* 0x0000000000007918 */ /* 0x000fe20000000000 */
.L_x_1068:
[----:B------:R-:W-:-:S05]  /*40e0*/  IMAD.WIDE R12, R13, 0x8, R36 ;  /* 0x000000080d0c7825 */ /* 0x000fca00078e0224 */
[----:B------:R-:W3:Y:S01]  /*40f0*/  LD.E.64.STRONG.GPU R18, desc[UR8][R12.64+0x100] ;  /* 0x000100080c127980 */ /* 0x000ee2000c10fb00 */
[----:B------:R-:W-:Y:S01]  /*4100*/  UMOV UR5, 0xffffffff ;  /* 0xffffffff00057882 */ /* 0x000fe20000000000 */
[----:B---3--:R-:W-:Y:S02]  /*4110*/  ISETP.NE.AND P0, PT, R18, 0x63, PT ;  /* 0x000000631200780c */ /* 0x008fe40003f05270 */
[----:B------:R-:W-:Y:S11]  /*4120*/  BRA.DIV UR5, `(.L_x_1069) ;  /* 0x0000001e05187947 */ /* 0x000ff6000b800000 */
[----:B------:R-:W-:-:S13]  /*4130*/  VOTE.ANY P0, !P0 ;  /* 0x0000000000ff7806 */ /* 0x000fda0004000100 */
.L_x_1127:
[----:B------:R-:W-:Y:S05]  /*4140*/  @!P0 BRA `(.L_x_1070) ;  /* 0x0000000000308947 */ /* 0x000fea0003800000 */
.L_x_1074:
[----:B------:R-:W-:Y:S05]  /*4150*/  YIELD ;  /* 0x0000000000007946 */ /* 0x000fea0003800000 */
[----:B------:R-:W-:Y:S05]  /*4160*/  @P6 BRA `(.L_x_1071) ;  /* 0x0000000000086947 */ /* 0x000fea0003800000 */
[----:B------:R0:W-:Y:S06]  /*4170*/  MEMBAR.SC.CTA ;  /* 0x0000000000007992 */ /* 0x0001ec0000000000 */
[----:B0-----:R-:W-:Y:S05]  /*4180*/  BRA `(.L_x_1072) ;  /* 0x0000000000087947 */ /* 0x001fea0003800000 */
.L_x_1071:
[----:B------:R-:W-:Y:S05]  /*4190*/  NANOSLEEP 0x15e ;  /* 0x0000015e0000795d */ /* 0x000fea0003800000 */
[----:B------:R-:W-:Y:S01]  /*41a0*/  NOP ;  /* 0x0000000000007918 */ /* 0x000fe20000000000 */
.L_x_1072:
[----:B------:R-:W3:Y:S01]  /*41b0*/  LD.E.64.STRONG.GPU R18, desc[UR8][R12.64+0x100] ;  /* 0x000100080c127980 */ /* 0x000ee2000c10fb00 */
[----:B------:R-:W-:Y:S01]  /*41c0*/  UMOV UR5, 0xffffffff ;  /* 0xffffffff00057882 */ /* 0x000fe20000000000 */
[----:B---3--:R-:W-:Y:S02]  /*41d0*/  ISETP.NE.AND P0, PT, R18, 0x63, PT ;  /* 0x000000631200780c */ /* 0x008fe40003f05270 */
[----:B------:R-:W-:Y:S11]  /*41e0*/  BRA.DIV UR5, `(.L_x_1073) ;  /* 0x0000001e05087947 */ /* 0x000ff6000b800000 */
[----:B------:R-:W-:-:S13]  /*41f0*/  VOTE.ANY P0, !P0 ;  /* 0x0000000000ff7806 */ /* 0x000fda0004000100 */
.L_x_1130:
[----:B------:R-:W-:Y:S05]  /*4200*/  @P0 BRA `(.L_x_1074) ;  /* 0xfffffffc00d00947 */ /* 0x000fea000383ffff */
.L_x_1070:
[----:B------:R-:W-:Y:S01]  /*4210*/  UMOV UR5, 0xffffffff ;  /* 0xffffffff00057882 */ /* 0x000fe20000000000 */
[----:B------:R-:W-:Y:S02]  /*4220*/  ISETP.NE.AND P6, PT, R18, 0x65, PT ;  /* 0x000000651200780c */ /* 0x000fe40003fc5270 */
[----:B------:R-:W-:Y:S11]  /*4230*/  BRA.DIV UR5, `(.L_x_1075) ;  /* 0x0000001e05147947 */ /* 0x000ff6000b800000 */
[----:B------:R-:W0:Y:S01]  /*4240*/  S2R R5, SR_GEMASK ;  /* 0x0000000000057919 */ /* 0x000e220000003c00 */
[----:B------:R-:W-:Y:S01]  /*4250*/  VOTE.ANY R30, PT, !P6 ;  /* 0x00000000001e7806 */ /* 0x000fe200070e0100 */
[C---:B------:R-:W-:Y:S02]  /*4260*/  VIADD R22, R35.reuse, 0x2 ;  /* 0x0000000223167836 */ /* 0x040fe40000000000 */
[C---:B--2---:R-:W-:Y:S01]  /*4270*/  VIADD R16, R35.reuse, 0x4 ;  /* 0x0000000423107836 */ /* 0x044fe20000000000 */
[----:B------:R-:W1:Y:S01]  /*4280*/  S2R R27, SR_CTAID.X ;  /* 0x00000000001b7919 */ /* 0x000e620000002500 */
[----:B------:R-:W-:Y:S01]  /*4290*/  VIADD R24, R35, 0x10 ;  /* 0x0000001023187836 */ /* 0x000fe20000000000 */
[----:B0-----:R-:W-:-:S05]  /*42a0*/  LOP3.LUT R30, R30, 0x80000000, R5, 0xec, !PT ;  /* 0x800000001e1e7812 */ /* 0x001fca00078eec05 */
[----:B------:R-:W-:-:S05]  /*42b0*/  VIADD R5, R30, 0xffffffff ;  /* 0xffffffff1e057836 */ /* 0x000fca0000000000 */
[----:B------:R-:W-:-:S04]  /*42c0*/  LOP3.LUT R5, R30, R5, RZ, 0xc, !PT ;  /* 0x000000051e057212 */ /* 0x000fc800078e0cff */
[----:B------:R0:W2:Y:S02]  /*42d0*/  POPC R28, R5 ;  /* 0x00000005001c7309 */ /* 0x0000a40000000000 */
[C---:B0-----:R-:W-:Y:S01]  /*42e0*/  VIADD R5, R35.reuse, 0x8 ;  /* 0x0000000823057836 */ /* 0x041fe20000000000 */
[----:B--2---:R-:W0:Y:S01]  /*42f0*/  SHFL.DOWN PT, R31, R19, 0x1, R28 ;  /* 0x08200000131f7989 */ /* 0x004e2200000e001c */
        /* <DEDUP_REMOVED lines=12> */
[----:B------:R-:W-:Y:S02]  /*43c0*/  IMAD.IADD R26, R25, 0x1, R12 ;  /* 0x00000001191a7824 */ /* 0x000fe400078e020c */
[----:B------:R-:W0:Y:S03]  /*43d0*/  LDC.64 R12, c[0x0][0x3a8] ;  /* 0x0000ea00ff0c7b82 */ /* 0x000e260000000a00 */
[----:B------:R-:W2:Y:S02]  /*43e0*/  SHFL.DOWN PT, R31, R26, 0x8, R28 ;  /* 0x090000001a1f7989 */ /* 0x000ea400000e001c */
[----:B--2---:R-:W-:Y:S02]  /*43f0*/  SEL R19, R31, RZ, !P0 ;  /* 0x000000ff1f137207 */ /* 0x004fe40004000000 */
[----:B------:R-:W-:-:S03]  /*4400*/  ISETP.NE.AND P0, PT, R18, 0x65, PT ;  /* 0x000000651200780c */ /* 0x000fc60003f05270 */
[----:B------:R-:W-:-:S05]  /*4410*/  IMAD.IADD R19, R26, 0x1, R19 ;  /* 0x000000011a137824 */ /* 0x000fca00078e0213 */
[----:B------:R-:W2:Y:S05]  /*4420*/  SHFL.DOWN PT, R31, R19, 0x10, R28 ;  /* 0x0a000000131f7989 */ /* 0x000eaa00000e001c */
[----:B------:R-:W-:Y:S02]  /*4430*/  VOTE.ALL P0, P0 ;  /* 0x0000000000ff7806 */ /* 0x000fe40000000000 */
[----:B--2---:R-:W-:Y:S02]  /*4440*/  SEL R18, R31, RZ, !P6 ;  /* 0x000000ff1f127207 */ /* 0x004fe40007000000 */
[----:B0-----:R-:W-:Y:S02]  /*4450*/  IADD3 R23, P6, PT, R12, 0x100, RZ ;  /* 0x000001000c177810 */ /* 0x001fe40007fde0ff */
[----:B------:R-:W-:Y:S01]  /*4460*/  LOP3.LUT R12, RZ, R3, RZ, 0x33, !PT ;  /* 0x00000003ff0c7212 */ /* 0x000fe200078e33ff */
[----:B------:R-:W-:-:S02]  /*4470*/  IMAD.IADD R25, R19, 0x1, R18 ;  /* 0x0000000113197824 */ /* 0x000fc400078e0212 */
[----:B------:R-:W-:Y:S02]  /*4480*/  IMAD.X R26, RZ, RZ, R13, P6 ;  /* 0x000000ffff1a7224 */ /* 0x000fe400030e060d */
[----:B-1----:R-:W-:-:S07]  /*4490*/  IMAD.IADD R28, R27, 0x1, R12 ;  /* 0x000000011b1c7824 */ /* 0x002fce00078e020c */
.L_x_1139:
[----:B------:R-:W-:Y:S05]  /*44a0*/  @!P0 BRA `(.L_x_1076) ;  /* 0x0000000000e08947 */ /* 0x000fea0003800000 */
.L_x_1084:
        /* <DEDUP_REMOVED lines=9> */
.L_x_1142:
[----:B------:R-:W-:Y:S05]  /*4540*/  @!P0 BRA `(.L_x_1078) ;  /* 0x0000000000348947 */ /* 0x000fea0003800000 */
[----:B------:R-:W-:-:S13]  /*4550*/  ISETP.GT.U32.AND P6, PT, R4, 0x1f3, PT ;  /* 0x000001f30400780c */ /* 0x000fda0003fc4070 */
.L_x_1082:
[----:B------:R-:W-:Y:S05]  /*4560*/  YIELD ;  /* 0x0000000000007946 */ /* 0x000fea0003800000 */
[----:B------:R-:W-:Y:S05]  /*4570*/  @P6 BRA `(.L_x_1079) ;  /* 0x0000000000086947 */ /* 0x000fea0003800000 */
[----:B------:R0:W-:Y:S06]  /*4580*/  MEMBAR.SC.CTA ;  /* 0x0000000000007992 */ /* 0x0001ec0000000000 */
[----:B0-----:R-:W-:Y:S05]  /*4590*/  BRA `(.L_x_1080) ;  /* 0x0000000000087947 */ /* 0x001fea0003800000 */
.L_x_1079:
[----:B------:R-:W-:Y:S05]  /*45a0*/  NANOSLEEP 0x15e ;  /* 0x0000015e0000795d */ /* 0x000fea0003800000 */
[----:B------:R-:W-:Y:S01]  /*45b0*/  NOP ;  /* 0x0000000000007918 */ /* 0x000fe20000000000 */
.L_x_1080:
[----:B------:R-:W2:Y:S01]  /*45c0*/  LD.E.64.STRONG.GPU R18, desc[UR8][R12.64+-0x100] ;  /* 0xffff00080c127980 */ /* 0x000ea2000c10fb00 */
[----:B------:R-:W-:Y:S01]  /*45d0*/  UMOV UR5, 0xffffffff ;  /* 0xffffffff00057882 */ /* 0x000fe20000000000 */
[----:B--2---:R-:W-:Y:S02]  /*45e0*/  ISETP.NE.AND P0, PT, R18, 0x63, PT ;  /* 0x000000631200780c */ /* 0x004fe40003f05270 */
[----:B------:R-:W-:Y:S11]  /*45f0*/  BRA.DIV UR5, `(.L_x_1081) ;  /* 0x0000001e05587947 */ /* 0x000ff6000b800000 */
[----:B------:R-:W-:-:S13]  /*4600*/  VOTE.ANY P0, !P0 ;  /* 0x0000000000ff7806 */ /* 0x000fda0004000100 */
.L_x_1145:
[----:B------:R-:W-:Y:S05]  /*4610*/  @P0 BRA `(.L_x_1082) ;  /* 0xfffffffc00d00947 */ /* 0x000fea000383ffff */
.L_x_1078:
[----:B------:R-:W-:Y:S01]  /*4620*/  UMOV UR5, 0xffffffff ;  /* 0xffffffff00057882 */ /* 0x000fe20000000000 */
[----:B------:R-:W-:Y:S02]  /*4630*/  ISETP.NE.AND P6, PT, R18, 0x65, PT ;  /* 0x000000651200780c */ /* 0x000fe40003fc5270 */
[----:B------:R-:W-:Y:S11]  /*4640*/  BRA.DIV UR5, `(.L_x_1083) ;  /* 0x0000001e05647947 */ /* 0x000ff6000b800000 */
[----:B------:R-:W0:Y:S01]  /*4650*/  S2R R12, SR_GEMASK ;  /* 0x00000000000c7919 */ /* 0x000e220000003c00 */
[----:B------:R-:W-:Y:S01]  /*4660*/  VOTE.ANY R30, PT, !P6 ;  /* 0x00000000001e7806 */ /* 0x000fe200070e0100 */
[----:B------:R-:W-:-:S03]  /*4670*/  VIADD R28, R28, 0xffffffe0 ;  /* 0xffffffe01c1c7836 */ /* 0x000fc60000000000 */
[----:B0-----:R-:W-:-:S05]  /*4680*/  LOP3.LUT R30, R30, 0x80000000, R12, 0xec, !PT ;  /* 0x800000001e1e7812 */ /* 0x001fca00078eec0c */
        /* <DEDUP_REMOVED lines=25> */
.L_x_1154:
[----:B------:R-:W-:Y:S05]  /*4820*/  @P0 BRA `(.L_x_1084) ;  /* 0xfffffffc00200947 */ /* 0x000fea000383ffff */
.L_x_1076:
        /* <DEDUP_REMOVED lines=16> */
.L_x_1066:
[----:B------:R-:W-:Y:S05]  /*4930*/  WARPSYNC.ALL ;  /* 0x0000000000007948 */ /* 0x000fea0003800000 */
[----:B------:R-:W-:Y:S01]  /*4940*/  ISETP.NE.AND P0, PT, R3, RZ, PT ;  /* 0x000000ff0300720c */ /* 0x000fe20003f05270 */
[----:B------:R-:W0:Y:S08]  /*4950*/  S2UR UR5, SR_CgaCtaId ;  /* 0x00000000000579c3 */ /* 0x000e300000008800 */
[----:B------:R-:W-:Y:S01]  /*4960*/  BAR.SYNC.DEFER_BLOCKING 0x0 ;  /* 0x0000000000007b1d */ /* 0x000fe20000010000 */
[----:B------:R-:W-:-:S05]  /*4970*/  IADD3 R33, PT, PT, -R33, 0x140, RZ ;  /* 0x0000014021217810 */ /* 0x000fca0007ffe1ff */
[----:B------:R-:W-:Y:S01]  /*4980*/  UMOV UR4, 0x400 ;  /* 0x0000040000047882 */ /* 0x000fe20000000000 */
[----:B------:R-:W-:Y:S01]  /*4990*/  BSSY.RECONVERGENT B0, `(.L_x_1085) ;  /* 0x000009e000007945 */ /* 0x000fe20003800200 */
[----:B0-----:R-:W-:-:S09]  /*49a0*/  ULEA UR4, UR5, UR4, 0x18 ;  /* 0x0000000405047291 */ /* 0x001fd2000f8ec0ff */
[----:B--2---:R-:W0:Y:S04]  /*49b0*/  @P0 LDS R4, [UR4+0xc] ;  /* 0x00000c04ff040984 */ /* 0x004e280008000800 */
[----:B------:R-:W1:Y:S01]  /*49c0*/  LDS.128 R16, [UR4+0x20] ;  /* 0x00002004ff107984 */ /* 0x000e620008000c00 */
[----:B0-----:R-:W-:-:S04]  /*49d0*/  @P0 IMAD.IADD R5, R5, 0x1, R4 ;  /* 0x0000000105050824 */ /* 0x001fc800078e0204 */
[--C-:B------:R-:W-:Y:S01]  /*49e0*/  IMAD.IADD R4, R29, 0x1, R5.reuse ;  /* 0x000000011d047824 */ /* 0x100fe200078e0205 */
[----:B-1----:R-:W-:Y:S01]  /*49f0*/  @P1 IADD3 R32, PT, PT, -R17, R5, R32 ;  /* 0x0000000511201210 */ /* 0x002fe20007ffe120 */
[----:B------:R-:W-:Y:S02]  /*4a00*/  IMAD.IADD R16, R0, 0x1, R5 ;  /* 0x0000000100107824 */ /* 0x000fe400078e0205 */
[----:B------:R-:W-:Y:S01]  /*4a10*/  @P3 IMAD.IADD R0, R4, 0x1, -R17 ;  /* 0x0000000104003824 */ /* 0x000fe200078e0a11 */
[----:B------:R-:W-:Y:S01]  /*4a20*/  @P1 LEA R13, R32, UR4, 0x3 ;  /* 0x00000004200d1c11 */ /* 0x000fe2000f8e18ff */
[----:B------:R-:W-:Y:S02]  /*4a30*/  IMAD.IADD R12, R2, 0x1, R5 ;  /* 0x00000001020c7824 */ /* 0x000fe400078e0205 */
[----:B------:R-:W-:Y:S01]  /*4a40*/  @P2 IMAD.IADD R2, R5, 0x1, -R17 ;  /* 0x0000000105022824 */ /* 0x000fe200078e0a11 */
[----:B------:R-:W-:Y:S01]  /*4a50*/  @P3 LEA R23, R0, UR4, 0x3 ;  /* 0x0000000400173c11 */ /* 0x000fe2000f8e18ff */
[----:B------:R-:W-:-:S02]  /*4a60*/  IMAD.IADD R0, R19, 0x1, -R33 ;  /* 0x0000000113007824 */ /* 0x000fc400078e0a21 */
[--C-:B------:R-:W-:Y:S01]  /*4a70*/  @P5 IMAD.IADD R4, R16, 0x1, -R17.reuse ;  /* 0x0000000110045824 */ /* 0x100fe200078e0a11 */
[----:B------:R-:W-:Y:S01]  /*4a80*/  @P2 LEA R5, R2, UR4, 0x3 ;  /* 0x0000000402052c11 */ /* 0x000fe2000f8e18ff */
[----:B------:R-:W-:Y:S01]  /*4a90*/  BAR.SYNC.DEFER_BLOCKING 0x0 ;  /* 0x0000000000007b1d */ /* 0x000fe20000010000 */
[----:B------:R-:W-:Y:S01]  /*4aa0*/  @P4 IMAD.IADD R2, R12, 0x1, -R17 ;  /* 0x000000010c024824 */ /* 0x000fe200078e0a11 */
[----:B------:R-:W-:Y:S01]  /*4ab0*/  ISETP.GE.AND P0, PT, R3, R0, PT ;  /* 0x000000000300720c */ /* 0x000fe20003f06270 */
[----:B------:R-:W-:Y:S01]  /*4ac0*/  IMAD.IADD R18, R18, 0x1, -R33 ;  /* 0x0000000112127824 */ /* 0x000fe200078e0a21 */
[----:B------:R-:W-:Y:S02]  /*4ad0*/  @P5 LEA R27, R4, UR4, 0x3 ;  /* 0x00000004041b5c11 */ /* 0x000fe4000f8e18ff */
[----:B------:R-:W-:Y:S01]  /*4ae0*/  @P4 LEA R25, R2, UR4, 0x3 ;  /* 0x0000000402194c11 */ /* 0x000fe2000f8e18ff */
[----:B------:R0:W-:Y:S04]  /*4af0*/  @P2 STS.64 [R5], R8 ;  /* 0x0000000805002388 */ /* 0x0001e80000000a00 */
[----:B------:R0:W-:Y:S04]  /*4b00*/  @P1 STS.64 [R13], R10 ;  /* 0x0000000a0d001388 */ /* 0x0001e80000000a00 */
[----:B------:R0:W-:Y:S04]  /*4b10*/  @P3 STS.64 [R23], R14 ;  /* 0x0000000e17003388 */ /* 0x0001e80000000a00 */
[----:B------:R0:W-:Y:S04]  /*4b20*/  @P4 STS.64 [R25], R20 ;  /* 0x0000001419004388 */ /* 0x0001e80000000a00 */
[----:B------:R0:W-:Y:S01]  /*4b30*/  @P5 STS.64 [R27], R6 ;  /* 0x000000061b005388 */ /* 0x0001e20000000a00 */
[----:B------:R-:W-:Y:S06]  /*4b40*/  BAR.SYNC.DEFER_BLOCKING 0x0 ;  /* 0x0000000000007b1d */ /* 0x000fec0000010000 */
[----:B------:R-:W-:Y:S05]  /*4b50*/  @P0 BRA `(.L_x_1086) ;  /* 0x0000000800040947 */ /* 0x000fea0003800000 */
[----:B------:R-:W1:Y:S01]  /*4b60*/  S2R R22, SR_CTAID.X ;  /* 0x0000000000167919 */ /* 0x000e620000002500 */
[----:B------:R-:W2:Y:S01]  /*4b70*/  LDCU UR5, c[0x0][0x3a0] ;  /* 0x00007400ff0577ac */ /* 0x000ea20008000800 */
[----:B------:R-:W-:Y:S01]  /*4b80*/  BSSY.RECONVERGENT B1, `(.L_x_1087) ;  /* 0x000001a000017945 */ /* 0x000fe20003800200 */
[----:B-1----:R-:W-:-:S04]  /*4b90*/  IMAD R2, R22, 0x140, RZ ;  /* 0x0000014016027824 */ /* 0x002fc800078e02ff */
[----:B------:R-:W-:-:S05]  /*4ba0*/  IMAD.IADD R2, R2, 0x1, R3 ;  /* 0x0000000102027824 */ /* 0x000fca00078e0203 */
[----:B--2---:R-:W-:-:S05]  /*4bb0*/  IADD3 R2, PT, PT, -R2, UR5, R19 ;  /* 0x0000000502027c10 */ /* 0x004fca000fffe113 */
[----:B------:R-:W-:-:S05]  /*4bc0*/  VIADD R2, R2, 0xfffffebf ;  /* 0xfffffebf02027836 */ /* 0x000fca0000000000 */
[C---:B------:R-:W-:Y:S02]  /*4bd0*/  LOP3.LUT R4, R2.reuse, 0xc0, RZ, 0xc0, !PT ;  /* 0x000000c002047812 */ /* 0x040fe400078ec0ff */
[----:B------:R-:W-:Y:S02]  /*4be0*/  ISETP.GE.U32.AND P1, PT, R2, 0xc0, PT ;  /* 0x000000c00200780c */ /* 0x000fe40003f26070 */
[----:B------:R-:W-:-:S13]  /*4bf0*/  ISETP.NE.AND P0, PT, R4, 0xc0, PT ;  /* 0x000000c00400780c */ /* 0x000fda0003f05270 */
[----:B------:R-:W-:Y:S05]  /*4c00*/  @!P0 BRA `(.L_x_1088) ;  /* 0x0000000000448947 */ /* 0x000fea0003800000 */
[----:B0-----:R-:W0:Y:S01]  /*4c10*/  LDC.64 R8, c[0x0][0x388] ;  /* 0x0000e200ff087b82 */ /* 0x001e220000000a00 */
        /* <DEDUP_REMOVED lines=8> */
.L_x_1089:
        /* <DEDUP_REMOVED lines=8> */
.L_x_1088:
[----:B------:R-:W-:Y:S05]  /*4d20*/  BSYNC.RECONVERGENT B1 ;  /* 0x0000000000017941 */ /* 0x000fea0003800200 */
.L_x_1087:
[----:B------:R-:W-:Y:S05]  /*4d30*/  @!P1 BRA `(.L_x_1086) ;  /* 0x00000004008c9947 */ /* 0x000fea0003800000 */
[----:B------:R-:W2:Y:S01]  /*4d40*/  LDCU.64 UR6, c[0x0][0x388] ;  /* 0x00007100ff0677ac */ /* 0x000ea20008000a00 */
[----:B------:R-:W-:Y:S01]  /*4d50*/  IMAD.IADD R2, R0, 0x1, -R3 ;  /* 0x0000000100027824 */ /* 0x000fe200078e0a03 */
[----:B------:R-:W-:Y:S01]  /*4d60*/  BSSY.RECONVERGENT B1, `(.L_x_1090) ;  /* 0x0000039000017945 */ /* 0x000fe20003800200 */
[C---:B------:R-:W-:Y:S01]  /*4d70*/  IMAD.IADD R19, R3.reuse, 0x1, R17 ;  /* 0x0000000103137824 */ /* 0x040fe200078e0211 */
[----:B------:R-:W-:Y:S02]  /*4d80*/  PLOP3.LUT P0, PT, PT, PT, PT, 0x80, 0x8 ;  /* 0x000000000008781c */ /* 0x000fe40003f0f070 */
[----:B------:R-:W-:Y:S02]  /*4d90*/  ISETP.GT.AND P1, PT, R2, 0x300, PT ;  /* 0x000003000200780c */ /* 0x000fe40003f24270 */
[----:B------:R-:W-:-:S05]  /*4da0*/  LEA R2, R3, UR4, 0x3 ;  /* 0x0000000403027c11 */ /* 0x000fca000f8e18ff */
[----:B------:R-:W-:Y:S01]  /*4db0*/  VIADD R2, R2, 0x400 ;  /* 0x0000040002027836 */ /* 0x000fe20000000000 */
[----:B--2---:R-:W-:-:S04]  /*4dc0*/  UIADD3 UR6, UP0, UPT, UR6, 0x400, URZ ;  /* 0x0000040006067890 */ /* 0x004fc8000ff1e0ff */
[----:B------:R-:W-:Y:S02]  /*4dd0*/  UIADD3.X UR7, UPT, UPT, URZ, UR7, URZ, UP0, !UPT ;  /* 0x00000007ff077290 */ /* 0x000fe400087fe4ff */
[----:B-1----:R-:W-:-:S04]  /*4de0*/  IMAD.U32 R4, RZ, RZ, UR6 ;  /* 0x00000006ff047e24 */ /* 0x002fc8000f8e00ff */
[----:B0-----:R-:W-:Y:S01]  /*4df0*/  IMAD.U32 R5, RZ, RZ, UR7 ;  /* 0x00000007ff057e24 */ /* 0x001fe2000f8e00ff */
[----:B------:R-:W-:Y:S06]  /*4e00*/  @!P1 BRA `(.L_x_1091) ;  /* 0x0000000000b89947 */ /* 0x000fec0003800000 */
[----:B------:R-:W-:Y:S01]  /*4e10*/  PLOP3.LUT P0, PT, PT, PT, PT, 0x8, 0x80 ;  /* 0x000000000080781c */ /* 0x000fe20003f0e170 */
[----:B------:R-:W-:-:S12]  /*4e20*/  VIADD R34, R0, 0xfffffd00 ;  /* 0xfffffd0000227836 */ /* 0x000fd80000000000 */
.L_x_1092:
[----:B----4-:R-:W0:Y:S01]  /*4e30*/  LDS.64 R14, [R2+0x200] ;  /* 0x00020000020e7984 */ /* 0x010e220000000a00 */
[----:B------:R-:W-:-:S03]  /*4e40*/  IMAD.WIDE R36, R19, 0x8, R4 ;  /* 0x0000000813247825 */ /* 0x000fc600078e0204 */
[----:B------:R-:W1:Y:S01]  /*4e50*/  LDS.64 R28, [R2+-0x400] ;  /* 0xfffc0000021c7984 */ /* 0x000e620000000a00 */
[----:B------:R-:W-:Y:S02]  /*4e60*/  VIADD R35, R19, 0x300 ;  /* 0x0000030013237836 */ /* 0x000fe40000000000 */
[----:B------:R-:W-:Y:S01]  /*4e70*/  VIADD R3, R3, 0x400 ;  /* 0x0000040003037836 */ /* 0x000fe20000000000 */
[----:B------:R-:W2:Y:S04]  /*4e80*/  LDS.64 R30, [R2+-0x200] ;  /* 0xfffe0000021e7984 */ /* 0x000ea80000000a00 */
[----:B------:R-:W3:Y:S01]  /*4e90*/  LDS.64 R32, [R2] ;  /* 0x0000000002207984 */ /* 0x000ee20000000a00 */
[----:B------:R-:W-:-:S03]  /*4ea0*/  ISETP.GE.AND P1, PT, R3, R34, PT ;  /* 0x000000220300720c */ /* 0x000fc60003f26270 */
[----:B------:R-:W4:Y:S04]  /*4eb0*/  LDS.64 R6, [R2+0x400] ;  /* 0x0004000002067984 */ /* 0x000f280000000a00 */
        /* <DEDUP_REMOVED lines=8> */
[----:B------:R-:W0:Y:S04]  /*4f40*/  LDS.64 R14, [R2+0xc00] ;  /* 0x000c0000020e7984 */ /* 0x000e280000000a00 */
[----:B------:R-:W1:Y:S04]  /*4f50*/  LDS.64 R22, [R2+0x1200] ;  /* 0x0012000002167984 */ /* 0x000e680000000a00 */
[----:B------:R-:W2:Y:S04]  /*4f60*/  LDS.64 R24, [R2+0x1400] ;  /* 0x0014000002187984 */ /* 0x000ea80000000a00 */
[----:B------:R-:W2:Y:S04]  /*4f70*/  LDS.64 R26, [R2+0x1600] ;  /* 0x00160000021a7984 */ /* 0x000ea80000000a00 */
[----:B------:R-:W2:Y:S04]  /*4f80*/  LDS.64 R28, [R2+0x1800] ;  /* 0x00180000021c7984 */ /* 0x000ea80000000a00 */
[----:B------:R4:W2:Y:S04]  /*4f90*/  LDS.64 R30, [R2+0x1a00] ;  /* 0x001a0000021e7984 */ /* 0x0008a80000000a00 */
[----:B---3--:R3:W-:Y:S01]  /*4fa0*/  STG.E.64 desc[UR8][R36.64], R32 ;  /* 0x0000002024007986 */ /* 0x0087e2000c101b08 */
[----:B----4-:R-:W-:-:S02]  /*4fb0*/  VIADD R2, R2, 0x2000 ;  /* 0x0000200002027836 */ /* 0x010fc40000000000 */
[C---:B---3--:R-:W-:Y:S02]  /*4fc0*/  VIADD R33, R19.reuse, 0x100 ;  /* 0x0000010013217836 */ /* 0x048fe40000000000 */
[----:B------:R-:W-:Y:S02]  /*4fd0*/  VIADD R37, R19, 0x200 ;  /* 0x0000020013257836 */ /* 0x000fe40000000000 */
[----:B------:R-:W-:-:S04]  /*4fe0*/  IMAD.WIDE R32, R33, 0x8, R4 ;  /* 0x0000000821207825 */ /* 0x000fc800078e0204 */
[--C-:B------:R-:W-:Y:S01]  /*4ff0*/  IMAD.WIDE R36, R37, 0x8, R4.reuse ;  /* 0x0000000825247825 */ /* 0x100fe200078e0204 */
[----:B------:R3:W-:Y:S03]  /*5000*/  STG.E.64 desc[UR8][R32.64+-0x400], R6 ;  /* 0xfffc000620007986 */ /* 0x0007e6000c101b08 */
[----:B------:R-:W-:Y:S01]  /*5010*/  VIADD R19, R19, 0x400 ;  /* 0x0000040013137836 */ /* 0x000fe20000000000 */
[----:B-----5:R4:W-:Y:S04]  /*5020*/  STG.E.64 desc[UR8][R32.64+-0x200], R8 ;  /* 0xfffe000820007986 */ /* 0x0209e8000c101b08 */
[----:B------:R4:W-:Y:S04]  /*5030*/  STG.E.64 desc[UR8][R32.64], R10 ;  /* 0x0000000a20007986 */ /* 0x0009e8000c101b08 */
[----:B------:R4:W-:Y:S01]  /*5040*/  STG.E.64 desc[UR8][R32.64+0x200], R12 ;  /* 0x0002000c20007986 */ /* 0x0009e2000c101b08 */
[----:B---3--:R-:W-:-:S03]  /*5050*/  IMAD.WIDE R6, R35, 0x8, R4 ;  /* 0x0000000823067825 */ /* 0x008fc600078e0204 */
[----:B0-----:R4:W-:Y:S04]  /*5060*/  STG.E.64 desc[UR8][R36.64+-0x400], R14 ;  /* 0xfffc000e24007986 */ /* 0x0019e8000c101b08 */
[----:B------:R4:W-:Y:S04]  /*5070*/  STG.E.64 desc[UR8][R36.64+-0x200], R16 ;  /* 0xfffe001024007986 */ /* 0x0009e8000c101b08 */
[----:B------:R4:W-:Y:S04]  /*5080*/  STG.E.64 desc[UR8][R36.64], R20 ;  /* 0x0000001424007986 */ /* 0x0009e8000c101b08 */
[----:B-1----:R4:W-:Y:S04]  /*5090*/  STG.E.64 desc[UR8][R36.64+0x200], R22 ;  /* 0x0002001624007986 */ /* 0x0029e8000c101b08 */
[----:B--2---:R4:W-:Y:S04]  /*50a0*/  STG.E.64 desc[UR8][R6.64+-0x400], R24 ;  /* 0xfffc001806007986 */ /* 0x0049e8000c101b08 */
[----:B------:R4:W-:Y:S04]  /*50b0*/  STG.E.64 desc[UR8][R6.64+-0x200], R26 ;  /* 0xfffe001a06007986 */ /* 0x0009e8000c101b08 */
[----:B------:R4:W-:Y:S04]  /*50c0*/  STG.E.64 desc[UR8][R6.64], R28 ;  /* 0x0000001c06007986 */ /* 0x0009e8000c101b08 */
[----:B------:R4:W-:Y:S01]  /*50d0*/  STG.E.64 desc[UR8][R6.64+0x200], R30 ;  /* 0x0002001e06007986 */ /* 0x0009e2000c101b08 */
[----:B------:R-:W-:Y:S05]  /*50e0*/  @!P1 BRA `(.L_x_1092) ;  /* 0xfffffffc00509947 */ /* 0x000fea000383ffff */
.L_x_1091:
[----:B------:R-:W-:Y:S05]  /*50f0*/  BSYNC.RECONVERGENT B1 ;  /* 0x0000000000017941 */ /* 0x000fea0003800200 */
.L_x_1090:
[----:B----4-:R-:W-:Y:S01]  /*5100*/  IMAD.IADD R6, R0, 0x1, -R3 ;  /* 0x0000000100067824 */ /* 0x010fe200078e0a03 */
        /* <DEDUP_REMOVED lines=26> */
.L_x_1094:
[----:B------:R-:W-:Y:S05]  /*52b0*/  BSYNC.RECONVERGENT B1 ;  /* 0x0000000000017941 */ /* 0x000fea0003800200 */
.L_x_1093:
        /* <DEDUP_REMOVED lines=11> */
.L_x_1086:
[----:B------:R-:W-:Y:S05]  /*5370*/  BSYNC.RECONVERGENT B0 ;  /* 0x0000000000007941 */ /* 0x000fea0003800200 */
.L_x_1085:
[----:B------:R-:W-:Y:S06]  /*5380*/  BAR.SYNC.DEFER_BLOCKING 0x0 ;  /* 0x0000000000007b1d */ /* 0x000fec0000010000 */
.L_x_1065:
[----:B------:R-:W2:Y:S02]  /*5390*/  S2R R0, SR_TID.X ;  /* 0x0000000000007919 */ /* 0x000ea40000002100 */
[----:B--2---:R-:W-:-:S13]  /*53a0*/  ISETP.NE.AND P0, PT, R0, RZ, PT ;  /* 0x000000ff0000720c */ /* 0x004fda0003f05270 */
[----:B------:R-:W-:Y:S05]  /*53b0*/  @P0 EXIT ;  /* 0x000000000000094d */ /* 0x000fea0003800000 */
[----:B01--4-:R-:W0:Y:S02]  /*53c0*/  LDC.64 R2, c[0x0][0x398] ;  /* 0x0000e600ff027b82 */ /* 0x013e240000000a00 */
[----:B0-----:R-:W-:Y:S01]  /*53d0*/  STG.E desc[UR8][R2.64], R18 ;  /* 0x0000001202007986 */ /* 0x001fe2000c101908 */
[----:B------:R-:W-:Y:S05]  /*53e0*/  EXIT ;  /* 0x000000000000794d */ /* 0x000fea0003800000 */
.L_x_1028:
[----:B------:R-:W-:Y:S01]  /*53f0*/  BSSY B0, `(.L_x_1095) ;  /* 0x0000006000007945 */ /* 0x000fe20003800000 */
[----:B------:R-:W-:Y:S01]  /*5400*/  PLOP3.LUT P0, PT, P0, PT, PT, 0x8, 0x80 ;  /* 0x000000000080781c */ /* 0x000fe2000070e170 */
[----:B------:R-:W-:-:S12]  /*5410*/  IMAD.MOV.U32 R30, RZ, RZ, -0x1 ;  /* 0xffffffffff1e7424 */ /* 0x000fd800078e00ff */
[----:B--2---:R-:W-:Y:S05]  /*5420*/  WARPSYNC.COLLECTIVE R30, `(.L_x_1096) ;  /* 0x000000001e087348 */ /* 0x004fea0003c00000 */
[----:B------:R-:W-:Y:S01]  /*5430*/  VOTE.ANY P0, P0 ;  /* 0x0000000000ff7806 */ /* 0x000fe20000000100 */
[----:B--2---:R-:W-:-:S12]  /*5440*/  ENDCOLLECTIVE ;  /* 0x000000000000791b */ /* 0x004fd80003800000 */
.L_x_1096:
[----:B------:R-:W-:Y:S05]  /*5450*/  BSYNC B0 ;  /* 0x0000000000007941 */ /* 0x000fea0003800000 */
.L_x_1095:
[----:B------:R-:W-:Y:S05]  /*5460*/  BRA `(.L_x_1097) ;  /* 0xffffffc000587947 */ /* 0x000fea000383ffff */
.L_x_1032:
[----:B------:R-:W-:Y:S01]  /*5470*/  BSSY B0, `(.L_x_1098) ;  /* 0x0000006000007945 */ /* 0x000fe20003800000 */
[----:B------:R-:W-:Y:S01]  /*5480*/  PLOP3.LUT P0, PT, P0, PT, PT, 0x8, 0x80 ;  /* 0x000000000080781c */ /* 0x000fe2000070e170 */
[----:B------:R-:W-:-:S12]  /*5490*/  IMAD.MOV.U32 R30, RZ, RZ, -0x1 ;  /* 0xffffffffff1e7424 */ /* 0x000fd800078e00ff */
[----:B--2---:R-:W-:Y:S05]  /*54a0*/  WARPSYNC.COLLECTIVE R30, `(.L_x_1099) ;  /* 0x000000001e087348 */ /* 0x004fea0003c00000 */
[----:B------:R-:W-:Y:S01]  /*54b0*/  VOTE.ANY P0, P0 ;  /* 0x0000000000ff7806 */ /* 0x000fe20000000100 */
[----:B--2---:R-:W-:-:S12]  /*54c0*/  ENDCOLLECTIVE ;  /* 0x000000000000791b */ /* 0x004fd80003800000 */
.L_x_1099:
[----:B------:R-:W-:Y:S05]  /*54d0*/  BSYNC B0 ;  /* 0x0000000000007941 */ /* 0x000fea0003800000 */
.L_x_1098:
[----:B------:R-:W-:Y:S05]  /*54e0*/  BRA `(.L_x_1100) ;  /* 0xffffffc000687947 */ /* 0x000fea000383ffff */
.L_x_1034:
[----:B------:R-:W0:Y:S01]  /*54f0*/  S2R R5, SR_CTAID.X ;  /* 0x0000000000057919 */ /* 0x000e220000002500 */
[----:B------:R-:W-:Y:S01]  /*5500*/  BSSY B0, `(.L_x_1101) ;  /* 0x0000008000007945 */ /* 0x000fe20003800000 */
[----:B------:R-:W-:Y:S01]  /*5510*/  PLOP3.LUT P6, PT, P6, PT, PT, 0x8, 0x80 ;  /* 0x000000000080781c */ /* 0x000fe200037ce170 */
[----:B------:R-:W-:Y:S01]  /*5520*/  IMAD.MOV.U32 R30, RZ, RZ, -0x1 ;  /* 0xffffffffff1e7424 */ /* 0x000fe200078e00ff */
[----:B------:R-:W1:Y:S01]  /*5530*/  S2R R36, SR_GEMASK ;  /* 0x0000000000247919 */ /* 0x000e620000003c00 */
[----:B0-----:R-:W-:-:S10]  /*5540*/  IMAD.IADD R29, R29, 0x1, R5 ;  /* 0x000000011d1d7824 */ /* 0x001fd400078e0205 */
[----:B-12---:R-:W-:Y:S05]  /*5550*/  WARPSYNC.COLLECTIVE R30, `(.L_x_1102) ;  /* 0x000000001e087348 */ /* 0x006fea0003c00000 */
[----:B------:R-:W-:Y:S01]  /*5560*/  VOTE.ANY R30, PT, P6 ;  /* 0x00000000001e7806 */ /* 0x000fe200030e0100 */
[----:B-12---:R-:W-:Y:S06]  /*5570*/  ENDCOLLECTIVE ;  /* 0x000000000000791b */ /* 0x006fec0003800000 */
.L_x_1102:
[----:B------:R-:W-:Y:S05]  /*5580*/  BSYNC B0 ;  /* 0x0000000000007941 */ /* 0x000fea0003800000 */
.L_x_1101:
[----:B------:R-:W-:Y:S01]  /*5590*/  LOP3.LUT R30, R30, 0x80000000, R36, 0xec, !PT ;  /* 0x800000001e1e7812 */ /* 0x000fe200078eec24 */
[----:B------:R-:W-:Y:S01]  /*55a0*/  IMAD.MOV.U32 R13, RZ, RZ, 0x1 ;  /* 0x00000001ff0d7424 */ /* 0x000fe200078e00ff */
[----:B------:R-:W-:Y:S01]  /*55b0*/  ISETP.NE.AND P0, PT, R26, 0x65, PT ;  /* 0x000000651a00780c */ /* 0x000fe20003f05270 */
[C---:B------:R-:W-:Y:S02]  /*55c0*/  VIADD R8, R33.reuse, 0x2 ;  /* 0x0000000221087836 */ /* 0x040fe40000000000 */
[C---:B------:R-:W-:Y:S02]  /*55d0*/  VIADD R5, R30.reuse, 0xffffffff ;  /* 0xffffffff1e057836 */ /* 0x040fe40000000000 */
[C---:B------:R-:W-:Y:S02]  /*55e0*/  VIADD R9, R33.reuse, 0x4 ;  /* 0x0000000421097836 */ /* 0x040fe40000000000 */
[----:B------:R-:W-:Y:S01]  /*55f0*/  VIADD R10, R33, 0x8 ;  /* 0x00000008210a7836 */ /* 0x000fe20000000000 */
[----:B------:R-:W-:Y:S01]  /*5600*/  LOP3.LUT R5, R30, R5, RZ, 0xc, !PT ;  /* 0x000000051e057212 */ /* 0x000fe200078e0cff */
[----:B------:R-:W-:-:S05]  /*5610*/  IMAD.MOV.U32 R30, RZ, RZ, -0x1 ;  /* 0xffffffffff1e7424 */ /* 0x000fca00078e00ff */
[----:B------:R-:W0:Y:S02]  /*5620*/  POPC R5, R5 ;  /* 0x0000000500057309 */ /* 0x000e240000000000 */
[----:B0-----:R-:W-:Y:S01]  /*5630*/  IMAD.MOV.U32 R12, RZ, RZ, R5 ;  /* 0x000000ffff0c7224 */ /* 0x001fe200078e0005 */
[----:B------:R-:W-:-:S13]  /*5640*/  ISETP.GE.AND P2, PT, R33, R5, PT ;  /* 0x000000052100720c */ /* 0x000fda0003f46270 */
[----:B------:R-:W-:Y:S05]  /*5650*/  WARPSYNC.COLLECTIVE R30, `(.L_x_1103) ;  /* 0x000000001e087348 */ /* 0x000fea0003c00000 */
[----:B------:R0:W1:Y:S02]  /*5660*/  SHFL.DOWN P6, R31, R27, R13, R12 ;  /* 0x0800000d1b1f7389 */ /* 0x00006400000c000c */
[----:B01----:R-:W-:Y:S05]  /*5670*/  ENDCOLLECTIVE ;  /* 0x000000000000791b */ /* 0x003fea0003800000 */
.L_x_1103:
[----:B------:R-:W-:Y:S01]  /*5680*/  IMAD.MOV.U32 R13, RZ, RZ, 0x2 ;  /* 0x00000002ff0d7424 */ /* 0x000fe200078e00ff */
[----:B------:R-:W-:Y:S02]  /*5690*/  SEL R6, R31, RZ, !P2 ;  /* 0x000000ff1f067207 */ /* 0x000fe40005000000 */
[----:B------:R-:W-:-:S03]  /*56a0*/  ISETP.GT.AND P2, PT, R8, R5, PT ;  /* 0x000000050800720c */ /* 0x000fc60003f44270 */
[----:B------:R-:W-:-:S04]  /*56b0*/  IMAD.IADD R6, R6, 0x1, R27 ;  /* 0x0000000106067824 */ /* 0x000fc800078e021b */
[----:B------:R-:W-:-:S07]  /*56c0*/  IMAD.MOV.U32 R27, RZ, RZ, R6 ;  /* 0x000000ffff1b7224 */ /* 0x000fce00078e0006 */
[----:B------:R-:W-:Y:S05]  /*56d0*/  WARPSYNC.COLLECTIVE R30, `(.L_x_1104) ;  /* 0x000000001e087348 */ /* 0x000fea0003c00000 */
[----:B------:R0:W1:Y:S02]  /*56e0*/  SHFL.DOWN P6, R31, R27, R13, R12 ;  /* 0x0800000d1b1f7389 */ /* 0x00006400000c000c */
[----:B01----:R-:W-:Y:S05]  /*56f0*/  ENDCOLLECTIVE ;  /* 0x000000000000791b */ /* 0x003fea0003800000 */
.L_x_1104:
[----:B------:R-:W-:Y:S01]  /*5700*/  IMAD.MOV.U32 R13, RZ, RZ, 0x4 ;  /* 0x00000004ff0d7424 */ /* 0x000fe200078e00ff */
[----:B------:R-:W-:Y:S02]  /*5710*/  SEL R11, R31, RZ, !P2 ;  /* 0x000000ff1f0b7207 */ /* 0x000fe40005000000 */
[----:B------:R-:W-:-:S03]  /*5720*/  ISETP.GT.AND P2, PT, R9, R5, PT ;  /* 0x000000050900720c */ /* 0x000fc60003f44270 */
[----:B------:R-:W-:Y:S02]  /*5730*/  IMAD.IADD R11, R6, 0x1, R11 ;  /* 0x00000001060b7824 */ /* 0x000fe400078e020b */
[----:B------:R-:W-:Y:S02]  /*5740*/  VIADD R6, R33, 0x10 ;  /* 0x0000001021067836 */ /* 0x000fe40000000000 */
[----:B------:R-:W-:-:S07]  /*5750*/  IMAD.MOV.U32 R27, RZ, RZ, R11 ;  /* 0x000000ffff1b7224 */ /* 0x000fce00078e000b */
[----:B------:R-:W-:Y:S05]  /*5760*/  WARPSYNC.COLLECTIVE R30, `(.L_x_1105) ;  /* 0x000000001e087348 */ /* 0x000fea0003c00000 */
[----:B------:R0:W1:Y:S02]  /*5770*/  SHFL.DOWN P6, R31, R27, R13, R12 ;  /* 0x0800000d1b1f7389 */ /* 0x00006400000c000c */
[----:B01----:R-:W-:Y:S05]  /*5780*/  ENDCOLLECTIVE ;  /* 0x000000000000791b */ /* 0x003fea0003800000 */
.L_x_1105:
        /* <DEDUP_REMOVED lines=8> */
.L_x_1106:
[----:B------:R-:W-:Y:S01]  /*5810*/  IMAD.MOV.U32 R13, RZ, RZ, 0x10 ;  /* 0x00000010ff0d7424 */ /* 0x000fe200078e00ff */
[----:B------:R-:W-:Y:S02]  /*5820*/  SEL R31, R31, RZ, !P2 ;  /* 0x000000ff1f1f7207 */ /* 0x000fe40005000000 */
[----:B------:R-:W-:-:S03]  /*5830*/  ISETP.GT.AND P2, PT, R6, R5, PT ;  /* 0x000000050600720c */ /* 0x000fc60003f44270 */
[----:B------:R-:W-:-:S10]  /*5840*/  IMAD.IADD R27, R28, 0x1, R31 ;  /* 0x000000011c1b7824 */ /* 0x000fd400078e021f */
[----:B------:R-:W-:Y:S05]  /*5850*/  WARPSYNC.COLLECTIVE R30, `(.L_x_1107) ;  /* 0x000000001e087348 */ /* 0x000fea0003c00000 */
[----:B------:R0:W1:Y:S02]  /*5860*/  SHFL.DOWN P6, R31, R27, R13, R12 ;  /* 0x0800000d1b1f7389 */ /* 0x00006400000c000c */
[----:B01----:R-:W-:Y:S05]  /*5870*/  ENDCOLLECTIVE ;  /* 0x000000000000791b */ /* 0x003fea0003800000 */
.L_x_1107:
[----:B------:R-:W-:Y:S05]  /*5880*/  WARPSYNC.COLLECTIVE R30, `(.L_x_1108) ;  /* 0x000000001e087348 */ /* 0x000fea0003c00000 */
[----:B------:R-:W-:Y:S01]  /*5890*/  VOTE.ALL P0, P0 ;  /* 0x0000000000ff7806 */ /* 0x000fe20000000000 */
[----:B------:R-:W-:-:S12]  /*58a0*/  ENDCOLLECTIVE ;  /* 0x000000000000791b */ /* 0x000fd80003800000 */
.L_x_1108:
[----:B------:R-:W0:Y:S01]  /*58b0*/  LDC.64 R12, c[0x0][0x3a8] ;  /* 0x0000ea00ff0c7b82 */ /* 0x000e220000000a00 */
[----:B------:R-:W-:-:S05]  /*58c0*/  SEL R26, R31, RZ, !P2 ;  /* 0x000000ff1f1a7207 */ /* 0x000fca0005000000 */
[----:B------:R-:W-:Y:S01]  /*58d0*/  IMAD.IADD R5, R27, 0x1, R26 ;  /* 0x000000011b057824 */ /* 0x000fe200078e021a */
[----:B0-----:R-:W-:-:S05]  /*58e0*/  IADD3 R11, P2, PT, R12, 0x100, RZ ;  /* 0x000001000c0b7810 */ /* 0x001fca0007f5e0ff */
[----:B------:R-:W-:Y:S01]  /*58f0*/  IMAD.X R28, RZ, RZ, R13, P2 ;  /* 0x000000ffff1c7224 */ /* 0x000fe200010e060d */
[----:B------:R-:W-:Y:S07]  /*5900*/  BRA `(.L_x_1109) ;  /* 0xffffffc000047947 */ /* 0x000fee000383ffff */
.L_x_1036:
[----:B------:R-:W-:Y:S01]  /*5910*/  BSSY B0, `(.L_x_1110) ;  /* 0x0000006000007945 */ /* 0x000fe20003800000 */
[----:B------:R-:W-:Y:S01]  /*5920*/  PLOP3.LUT P0, PT, P0, PT, PT, 0x8, 0x80 ;  /* 0x000000000080781c */ /* 0x000fe2000070e170 */
[----:B------:R-:W-:-:S12]  /*5930*/  IMAD.MOV.U32 R30, RZ, RZ, -0x1 ;  /* 0xffffffffff1e7424 */ /* 0x000fd800078e00ff */
[----:B------:R-:W-:Y:S05]  /*5940*/  WARPSYNC.COLLECTIVE R30, `(.L_x_1111) ;  /* 0x000000001e087348 */ /* 0x000fea0003c00000 */
[----:B------:R-:W-:Y:S01]  /*5950*/  VOTE.ANY P0, P0 ;  /* 0x0000000000ff7806 */ /* 0x000fe20000000100 */
[----:B------:R-:W-:-:S12]  /*5960*/  ENDCOLLECTIVE ;  /* 0x000000000000791b */ /* 0x000fd80003800000 */
.L_x_1111:
[----:B------:R-:W-:Y:S05]  /*5970*/  BSYNC B0 ;  /* 0x0000000000007941 */ /* 0x000fea0003800000 */
.L_x_1110:
[----:B------:R-:W-:Y:S05]  /*5980*/  BRA `(.L_x_1112) ;  /* 0xffffffc0000c7947 */ /* 0x000fea000383ffff */
.L_x_1040:
[----:B------:R-:W-:Y:S01]  /*5990*/  BSSY B0, `(.L_x_1113) ;  /* 0x0000006000007945 */ /* 0x000fe20003800000 */
[----:B------:R-:W-:Y:S01]  /*59a0*/  PLOP3.LUT P0, PT, P0, PT, PT, 0x8, 0x80 ;  /* 0x000000000080781c */ /* 0x000fe2000070e170 */
[----:B------:R-:W-:-:S12]  /*59b0*/  IMAD.MOV.U32 R30, RZ, RZ, -0x1 ;  /* 0xffffffffff1e7424 */ /* 0x000fd800078e00ff */
[----:B------:R-:W-:Y:S05]  /*59c0*/  WARPSYNC.COLLECTIVE R30, `(.L_x_1114) ;  /* 0x000000001e087348 */ /* 0x000fea0003c00000 */
[----:B------:R-:W-:Y:S01]  /*59d0*/  VOTE.ANY P0, P0 ;  /* 0x0000000000ff7806 */ /* 0x000fe20000000100 */
[----:B------:R-:W-:-:S12]  /*59e0*/  ENDCOLLECTIVE ;  /* 0x000000000000791b */ /* 0x000fd80003800000 */
.L_x_1114:
[----:B------:R-:W-:Y:S05]  /*59f0*/  BSYNC B0 ;  /* 0x0000000000007941 */ /* 0x000fea0003800000 */
.L_x_1113:
[----:B------:R-:W-:Y:S05]  /*5a00*/  BRA `(.L_x_1115) ;  /* 0xffffffc0001c7947 */ /* 0x000fea000383ffff */
.L_x_1042:
[----:B------:R-:W-:Y:S01]  /*5a10*/  BSSY B0, `(.L_x_1116) ;  /* 0x0000006000007945 */ /* 0x000fe20003800000 */
[----:B------:R-:W-:Y:S01]  /*5a20*/  PLOP3.LUT P6, PT, P6, PT, PT, 0x8, 0x80 ;  /* 0x000000000080781c */ /* 0x000fe200037ce170 */
[----:B------:R-:W-:-:S12]  /*5a30*/  IMAD.MOV.U32 R30, RZ, RZ, -0x1 ;  /* 0xffffffffff1e7424 */ /* 0x000fd800078e00ff */
[----:B------:R-:W-:Y:S05]  /*5a40*/  WARPSYNC.COLLECTIVE R30, `(.L_x_1117) ;  /* 0x000000001e087348 */ /* 0x000fea0003c00000 */
[----:B------:R-:W-:Y:S01]  /*5a50*/  VOTE.ANY R30, PT, P6 ;  /* 0x00000000001e7806 */ /* 0x000fe200030e0100 */
[----:B------:R-:W-:Y:S06]  /*5a60*/  ENDCOLLECTIVE ;  /* 0x000000000000791b */ /* 0x000fec0003800000 */
.L_x_1117:
[----:B------:R-:W-:Y:S05]  /*5a70*/  BSYNC B0 ;  /* 0x0000000000007941 */ /* 0x000fea0003800000 */
.L_x_1116:
[----:B------:R-:W-:Y:S01]  /*5a80*/  LOP3.LUT R30, R30, 0x80000000, R36, 0xec, !PT ;  /* 0x800000001e1e7812 */ /* 0x000fe200078eec24 */
[----:B------:R-:W-:-:S04]  /*5a90*/  VIADD R29, R29, 0xffffffe0 ;  /* 0xffffffe01d1d7836 */ /* 0x000fc80000000000 */
[----:B------:R-:W-:-:S05]  /*5aa0*/  VIADD R13, R30, 0xffffffff ;  /* 0xffffffff1e0d7836 */ /* 0x000fca0000000000 */
[----:B------:R-:W-:Y:S01]  /*5ab0*/  LOP3.LUT R13, R30, R13, RZ, 0xc, !PT ;  /* 0x0000000d1e0d7212 */ /* 0x000fe200078e0cff */
[----:B------:R-:W-:-:S03]  /*5ac0*/  IMAD.MOV.U32 R30, RZ, RZ, -0x1 ;  /* 0xffffffffff1e7424 */ /* 0x000fc600078e00ff */
[----:B------:R0:W1:Y:S02]  /*5ad0*/  POPC R12, R13 ;  /* 0x0000000d000c7309 */ /* 0x0000640000000000 */
[----:B0-----:R-:W-:Y:S01]  /*5ae0*/  IMAD.MOV.U32 R13, RZ, RZ, 0x1 ;  /* 0x00000001ff0d7424 */ /* 0x001fe200078e00ff */
[----:B-1----:R-:W-:-:S13]  /*5af0*/  ISETP.GE.AND P0, PT, R33, R12, PT ;  /* 0x0000000c2100720c */ /* 0x002fda0003f06270 */
[----:B------:R-:W-:Y:S05]  /*5b00*/  WARPSYNC.COLLECTIVE R30, `(.L_x_1118) ;  /* 0x000000001e087348 */ /* 0x000fea0003c00000 */
[----:B------:R0:W1:Y:S02]  /*5b10*/  SHFL.DOWN P6, R31, R27, R13, R12 ;  /* 0x0800000d1b1f7389 */ /* 0x00006400000c000c */
[----:B01----:R-:W-:Y:S05]  /*5b20*/  ENDCOLLECTIVE ;  /* 0x000000000000791b */ /* 0x003fea0003800000 */
.L_x_1118:
        /* <DEDUP_REMOVED lines=8> */
.L_x_1119:
        /* <DEDUP_REMOVED lines=8> */
.L_x_1120:
[----:B------:R-:W-:Y:S01]  /*5c30*/  IMAD.MOV.U32 R13, RZ, RZ, 0x8 ;  /* 0x00000008ff0d7424 */ /* 0x000fe200078e00ff */
[----:B------:R-:W-:Y:S02]  /*5c40*/  SEL R31, R31, RZ, !P0 ;  /* 0x000000ff1f1f7207 */ /* 0x000fe40004000000 */
[----:B------:R-:W-:-:S03]  /*5c50*/  ISETP.GT.AND P0, PT, R10, R12, PT ;  /* 0x0000000c0a00720c */ /* 0x000fc60003f04270 */
[----:B------:R-:W-:-:S10]  /*5c60*/  IMAD.IADD R27, R37, 0x1, R31 ;  /* 0x00000001251b7824 */ /* 0x000fd400078e021f */
[----:B------:R-:W-:Y:S05]  /*5c70*/  WARPSYNC.COLLECTIVE R30, `(.L_x_1121) ;  /* 0x000000001e087348 */ /* 0x000fea0003c00000 */
[----:B------:R0:W1:Y:S02]  /*5c80*/  SHFL.DOWN P6, R31, R27, R13, R12 ;  /* 0x0800000d1b1f7389 */ /* 0x00006400000c000c */
[----:B01----:R-:W-:Y:S05]  /*5c90*/  ENDCOLLECTIVE ;  /* 0x000000000000791b */ /* 0x003fea0003800000 */
.L_x_1121:
        /* <DEDUP_REMOVED lines=8> */
.L_x_1122:
[----:B------:R-:W-:Y:S02]  /*5d20*/  SEL R31, R31, RZ, !P0 ;  /* 0x000000ff1f1f7207 */ /* 0x000fe40004000000 */
[----:B------:R-:W-:Y:S02]  /*5d30*/  ISETP.NE.AND P0, PT, R26, 0x65, PT ;  /* 0x000000651a00780c */ /* 0x000fe40003f05270 */
[----:B------:R-:W-:-:S11]  /*5d40*/  IADD3 R5, PT, PT, R37, R31, R5 ;  /* 0x0000001f25057210 */ /* 0x000fd60007ffe005 */
[----:B------:R-:W-:Y:S05]  /*5d50*/  WARPSYNC.COLLECTIVE R30, `(.L_x_1123) ;  /* 0x000000001e087348 */ /* 0x000fea0003c00000 */
[----:B------:R-:W-:Y:S01]  /*5d60*/  VOTE.ALL P0, P0 ;  /* 0x0000000000ff7806 */ /* 0x000fe20000000000 */
[----:B------:R-:W-:-:S12]  /*5d70*/  ENDCOLLECTIVE ;  /* 0x000000000000791b */ /* 0x000fd80003800000 */
.L_x_1123:
[----:B------:R-:W-:Y:S05]  /*5d80*/  BRA `(.L_x_1124) ;  /* 0xffffffbc00bc7947 */ /* 0x000fea000383ffff */
.L_x_1069:
[----:B------:R-:W-:Y:S01]  /*5d90*/  BSSY B0, `(.L_x_1125) ;  /* 0x0000006000007945 */ /* 0x000fe20003800000 */
[----:B------:R-:W-:Y:S01]  /*5da0*/  PLOP3.LUT P0, PT, P0, PT, PT, 0x8, 0x80 ;  /* 0x000000000080781c */ /* 0x000fe2000070e170 */
[----:B------:R-:W-:-:S12]  /*5db0*/  IMAD.MOV.U32 R30, RZ, RZ, -0x1 ;  /* 0xffffffffff1e7424 */ /* 0x000fd800078e00ff */
[----:B--2---:R-:W-:Y:S05]  /*5dc0*/  WARPSYNC.COLLECTIVE R30, `(.L_x_1126) ;  /* 0x000000001e087348 */ /* 0x004fea0003c00000 */
[----:B------:R-:W-:Y:S01]  /*5dd0*/  VOTE.ANY P0, P0 ;  /* 0x0000000000ff7806 */ /* 0x000fe20000000100 */
[----:B--2---:R-:W-:-:S12]  /*5de0*/  ENDCOLLECTIVE ;  /* 0x000000000000791b */ /* 0x004fd80003800000 */
.L_x_1126:
[----:B------:R-:W-:Y:S05]  /*5df0*/  BSYNC B0 ;  /* 0x0000000000007941 */ /* 0x000fea0003800000 */
.L_x_1125:
[----:B------:R-:W-:Y:S05]  /*5e00*/  BRA `(.L_x_1127) ;  /* 0xffffffe000cc7947 */ /* 0x000fea000383ffff */
.L_x_1073:
[----:B------:R-:W-:Y:S01]  /*5e10*/  BSSY B0, `(.L_x_1128) ;  /* 0x0000006000007945 */ /* 0x000fe20003800000 */
[----:B------:R-:W-:Y:S01]  /*5e20*/  PLOP3.LUT P0, PT, P0, PT, PT, 0x8, 0x80 ;  /* 0x000000000080781c */ /* 0x000fe2000070e170 */
[----:B------:R-:W-:-:S12]  /*5e30*/  IMAD.MOV.U32 R30, RZ, RZ, -0x1 ;  /* 0xffffffffff1e7424 */ /* 0x000fd800078e00ff */
[----:B--2---:R-:W-:Y:S05]  /*5e40*/  WARPSYNC.COLLECTIVE R30, `(.L_x_1129) ;  /* 0x000000001e087348 */ /* 0x004fea0003c00000 */
[----:B------:R-:W-:Y:S01]  /*5e50*/  VOTE.ANY P0, P0 ;  /* 0x0000000000ff7806 */ /* 0x000fe20000000100 */
[----:B--2---:R-:W-:-:S12]  /*5e60*/  ENDCOLLECTIVE ;  /* 0x000000000000791b */ /* 0x004fd80003800000 */
.L_x_1129:
[----:B------:R-:W-:Y:S05]  /*5e70*/  BSYNC B0 ;  /* 0x0000000000007941 */ /* 0x000fea0003800000 */
.L_x_1128:
[----:B------:R-:W-:Y:S05]  /*5e80*/  BRA `(.L_x_1130) ;  /* 0xffffffe000dc7947 */ /* 0x000fea000383ffff */
.L_x_1075:
[----:B------:R-:W0:Y:S01]  /*5e90*/  S2R R5, SR_GEMASK ;  /* 0x0000000000057919 */ /* 0x000e220000003c00 */
[----:B------:R-:W-:Y:S01]  /*5ea0*/  BSSY B0, `(.L_x_1131) ;  /* 0x0000007000007945 */ /* 0x000fe20003800000 */
[----:B------:R-:W-:Y:S01]  /*5eb0*/  ISETP.NE.AND P0, PT, R18, 0x65, PT ;  /* 0x000000651200780c */ /* 0x000fe20003f05270 */
[----:B------:R-:W-:Y:S01]  /*5ec0*/  IMAD.MOV.U32 R30, RZ, RZ, -0x1 ;  /* 0xffffffffff1e7424 */ /* 0x000fe200078e00ff */
[----:B------:R-:W-:-:S13]  /*5ed0*/  PLOP3.LUT P6, PT, P6, PT, PT, 0x8, 0x80 ;  /* 0x000000000080781c */ /* 0x000fda00037ce170 */
[----:B0-2---:R-:W-:Y:S05]  /*5ee0*/  WARPSYNC.COLLECTIVE R30, `(.L_x_1132) ;  /* 0x000000001e087348 */ /* 0x005fea0003c00000 */
[----:B------:R-:W-:Y:S01]  /*5ef0*/  VOTE.ANY R30, PT, P6 ;  /* 0x00000000001e7806 */ /* 0x000fe200030e0100 */
[----:B0-2---:R-:W-:Y:S06]  /*5f00*/  ENDCOLLECTIVE ;  /* 0x000000000000791b */ /* 0x005fec0003800000 */
.L_x_1132:
[----:B------:R-:W-:Y:S05]  /*5f10*/  BSYNC B0 ;  /* 0x0000000000007941 */ /* 0x000fea0003800000 */
.L_x_1131:
[----:B------:R-:W-:Y:S01]  /*5f20*/  LOP3.LUT R30, R30, 0x80000000, R5, 0xec, !PT ;  /* 0x800000001e1e7812 */ /* 0x000fe200078eec05 */
[----:B------:R-:W-:Y:S02]  /*5f30*/  IMAD.MOV.U32 R27, RZ, RZ, R19 ;  /* 0x000000ffff1b7224 */ /* 0x000fe400078e0013 */
[----:B------:R-:W-:Y:S02]  /*5f40*/  IMAD.MOV.U32 R13, RZ, RZ, 0x1 ;  /* 0x00000001ff0d7424 */ /* 0x000fe400078e00ff */
[C---:B------:R-:W-:Y:S02]  /*5f50*/  VIADD R5, R30.reuse, 0xffffffff ;  /* 0xffffffff1e057836 */ /* 0x040fe40000000000 */
[C---:B------:R-:W-:Y:S02]  /*5f60*/  VIADD R22, R35.reuse, 0x2 ;  /* 0x0000000223167836 */ /* 0x040fe40000000000 */
[----:B------:R-:W-:Y:S01]  /*5f70*/  VIADD R24, R35, 0x10 ;  /* 0x0000001023187836 */ /* 0x000fe20000000000 */
[----:B------:R-:W-:Y:S01]  /*5f80*/  LOP3.LUT R5, R30, R5, RZ, 0xc, !PT ;  /* 0x000000051e057212 */ /* 0x000fe200078e0cff */
[----:B------:R-:W-:-:S03]  /*5f90*/  IMAD.MOV.U32 R30, RZ, RZ, -0x1 ;  /* 0xffffffffff1e7424 */ /* 0x000fc600078e00ff */
[----:B------:R0:W1:Y:S02]  /*5fa0*/  POPC R28, R5 ;  /* 0x00000005001c7309 */ /* 0x0000640000000000 */
[----:B0-----:R-:W-:Y:S02]  /*5fb0*/  VIADD R5, R35, 0x8 ;  /* 0x0000000823057836 */ /* 0x001fe40000000000 */
[----:B-1----:R-:W-:-:S07]  /*5fc0*/  IMAD.MOV.U32 R12, RZ, RZ, R28 ;  /* 0x000000ffff0c7224 */ /* 0x002fce00078e001c */
[----:B------:R-:W-:Y:S05]  /*5fd0*/  WARPSYNC.COLLECTIVE R30, `(.L_x_1133) ;  /* 0x000000001e087348 */ /* 0x000fea0003c00000 */
[----:B------:R0:W1:Y:S02]  /*5fe0*/  SHFL.DOWN P6, R31, R27, R13, R12 ;  /* 0x0800000d1b1f7389 */ /* 0x00006400000c000c */
[----:B01----:R-:W-:Y:S05]  /*5ff0*/  ENDCOLLECTIVE ;  /* 0x000000000000791b */ /* 0x003fea0003800000 */
.L_x_1133:
[----:B------:R-:W-:Y:S01]  /*6000*/  IMAD.MOV.U32 R13, RZ, RZ, 0x2 ;  /* 0x00000002ff0d7424 */ /* 0x000fe200078e00ff */
[----:B------:R-:W-:-:S04]  /*6010*/  ISETP.GE.AND P6, PT, R35, R28, PT ;  /* 0x0000001c2300720c */ /* 0x000fc80003fc6270 */
[----:B------:R-:W-:-:S05]  /*6020*/  SEL R16, R31, RZ, !P6 ;  /* 0x000000ff1f107207 */ /* 0x000fca0007000000 */
[----:B------:R-:W-:-:S04]  /*6030*/  IMAD.IADD R23, R16, 0x1, R19 ;  /* 0x0000000110177824 */ /* 0x000fc800078e0213 */
[----:B------:R-:W-:-:S07]  /*6040*/  IMAD.MOV.U32 R27, RZ, RZ, R23 ;  /* 0x000000ffff1b7224 */ /* 0x000fce00078e0017 */
[----:B------:R-:W-:Y:S05]  /*6050*/  WARPSYNC.COLLECTIVE R30, `(.L_x_1134) ;  /* 0x000000001e087348 */ /* 0x000fea0003c00000 */
[----:B------:R0:W1:Y:S02]  /*6060*/  SHFL.DOWN P6, R31, R27, R13, R12 ;  /* 0x0800000d1b1f7389 */ /* 0x00006400000c000c */
[----:B01----:R-:W-:Y:S05]  /*6070*/  ENDCOLLECTIVE ;  /* 0x000000000000791b */ /* 0x003fea0003800000 */
.L_x_1134:
[----:B------:R-:W-:Y:S01]  /*6080*/  IMAD.MOV.U32 R13, RZ, RZ, 0x4 ;  /* 0x00000004ff0d7424 */ /* 0x000fe200078e00ff */
[----:B------:R-:W-:-:S04]  /*6090*/  ISETP.GT.AND P6, PT, R22, R28, PT ;  /* 0x0000001c1600720c */ /* 0x000fc80003fc4270 */
[----:B------:R-:W-:-:S05]  /*60a0*/  SEL R16, R31, RZ, !P6 ;  /* 0x000000ff1f107207 */ /* 0x000fca0007000000 */
[----:B------:R-:W-:Y:S02]  /*60b0*/  IMAD.IADD R25, R23, 0x1, R16 ;  /* 0x0000000117197824 */ /* 0x000fe400078e0210 */
[----:B------:R-:W-:Y:S02]  /*60c0*/  VIADD R16, R35, 0x4 ;  /* 0x0000000423107836 */ /* 0x000fe40000000000 */
[----:B------:R-:W-:-:S07]  /*60d0*/  IMAD.MOV.U32 R27, RZ, RZ, R25 ;  /* 0x000000ffff1b7224 */ /* 0x000fce00078e0019 */
[----:B------:R-:W-:Y:S05]  /*60e0*/  WARPSYNC.COLLECTIVE R30, `(.L_x_1135) ;  /* 0x000000001e087348 */ /* 0x000fea0003c00000 */
[----:B------:R0:W1:Y:S02]  /*60f0*/  SHFL.DOWN P6, R31, R27, R13, R12 ;  /* 0x0800000d1b1f7389 */ /* 0x00006400000c000c */
[----:B01----:R-:W-:Y:S05]  /*6100*/  ENDCOLLECTIVE ;  /* 0x000000000000791b */ /* 0x003fea0003800000 */
.L_x_1135:
[----:B------:R-:W-:Y:S01]  /*6110*/  IMAD.MOV.U32 R13, RZ, RZ, 0x8 ;  /* 0x00000008ff0d7424 */ /* 0x000fe200078e00ff */
[----:B------:R-:W-:-:S04]  /*6120*/  ISETP.GT.AND P6, PT, R16, R28, PT ;  /* 0x0000001c1000720c */ /* 0x000fc80003fc4270 */
[----:B------:R-:W-:-:S05]  /*6130*/  SEL R26, R31, RZ, !P6 ;  /* 0x000000ff1f1a7207 */ /* 0x000fca0007000000 */
[----:B------:R-:W-:-:S04]  /*6140*/  IMAD.IADD R26, R25, 0x1, R26 ;  /* 0x00000001191a7824 */ /* 0x000fc800078e021a */
[----:B------:R-:W-:-:S07]  /*6150*/  IMAD.MOV.U32 R27, RZ, RZ, R26 ;  /* 0x000000ffff1b7224 */ /* 0x000fce00078e001a */
[----:B------:R-:W-:Y:S05]  /*6160*/  WARPSYNC.COLLECTIVE R30, `(.L_x_1136) ;  /* 0x000000001e087348 */ /* 0x000fea0003c00000 */
[----:B------:R0:W1:Y:S02]  /*6170*/  SHFL.DOWN P6, R31, R27, R13, R12 ;  /* 0x0800000d1b1f7389 */ /* 0x00006400000c000c */
[----:B01----:R-:W-:Y:S05]  /*6180*/  ENDCOLLECTIVE ;  /* 0x000000000000791b */ /* 0x003fea0003800000 */
.L_x_1136:
        /* <DEDUP_REMOVED lines=8> */
.L_x_1137:
[----:B------:R-:W-:Y:S05]  /*6210*/  WARPSYNC.COLLECTIVE R30, `(.L_x_1138) ;  /* 0x000000001e087348 */ /* 0x000fea0003c00000 */
[----:B------:R-:W-:Y:S01]  /*6220*/  VOTE.ALL P0, P0 ;  /* 0x0000000000ff7806 */ /* 0x000fe20000000000 */
[----:B------:R-:W-:-:S12]  /*6230*/  ENDCOLLECTIVE ;  /* 0x000000000000791b */ /* 0x000fd80003800000 */
.L_x_1138:
[----:B------:R-:W0:Y:S01]  /*6240*/  S2R R27, SR_CTAID.X ;  /* 0x00000000001b7919 */ /* 0x000e220000002500 */
[----:B------:R-:W1:Y:S01]  /*6250*/  LDC.64 R12, c[0x0][0x3a8] ;  /* 0x0000ea00ff0c7b82 */ /* 0x000e620000000a00 */
[----:B------:R-:W-:Y:S02]  /*6260*/  ISETP.GT.AND P6, PT, R24, R28, PT ;  /* 0x0000001c1800720c */ /* 0x000fe40003fc4270 */
[----:B------:R-:W-:Y:S02]  /*6270*/  LOP3.LUT R28, RZ, R3, RZ, 0x33, !PT ;  /* 0x00000003ff1c7212 */ /* 0x000fe400078e33ff */
[----:B------:R-:W-:-:S05]  /*6280*/  SEL R18, R31, RZ, !P6 ;  /* 0x000000ff1f127207 */ /* 0x000fca0007000000 */
[----:B------:R-:W-:Y:S01]  /*6290*/  IMAD.IADD R25, R19, 0x1, R18 ;  /* 0x0000000113197824 */ /* 0x000fe200078e0212 */
[----:B-1----:R-:W-:-:S05]  /*62a0*/  IADD3 R23, P6, PT, R12, 0x100, RZ ;  /* 0x000001000c177810 */ /* 0x002fca0007fde0ff */
[----:B------:R-:W-:Y:S02]  /*62b0*/  IMAD.X R26, RZ, RZ, R13, P6 ;  /* 0x000000ffff1a7224 */ /* 0x000fe400030e060d */
[----:B0-----:R-:W-:Y:S01]  /*62c0*/  IMAD.IADD R28, R27, 0x1, R28 ;  /* 0x000000011b1c7824 */ /* 0x001fe200078e021c */
[----:B------:R-:W-:Y:S06]  /*62d0*/  BRA `(.L_x_1139) ;  /* 0xffffffe000707947 */ /* 0x000fec000383ffff */
.L_x_1077:
[----:B------:R-:W-:Y:S01]  /*62e0*/  BSSY B0, `(.L_x_1140) ;  /* 0x0000006000007945 */ /* 0x000fe20003800000 */
[----:B------:R-:W-:Y:S01]  /*62f0*/  PLOP3.LUT P0, PT, P0, PT, PT, 0x8, 0x80 ;  /* 0x000000000080781c */ /* 0x000fe2000070e170 */
[----:B------:R-:W-:-:S12]  /*6300*/  IMAD.MOV.U32 R30, RZ, RZ, -0x1 ;  /* 0xffffffffff1e7424 */ /* 0x000fd800078e00ff */
[----:B------:R-:W-:Y:S05]  /*6310*/  WARPSYNC.COLLECTIVE R30, `(.L_x_1141) ;  /* 0x000000001e087348 */ /* 0x000fea0003c00000 */
[----:B------:R-:W-:Y:S01]  /*6320*/  VOTE.ANY P0, P0 ;  /* 0x0000000000ff7806 */ /* 0x000fe20000000100 */
[----:B------:R-:W-:-:S12]  /*6330*/  ENDCOLLECTIVE ;  /* 0x000000000000791b */ /* 0x000fd80003800000 */
.L_x_1141:
[----:B------:R-:W-:Y:S05]  /*6340*/  BSYNC B0 ;  /* 0x0000000000007941 */ /* 0x000fea0003800000 */
.L_x_1140:
[----:B------:R-:W-:Y:S05]  /*6350*/  BRA `(.L_x_1142) ;  /* 0xffffffe000787947 */ /* 0x000fea000383ffff */
.L_x_1081:
[----:B------:R-:W-:Y:S01]  /*6360*/  BSSY B0, `(.L_x_1143) ;  /* 0x0000006000007945 */ /* 0x000fe20003800000 */
[----:B------:R-:W-:Y:S01]  /*6370*/  PLOP3.LUT P0, PT, P0, PT, PT, 0x8, 0x80 ;  /* 0x000000000080781c */ /* 0x000fe2000070e170 */
[----:B------:R-:W-:-:S12]  /*6380*/  IMAD.MOV.U32 R30, RZ, RZ, -0x1 ;  /* 0xffffffffff1e7424 */ /* 0x000fd800078e00ff */
[----:B------:R-:W-:Y:S05]  /*6390*/  WARPSYNC.COLLECTIVE R30, `(.L_x_1144) ;  /* 0x000000001e087348 */ /* 0x000fea0003c00000 */
[----:B------:R-:W-:Y:S01]  /*63a0*/  VOTE.ANY P0, P0 ;  /* 0x0000000000ff7806 */ /* 0x000fe20000000100 */
[----:B------:R-:W-:-:S12]  /*63b0*/  ENDCOLLECTIVE ;  /* 0x000000000000791b */ /* 0x000fd80003800000 */
.L_x_1144:
[----:B------:R-:W-:Y:S05]  /*63c0*/  BSYNC B0 ;  /* 0x0000000000007941 */ /* 0x000fea0003800000 */
.L_x_1143:
[----:B------:R-:W-:Y:S05]  /*63d0*/  BRA `(.L_x_1145) ;  /* 0xffffffe0008c7947 */ /* 0x000fea000383ffff */
.L_x_1083:
[----:B------:R-:W-:Y:S01]  /*63e0*/  BSSY B0, `(.L_x_1146) ;  /* 0x0000006000007945 */ /* 0x000fe20003800000 */
[----:B------:R-:W-:Y:S01]  /*63f0*/  PLOP3.LUT P6, PT, P6, PT, PT, 0x8, 0x80 ;  /* 0x000000000080781c */ /* 0x000fe200037ce170 */
[----:B------:R-:W-:-:S12]  /*6400*/  IMAD.MOV.U32 R30, RZ, RZ, -0x1 ;  /* 0xffffffffff1e7424 */ /* 0x000fd800078e00ff */
[----:B------:R-:W-:Y:S05]  /*6410*/  WARPSYNC.COLLECTIVE R30, `(.L_x_1147) ;  /* 0x000000001e087348 */ /* 0x000fea0003c00000 */
[----:B------:R-:W-:Y:S01]  /*6420*/  VOTE.ANY R30, PT, P6 ;  /* 0x00000000001e7806 */ /* 0x000fe200030e0100 */
[----:B------:R-:W-:Y:S06]  /*6430*/  ENDCOLLECTIVE ;  /* 0x000000000000791b */ /* 0x000fec0003800000 */
.L_x_1147:
[----:B------:R-:W-:Y:S05]  /*6440*/  BSYNC B0 ;  /* 0x0000000000007941 */ /* 0x000fea0003800000 */
.L_x_1146:
[----:B------:R-:W0:Y:S01]  /*6450*/  S2R R12, SR_GEMASK ;  /* 0x00000000000c7919 */ /* 0x000e220000003c00 */
[----:B------:R-:W-:Y:S02]  /*6460*/  IMAD.MOV.U32 R27, RZ, RZ, R19 ;  /* 0x000000ffff1b7224 */ /* 0x000fe400078e0013 */
[----:B------:R-:W-:Y:S01]  /*6470*/  VIADD R28, R28, 0xffffffe0 ;  /* 0xffffffe01c1c7836 */ /* 0x000fe20000000000 */
[----:B0-----:R-:W-:-:S05]  /*6480*/  LOP3.LUT R30, R30, 0x80000000, R12, 0xec, !PT ;  /* 0x800000001e1e7812 */ /* 0x001fca00078eec0c */
        /* <DEDUP_REMOVED lines=9> */
.L_x_1148:
        /* <DEDUP_REMOVED lines=8> */
.L_x_1149:
        /* <DEDUP_REMOVED lines=8> */
.L_x_1150:
        /* <DEDUP_REMOVED lines=8> */
.L_x_1151:
        /* <DEDUP_REMOVED lines=8> */
.L_x_1152:
[----:B------:R-:W-:Y:S02]  /*6720*/  SEL R31, R31, RZ, !P0 ;  /* 0x000000ff1f1f7207 */ /* 0x000fe40004000000 */
[----:B------:R-:W-:Y:S02]  /*6730*/  ISETP.NE.AND P0, PT, R18, 0x65, PT ;  /* 0x000000651200780c */ /* 0x000fe40003f05270 */
[----:B------:R-:W-:-:S11]  /*6740*/  IADD3 R25, PT, PT, R19, R31, R25 ;  /* 0x0000001f13197210 */ /* 0x000fd60007ffe019 */
[----:B------:R-:W-:Y:S05]  /*6750*/  WARPSYNC.COLLECTIVE R30, `(.L_x_1153) ;  /* 0x000000001e087348 */ /* 0x000fea0003c00000 */
[----:B------:R-:W-:Y:S01]  /*6760*/  VOTE.ALL P0, P0 ;  /* 0x0000000000ff7806 */ /* 0x000fe20000000000 */
[----:B------:R-:W-:-:S12]  /*6770*/  ENDCOLLECTIVE ;  /* 0x000000000000791b */ /* 0x000fd80003800000 */
.L_x_1153:
[----:B------:R-:W-:Y:S05]  /*6780*/  BRA `(.L_x_1154) ;  /* 0xffffffe000247947 */ /* 0x000fea000383ffff */
.L_x_1155:
        /* <DEDUP_REMOVED lines=15> */
.L_x_1184:


//--------------------- .text._ZN6thrust24THRUST_300001_SM_1000_NS8cuda_cub4core6detail13_kernel_agentINS1_8__unique9InitAgentIN3cub18CUB_300001_SM_100013ScanTileStateIiLb1EEEPiiEEJSA_mSB_EEEvDpT0_ --------------------------
	.section	.text._ZN6thrust24THRUST_300001_SM_1000_NS8cuda_cub4core6detail13_kernel_agentINS1_8__unique9InitAgentIN3cub18CUB_300001_SM_100013ScanTileStateIiLb1EEEPiiEEJSA_mSB_EEEvDpT0_,"ax",@progbits
	.align	128
        .global         _ZN6thrust24THRUST_300001_SM_1000_NS8cuda_cub4core6detail13_kernel_agentINS1_8__unique9InitAgentIN3cub18CUB_300001_SM_100013ScanTileStateIiLb1EEEPiiEEJSA_mSB_EEEvDpT0_
        .type           _ZN6thrust24THRUST_300001_SM_1000_NS8cuda_cub4core6detail13_kernel_agentINS1_8__unique9InitAgentIN3cub18CUB_300001_SM_100013ScanTileStateIiLb1EEEPiiEEJSA_mSB_EEEvDpT0_,@function
        .size           _ZN6thrust24THRUST_300001_SM_1000_NS8cuda_cub4core6detail13_kernel_agentINS1_8__unique9InitAgentIN3cub18CUB_300001_SM_100013ScanTileStateIiLb1EEEPiiEEJSA_mSB_EEEvDpT0_,(.L_x_1185 - _ZN6thrust24THRUST_300001_SM_1000_NS8cuda_cub4core6detail13_kernel_agentINS1_8__unique9InitAgentIN3cub18CUB_300001_SM_100013ScanTileStateIiLb1EEEPiiEEJSA_mSB_EEEvDpT0_)
        .other          _ZN6thrust24THRUST_300001_SM_1000_NS8cuda_cub4core6detail13_kernel_agentINS1_8__unique9InitAgentIN3cub18CUB_300001_SM_100013ScanTileStateIiLb1EEEPiiEEJSA_mSB_EEEvDpT0_,@"STO_CUDA_ENTRY STV_DEFAULT"
_ZN6thrust24THRUST_300001_SM_1000_NS8cuda_cub4core6detail13_kernel_agentINS1_8__unique9InitAgentIN3cub18CUB_300001_SM_100013ScanTileStateIiLb1EEEPiiEEJSA_mSB_EEEvDpT0_:
.text._ZN6thrust24THRUST_300001_SM_1000_NS8cuda_cub4core6detail13_kernel_agentINS1_8__unique9InitAgentIN3cub18CUB_300001_SM_100013ScanTileStateIiLb1EEEPiiEEJSA_mSB_EEEvDpT0_:
[----:B------:R-:W-:Y:S01]  /*0000*/  LDC R1, c[0x0][0x37c] ;  /* 0x0000df00ff017b82 */ /* 0x000fe20000000800 */
[----:B------:R-:W0:Y:S07]  /*0010*/  S2R R0, SR_TID.X ;  /* 0x0000000000007919 */ /* 0x000e2e0000002100 */
[----:B------:R-:W1:Y:S01]  /*0020*/  S2UR UR6, SR_CTAID.X ;  /* 0x00000000000679c3 */ /* 0x000e620000002500 */
[----:B------:R-:W2:Y:S07]  /*0030*/  LDCU UR4, c[0x0][0x388] ;  /* 0x00007100ff0477ac */ /* 0x000eae0008000800 */
[----:B------:R-:W1:Y:S01]  /*0040*/  LDC R7, c[0x0][0x360] ;  /* 0x0000d800ff077b82 */ /* 0x000e620000000800 */
[C---:B0-----:R-:W-:Y:S01]  /*0050*/  ISETP.GT.U32.AND P0, PT, R0.reuse, 0x1f, PT ;  /* 0x0000001f0000780c */ /* 0x041fe20003f04070 */
[----:B-1----:R-:W-:Y:S01]  /*0060*/  IMAD R7, R7, UR6, R0 ;  /* 0x0000000607077c24 */ /* 0x002fe2000f8e0200 */
[----:B------:R-:W-:-:S02]  /*0070*/  LOP3.LUT P2, RZ, R0, UR6, RZ, 0xfc, !PT ;  /* 0x0000000600ff7c12 */ /* 0x000fc4000f84fcff */
[----:B------:R-:W-:Y:S02]  /*0080*/  ISETP.NE.OR P0, PT, RZ, UR6, P0 ;  /* 0x00000006ff007c0c */ /* 0x000fe40008705670 */
[----:B--2---:R-:W-:Y:S01]  /*0090*/  ISETP.GE.AND P1, PT, R7, UR4, PT ;  /* 0x0000000407007c0c */ /* 0x004fe2000bf26270 */
[----:B------:R-:W0:Y:S10]  /*00a0*/  LDCU.64 UR4, c[0x0][0x358] ;  /* 0x00006b00ff0477ac */ /* 0x000e340008000a00 */
[----:B------:R-:W1:Y:S02]  /*00b0*/  @!P0 LDC.64 R4, c[0x0][0x380] ;  /* 0x0000e000ff048b82 */ /* 0x000e640000000a00 */
[----:B------:R-:W-:-:S06]  /*00c0*/  @!P1 MOV R6, 0x63 ;  /* 0x0000006300069802 */ /* 0x000fcc0000000f00 */
[----:B------:R-:W2:Y:S01]  /*00d0*/  @!P1 LDC.64 R2, c[0x0][0x380] ;  /* 0x0000e000ff029b82 */ /* 0x000ea20000000a00 */
[----:B-1----:R-:W-:-:S04]  /*00e0*/  @!P0 IMAD.WIDE.U32 R4, R0, 0x8, R4 ;  /* 0x0000000800048825 */ /* 0x002fc800078e0004 */
[----:B--2---:R-:W-:-:S04]  /*00f0*/  @!P1 IMAD.WIDE R2, R7, 0x8, R2 ;  /* 0x0000000807029825 */ /* 0x004fc800078e0202 */
[----:B------:R-:W-:-:S05]  /*0100*/  IMAD.MOV.U32 R7, RZ, RZ, RZ ;  /* 0x000000ffff077224 */ /* 0x000fca00078e00ff */
[----:B0-----:R0:W-:Y:S04]  /*0110*/  @!P1 STG.E.64 desc[UR4][R2.64+0x100], R6 ;  /* 0x0001000602009986 */ /* 0x0011e8000c101b04 */
[----:B------:R0:W-:Y:S01]  /*0120*/  @!P0 STG.E.64 desc[UR4][R4.64], RZ ;  /* 0x000000ff04008986 */ /* 0x0001e2000c101b04 */
[----:B------:R-:W-:Y:S05]  /*0130*/  @P2 EXIT ;  /* 0x000000000000294d */ /* 0x000fea0003800000 */
[----:B0-----:R-:W0:Y:S02]  /*0140*/  LDC.64 R2, c[0x0][0x390] ;  /* 0x0000e400ff027b82 */ /* 0x001e240000000a00 */
[----:B0-----:R-:W-:Y:S01]  /*0150*/  STG.E desc[UR4][R2.64], RZ ;  /* 0x000000ff02007986 */ /* 0x001fe2000c101904 */
[----:B------:R-:W-:Y:S05]  /*0160*/  EXIT ;  /* 0x000000000000794d */ /* 0x000fea0003800000 */
.L_x_1156:
        /* <DEDUP_REMOVED lines=9> */
.L_x_1185:


//--------------------- .text._Z13SetKMerValuesPcS_iPyS0_ --------------------------
	.section	.text._Z13SetKMerValuesPcS_iPyS0_,"ax",@progbits
	.align	128
        .global         _Z13SetKMerValuesPcS_iPyS0_
        .type           _Z13SetKMerValuesPcS_iPyS0_,@function
        .size           _Z13SetKMerValuesPcS_iPyS0_,(.L_x_1186 - _Z13SetKMerValuesPcS_iPyS0_)
        .other          _Z13SetKMerValuesPcS_iPyS0_,@"STO_CUDA_ENTRY STV_DEFAULT"
_Z13SetKMerValuesPcS_iPyS0_:
.text._Z13SetKMerValuesPcS_iPyS0_:
[----:B------:R-:W-:Y:S01]  /*0000*/  LDC R1, c[0x0][0x37c] ;  /* 0x0000df00ff017b82 */ /* 0x000fe20000000800 */
[----:B------:R-:W0:Y:S07]  /*0010*/  S2R R11, SR_TID.X ;  /* 0x00000000000b7919 */ /* 0x000e2e0000002100 */
[----:B------:R-:W0:Y:S01]  /*0020*/  S2UR UR4, SR_CTAID.X ;  /* 0x00000000000479c3 */ /* 0x000e220000002500 */
[----:B------:R-:W1:Y:S07]  /*0030*/  LDCU UR5, c[0x0][0x390] ;  /* 0x00007200ff0577ac */ /* 0x000e6e0008000800 */
[----:B------:R-:W0:Y:S02]  /*0040*/  LDC R12, c[0x0][0x360] ;  /* 0x0000d800ff0c7b82 */ /* 0x000e240000000800 */
[----:B0-----:R-:W-:-:S05]  /*0050*/  IMAD R11, R12, UR4, R11 ;  /* 0x000000040c0b7c24 */ /* 0x001fca000f8e020b */
[----:B-1----:R-:W-:-:S13]  /*0060*/  ISETP.GE.AND P0, PT, R11, UR5, PT ;  /* 0x000000050b007c0c */ /* 0x002fda000bf06270 */
[----:B------:R-:W-:Y:S05]  /*0070*/  @P0 EXIT ;  /* 0x000000000000094d */ /* 0x000fea0003800000 */
[----:B------:R-:W-:Y:S01]  /*0080*/  FFMA R0, RZ, 1.4426950216293334961, RZ ;  /* 0x3fb8aa3bff007823 */ /* 0x000fe200000000ff */
[----:B------:R-:W0:Y:S03]  /*0090*/  LDCU UR4, c[0x0][0x370] ;  /* 0x00006e00ff0477ac */ /* 0x000e260008000800 */
[----:B------:R-:W-:Y:S01]  /*00a0*/  FADD R0, RZ, R0 ;  /* 0x00000000ff007221 */ /* 0x000fe20000000000 */
[----:B------:R-:W1:Y:S03]  /*00b0*/  LDCU.64 UR8, c[0x0][0x358] ;  /* 0x00006b00ff0877ac */ /* 0x000e660008000a00 */
[----:B------:R-:W-:Y:S01]  /*00c0*/  FFMA R0, RZ, RZ, R0 ;  /* 0x000000ffff007223 */ /* 0x000fe20000000000 */
[----:B------:R-:W2:Y:S03]  /*00d0*/  LDCU.64 UR10, c[0x0][0x380] ;  /* 0x00007000ff0a77ac */ /* 0x000ea60008000a00 */
[----:B------:R-:W-:Y:S01]  /*00e0*/  FFMA R10, RZ, RZ, R0 ;  /* 0x000000ffff0a7223 */ /* 0x000fe20000000000 */
[----:B------:R-:W3:Y:S03]  /*00f0*/  LDCU.64 UR12, c[0x0][0x388] ;  /* 0x00007100ff0c77ac */ /* 0x000ee60008000a00 */
[----:B------:R-:W-:Y:S01]  /*0100*/  FADD R0, R10, 2 ;  /* 0x400000000a007421 */ /* 0x000fe20000000000 */
[----:B0-----:R-:W-:-:S03]  /*0110*/  IMAD R12, R12, UR4, RZ ;  /* 0x000000040c0c7c24 */ /* 0x001fc6000f8e02ff */
[----:B------:R-:W-:-:S04]  /*0120*/  FADD R3, R0, -2 ;  /* 0xc000000000037421 */ /* 0x000fc80000000000 */
[----:B-1----:R-:W-:-:S07]  /*0130*/  FADD R10, R10, -R3 ;  /* 0x800000030a0a7221 */ /* 0x002fce0000000000 */
.L_x_1167:
[----:B0-----:R-:W0:Y:S01]  /*0140*/  LDCU UR4, c[0x0][0x390] ;  /* 0x00007200ff0477ac */ /* 0x001e220008000800 */
[----:B------:R-:W-:Y:S01]  /*0150*/  MOV R14, R11 ;  /* 0x0000000b000e7202 */ /* 0x000fe20000000f00 */
[----:B------:R-:W-:Y:S02]  /*0160*/  IMAD.IADD R11, R12, 0x1, R11 ;  /* 0x000000010c0b7824 */ /* 0x000fe400078e020b */
[----:B------:R-:W-:Y:S01]  /*0170*/  HFMA2 R13, -RZ, RZ, 0, 0 ;  /* 0x00000000ff0d7431 */ /* 0x000fe200000001ff */
[----:B------:R-:W-:Y:S01]  /*0180*/  CS2R R8, SRZ ;  /* 0x0000000000087805 */ /* 0x000fe2000001ff00 */
[----:B------:R-:W-:Y:S01]  /*0190*/  IMAD.MOV.U32 R15, RZ, RZ, RZ ;  /* 0x000000ffff0f7224 */ /* 0x000fe200078e00ff */
[----:B0-----:R-:W-:-:S13]  /*01a0*/  ISETP.GE.AND P0, PT, R11, UR4, PT ;  /* 0x000000040b007c0c */ /* 0x001fda000bf06270 */
.L_x_1164:
[----:B------:R-:W-:Y:S02]  /*01b0*/  SHF.R.S32.HI R3, RZ, 0x1f, R14 ;  /* 0x0000001fff037819 */ /* 0x000fe4000001140e */
[----:B--2---:R-:W-:-:S04]  /*01c0*/  IADD3.X R4, P1, PT, R14, UR10, RZ, PT, !PT ;  /* 0x0000000a0e047c10 */ /* 0x004fc8000bf3e4ff */
[----:B------:R-:W-:-:S05]  /*01d0*/  IADD3.X R5, PT, PT, R3, UR11, RZ, P1, !PT ;  /* 0x0000000b03057c10 */ /* 0x000fca0008ffe4ff */
[----:B------:R-:W2:Y:S01]  /*01e0*/  LDG.E.U8 R18, desc[UR8][R4.64+-0x1] ;  /* 0xffffff0804127981 */ /* 0x000ea2000c1e1100 */
[----:B---3--:R-:W-:-:S04]  /*01f0*/  IADD3.X R2, P1, PT, R14, UR12, RZ, PT, !PT ;  /* 0x0000000c0e027c10 */ /* 0x008fc8000bf3e4ff */
[----:B------:R-:W-:-:S05]  /*0200*/  IADD3.X R3, PT, PT, R3, UR13, RZ, P1, !PT ;  /* 0x0000000d03037c10 */ /* 0x000fca0008ffe4ff */
[----:B------:R0:W5:Y:S01]  /*0210*/  LDG.E.S8 R16, desc[UR8][R2.64+-0x1] ;  /* 0xffffff0802107981 */ /* 0x000162000c1e1300 */
[----:B------:R-:W-:Y:S01]  /*0220*/  I2FP.F32.U32 R6, R13 ;  /* 0x0000000d00067245 */ /* 0x000fe20000201000 */
[----:B------:R-:W-:Y:S01]  /*0230*/  BSSY.RECONVERGENT B0, `(.L_x_1157) ;  /* 0x000000d000007945 */ /* 0x000fe20003800200 */
[----:B------:R-:W-:-:S03]  /*0240*/  MOV R17, RZ ;  /* 0x000000ff00117202 */ /* 0x000fc60000000f00 */
[----:B------:R-:W-:-:S04]  /*0250*/  FADD R6, -R6, 31 ;  /* 0x41f8000006067421 */ /* 0x000fc80000000100 */
[----:B------:R-:W-:-:S05]  /*0260*/  FADD R7, R6, -1 ;  /* 0xbf80000006077421 */ /* 0x000fca0000000000 */
[----:B------:R-:W-:Y:S02]  /*0270*/  FSETP.NEU.AND P1, PT, R7, RZ, PT ;  /* 0x000000ff0700720b */ /* 0x000fe40003f2d000 */
[----:B--2---:R-:W-:-:S13]  /*0280*/  ISETP.NE.AND P2, PT, R18, 0x41, PT ;  /* 0x000000411200780c */ /* 0x004fda0003f45270 */
[----:B0-----:R-:W-:Y:S05]  /*0290*/  @!P2 BRA `(.L_x_1158) ;  /* 0x000000000018a947 */ /* 0x001fea0003800000 */
[----:B------:R-:W-:-:S13]  /*02a0*/  ISETP.NE.AND P2, PT, R18, 0x43, PT ;  /* 0x000000431200780c */ /* 0x000fda0003f45270 */
[C---:B------:R-:W-:Y:S02]  /*02b0*/  @P2 ISETP.NE.AND P4, PT, R18.reuse, 0x47, PT ;  /* 0x000000471200280c */ /* 0x040fe40003f85270 */
[----:B------:R-:W-:Y:S02]  /*02c0*/  @P2 ISETP.NE.AND P3, PT, R18, 0x54, PT ;  /* 0x000000541200280c */ /* 0x000fe40003f65270 */
[----:B------:R-:W-:-:S04]  /*02d0*/  @P2 SEL R17, RZ, 0x3, P4 ;  /* 0x00000003ff112807 */ /* 0x000fc80002000000 */
[----:B------:R-:W-:Y:S01]  /*02e0*/  @P2 SEL R17, R17, 0x2, P3 ;  /* 0x0000000211112807 */ /* 0x000fe20001800000 */
[----:B------:R-:W-:-:S07]  /*02f0*/  @!P2 IMAD.MOV.U32 R17, RZ, RZ, 0x1 ;  /* 0x00000001ff11a424 */ /* 0x000fce00078e00ff */
.L_x_1158:
[----:B------:R-:W-:Y:S05]  /*0300*/  BSYNC.RECONVERGENT B0 ;  /* 0x0000000000007941 */ /* 0x000fea0003800200 */
.L_x_1157:
[----:B------:R-:W-:Y:S01]  /*0310*/  MOV R6, 0x3f800000 ;  /* 0x3f80000000067802 */ /* 0x000fe20000000f00 */
[----:B------:R-:W-:Y:S06]  /*0320*/  @!P1 BRA `(.L_x_1159) ;  /* 0x0000000000649947 */ /* 0x000fec0003800000 */
[CC--:B------:R-:W-:Y:S01]  /*0330*/  FMUL R19, R0.reuse, R7.reuse ;  /* 0x0000000700137220 */ /* 0x0c0fe20000400000 */
[----:B------:R-:W-:Y:S01]  /*0340*/  IMAD.MOV.U32 R23, RZ, RZ, 0x391fcb8e ;  /* 0x391fcb8eff177424 */ /* 0x000fe200078e00ff */
[-C--:B------:R-:W-:Y:S02]  /*0350*/  FSETP.NAN.AND P3, PT, |R7|, |R7|.reuse, PT ;  /* 0x400000070700720b */ /* 0x080fe40003f68200 */
[----:B------:R-:W0:Y:S01]  /*0360*/  FRND R6, R19 ;  /* 0x0000001300067307 */ /* 0x000e220000201000 */
[----:B------:R-:W-:Y:S01]  /*0370*/  FFMA R21, R0, R7, -R19 ;  /* 0x0000000700157223 */ /* 0x000fe20000000813 */
[----:B------:R-:W-:-:S03]  /*0380*/  FSETP.GT.AND P2, PT, |R19|, 152, PT ;  /* 0x431800001300780b */ /* 0x000fc60003f44200 */
[----:B------:R-:W-:Y:S01]  /*0390*/  FFMA R21, R10, R7, R21 ;  /* 0x000000070a157223 */ /* 0x000fe20000000015 */
[----:B0-----:R-:W-:Y:S01]  /*03a0*/  FADD R18, R19, -R6 ;  /* 0x8000000613127221 */ /* 0x001fe20000000000 */
[----:B------:R-:W-:-:S03]  /*03b0*/  FSETP.GT.AND P1, PT, R6, RZ, PT ;  /* 0x000000ff0600720b */ /* 0x000fc60003f24000 */
[----:B------:R-:W-:Y:S01]  /*03c0*/  FADD R18, R18, R21 ;  /* 0x0000001512127221 */ /* 0x000fe20000000000 */
[----:B------:R-:W-:Y:S02]  /*03d0*/  SEL R6, RZ, 0x83000000, P1 ;  /* 0x83000000ff067807 */ /* 0x000fe40000800000 */
[----:B------:R-:W-:Y:S01]  /*03e0*/  FSETP.GEU.AND P1, PT, R19, RZ, PT ;  /* 0x000000ff1300720b */ /* 0x000fe20003f2e000 */
[----:B------:R-:W-:Y:S01]  /*03f0*/  FFMA R21, R18, R23, 0.0013391353422775864601 ;  /* 0x3aaf85ed12157423 */ /* 0x000fe20000000017 */
[----:B------:R-:W-:-:S03]  /*0400*/  IADD3 R20, PT, PT, R6, 0x7f000000, RZ ;  /* 0x7f00000006147810 */ /* 0x000fc60007ffe0ff */
[C---:B------:R-:W-:Y:S02]  /*0410*/  FFMA R23, R18.reuse, R21, 0.0096188392490148544312 ;  /* 0x3c1d985612177423 */ /* 0x040fe40000000015 */
[----:B------:R-:W0:Y:S02]  /*0420*/  F2I.NTZ R21, R19 ;  /* 0x0000001300157305 */ /* 0x000e240000203100 */
[----:B------:R-:W-:-:S04]  /*0430*/  FFMA R23, R18, R23, 0.055503588169813156128 ;  /* 0x3d6357bb12177423 */ /* 0x000fc80000000017 */
[----:B------:R-:W-:-:S04]  /*0440*/  FFMA R23, R18, R23, 0.24022644758224487305 ;  /* 0x3e75fdec12177423 */ /* 0x000fc80000000017 */
[----:B------:R-:W-:-:S04]  /*0450*/  FFMA R23, R18, R23, 0.69314718246459960938 ;  /* 0x3f31721812177423 */ /* 0x000fc80000000017 */
[----:B------:R-:W-:Y:S01]  /*0460*/  FFMA R23, R18, R23, 1 ;  /* 0x3f80000012177423 */ /* 0x000fe20000000017 */
[----:B0-----:R-:W-:Y:S01]  /*0470*/  IMAD R21, R21, 0x800000, -R6 ;  /* 0x0080000015157824 */ /* 0x001fe200078e0a06 */
[----:B------:R-:W-:Y:S02]  /*0480*/  FSEL R6, RZ, +INF , !P1 ;  /* 0x7f800000ff067808 */ /* 0x000fe40004800000 */
[----:B------:R-:W-:-:S04]  /*0490*/  FMUL R20, R20, R23 ;  /* 0x0000001714147220 */ /* 0x000fc80000400000 */
[----:B------:R-:W-:Y:S01]  /*04a0*/  @!P2 FMUL R6, R21, R20 ;  /* 0x000000141506a220 */ /* 0x000fe20000400000 */
[----:B------:R-:W-:-:S07]  /*04b0*/  @P3 FADD R6, R7, 4 ;  /* 0x4080000007063421 */ /* 0x000fce0000000000 */
.L_x_1159:
[----:B------:R-:W0:Y:S01]  /*04c0*/  F2I.U64.TRUNC R6, R6 ;  /* 0x0000000600067311 */ /* 0x000e22000020d800 */
[----:B------:R-:W-:Y:S02]  /*04d0*/  VIADD R18, R13, 0x1 ;  /* 0x000000010d127836 */ /* 0x000fe40000000000 */
[----:B------:R-:W-:Y:S01]  /*04e0*/  HFMA2 R19, -RZ, RZ, 0, 0 ;  /* 0x00000000ff137431 */ /* 0x000fe200000001ff */
[----:B-----5:R-:W-:Y:S02]  /*04f0*/  IADD3 R15, PT, PT, R16, R15, RZ ;  /* 0x0000000f100f7210 */ /* 0x020fe40007ffe0ff */
[----:B------:R-:W-:Y:S01]  /*0500*/  ISETP.NE.AND P1, PT, R18, 0x1f, PT ;  /* 0x0000001f1200780c */ /* 0x000fe20003f25270 */
[-C--:B0-----:R-:W-:Y:S02]  /*0510*/  IMAD R7, R7, R17.reuse, RZ ;  /* 0x0000001107077224 */ /* 0x081fe400078e02ff */
[----:B------:R-:W-:-:S04]  /*0520*/  IMAD.WIDE.U32 R8, R6, R17, R8 ;  /* 0x0000001106087225 */ /* 0x000fc800078e0008 */
[----:B------:R-:W-:-:S04]  /*0530*/  IMAD R7, R6, R19, R7 ;  /* 0x0000001306077224 */ /* 0x000fc800078e0207 */
[----:B------:R-:W-:Y:S02]  /*0540*/  IMAD.IADD R7, R9, 0x1, R7 ;  /* 0x0000000109077824 */ /* 0x000fe400078e0207 */
[----:B------:R-:W-:Y:S05]  /*0550*/  @!P1 BRA `(.L_x_1160) ;  /* 0x0000000000dc9947 */ /* 0x000fea0003800000 */
[----:B------:R-:W2:Y:S01]  /*0560*/  LDG.E.U8 R4, desc[UR8][R4.64] ;  /* 0x0000000804047981 */ /* 0x000ea2000c1e1100 */
[----:B------:R-:W-:Y:S01]  /*0570*/  I2FP.F32.U32 R6, R18 ;  /* 0x0000001200067245 */ /* 0x000fe20000201000 */
[----:B------:R-:W-:Y:S04]  /*0580*/  BSSY.RECONVERGENT B0, `(.L_x_1161) ;  /* 0x000000d000007945 */ /* 0x000fe80003800200 */
[----:B------:R-:W-:-:S04]  /*0590*/  FADD R6, -R6, 31 ;  /* 0x41f8000006067421 */ /* 0x000fc80000000100 */
[----:B------:R-:W-:Y:S01]  /*05a0*/  FADD R17, R6, -1 ;  /* 0xbf80000006117421 */ /* 0x000fe20000000000 */
[----:B------:R-:W-:-:S04]  /*05b0*/  MOV R6, RZ ;  /* 0x000000ff00067202 */ /* 0x000fc80000000f00 */
[----:B------:R-:W-:Y:S02]  /*05c0*/  FSETP.NEU.AND P1, PT, R17, RZ, PT ;  /* 0x000000ff1100720b */ /* 0x000fe40003f2d000 */
[----:B--2---:R-:W-:-:S13]  /*05d0*/  ISETP.NE.AND P2, PT, R4, 0x41, PT ;  /* 0x000000410400780c */ /* 0x004fda0003f45270 */
[----:B------:R-:W-:Y:S05]  /*05e0*/  @!P2 BRA `(.L_x_1162) ;  /* 0x000000000018a947 */ /* 0x000fea0003800000 */
[----:B------:R-:W-:-:S13]  /*05f0*/  ISETP.NE.AND P2, PT, R4, 0x43, PT ;  /* 0x000000430400780c */ /* 0x000fda0003f45270 */
[C---:B------:R-:W-:Y:S01]  /*0600*/  @P2 ISETP.NE.AND P4, PT, R4.reuse, 0x47, PT ;  /* 0x000000470400280c */ /* 0x040fe20003f85270 */
[----:B------:R-:W-:Y:S01]  /*0610*/  @!P2 IMAD.MOV.U32 R6, RZ, RZ, 0x1 ;  /* 0x00000001ff06a424 */ /* 0x000fe200078e00ff */
[----:B------:R-:W-:Y:S02]  /*0620*/  @P2 ISETP.NE.AND P3, PT, R4, 0x54, PT ;  /* 0x000000540400280c */ /* 0x000fe40003f65270 */
[----:B------:R-:W-:-:S04]  /*0630*/  @P2 SEL R4, RZ, 0x3, P4 ;  /* 0x00000003ff042807 */ /* 0x000fc80002000000 */
[----:B------:R-:W-:-:S07]  /*0640*/  @P2 SEL R6, R4, 0x2, P3 ;  /* 0x0000000204062807 */ /* 0x000fce0001800000 */
.L_x_1162:
[----:B------:R-:W-:Y:S05]  /*0650*/  BSYNC.RECONVERGENT B0 ;  /* 0x0000000000007941 */ /* 0x000fea0003800200 */
.L_x_1161:
[----:B------:R-:W-:Y:S01]  /*0660*/  MOV R4, RZ ;  /* 0x000000ff00047202 */ /* 0x000fe20000000f00 */
[----:B------:R-:W-:Y:S01]  /*0670*/  IMAD.MOV.U32 R16, RZ, RZ, 0x3f800000 ;  /* 0x3f800000ff107424 */ /* 0x000fe200078e00ff */
[----:B------:R-:W-:Y:S06]  /*0680*/  @!P1 BRA `(.L_x_1163) ;  /* 0x0000000000649947 */ /* 0x000fec0003800000 */
[CC--:B------:R-:W-:Y:S01]  /*0690*/  FMUL R5, R0.reuse, R17.reuse ;  /* 0x0000001100057220 */ /* 0x0c0fe20000400000 */
[----:B------:R-:W-:Y:S01]  /*06a0*/  HFMA2 R21, -RZ, RZ, 0.64013671875, -15.109375 ;  /* 0x391fcb8eff157431 */ /* 0x000fe200000001ff */
        /* <DEDUP_REMOVED lines=10> */
[----:B------:R-:W-:Y:S02]  /*0750*/  FFMA R19, R18, R21, 0.0013391353422775864601 ;  /* 0x3aaf85ed12137423 */ /* 0x000fe40000000015 */
[----:B------:R-:W-:Y:S02]  /*0760*/  VIADD R20, R16, 0x7f000000 ;  /* 0x7f00000010147836 */ /* 0x000fe40000000000 */
[C---:B------:R-:W-:Y:S02]  /*0770*/  FFMA R21, R18.reuse, R19, 0.0096188392490148544312 ;  /* 0x3c1d985612157423 */ /* 0x040fe40000000013 */
[----:B------:R-:W0:Y:S02]  /*0780*/  F2I.NTZ R19, R5 ;  /* 0x0000000500137305 */ /* 0x000e240000203100 */
[----:B------:R-:W-:-:S04]  /*0790*/  FFMA R21, R18, R21, 0.055503588169813156128 ;  /* 0x3d6357bb12157423 */ /* 0x000fc80000000015 */
[----:B------:R-:W-:-:S04]  /*07a0*/  FFMA R21, R18, R21, 0.24022644758224487305 ;  /* 0x3e75fdec12157423 */ /* 0x000fc80000000015 */
[----:B------:R-:W-:-:S04]  /*07b0*/  FFMA R21, R18, R21, 0.69314718246459960938 ;  /* 0x3f31721812157423 */ /* 0x000fc80000000015 */
[----:B------:R-:W-:Y:S01]  /*07c0*/  FFMA R21, R18, R21, 1 ;  /* 0x3f80000012157423 */ /* 0x000fe20000000015 */
[----:B0-----:R-:W-:Y:S02]  /*07d0*/  LEA R19, R19, -R16, 0x17 ;  /* 0x8000001013137211 */ /* 0x001fe400078eb8ff */
[----:B------:R-:W-:Y:S01]  /*07e0*/  FSEL R16, RZ, +INF , !P1 ;  /* 0x7f800000ff107808 */ /* 0x000fe20004800000 */
[----:B------:R-:W-:-:S04]  /*07f0*/  FMUL R20, R20, R21 ;  /* 0x0000001514147220 */ /* 0x000fc80000400000 */
[----:B------:R-:W-:Y:S01]  /*0800*/  @!P2 FMUL R16, R19, R20 ;  /* 0x000000141310a220 */ /* 0x000fe20000400000 */
[----:B------:R-:W-:-:S07]  /*0810*/  @P3 FADD R16, R17, 4 ;  /* 0x4080000011103421 */ /* 0x000fce0000000000 */
.L_x_1163:
[----:B------:R-:W2:Y:S01]  /*0820*/  LDG.E.S8 R2, desc[UR8][R2.64] ;  /* 0x0000000802027981 */ /* 0x000ea2000c1e1300 */
[----:B------:R-:W0:Y:S01]  /*0830*/  F2I.U64.TRUNC R16, R16 ;  /* 0x0000001000107311 */ /* 0x000e22000020d800 */
[----:B------:R-:W-:Y:S01]  /*0840*/  MOV R9, R7 ;  /* 0x0000000700097202 */ /* 0x000fe20000000f00 */
[----:B------:R-:W-:Y:S01]  /*0850*/  VIADD R13, R13, 0x2 ;  /* 0x000000020d0d7836 */ /* 0x000fe20000000000 */
[----:B------:R-:W-:Y:S01]  /*0860*/  IADD3 R14, PT, PT, R14, 0x2, RZ ;  /* 0x000000020e0e7810 */ /* 0x000fe20007ffe0ff */
[-C--:B0-----:R-:W-:Y:S02]  /*0870*/  IMAD R5, R17, R6.reuse, RZ ;  /* 0x0000000611057224 */ /* 0x081fe400078e02ff */
[----:B------:R-:W-:-:S04]  /*0880*/  IMAD.WIDE.U32 R8, R16, R6, R8 ;  /* 0x0000000610087225 */ /* 0x000fc800078e0008 */
[----:B------:R-:W-:-:S05]  /*0890*/  IMAD R5, R16, R4, R5 ;  /* 0x0000000410057224 */ /* 0x000fca00078e0205 */
[----:B------:R-:W-:Y:S01]  /*08a0*/  IADD3 R9, PT, PT, R9, R5, RZ ;  /* 0x0000000509097210 */ /* 0x000fe20007ffe0ff */
[----:B--2---:R-:W-:Y:S01]  /*08b0*/  IMAD.IADD R15, R15, 0x1, R2 ;  /* 0x000000010f0f7824 */ /* 0x004fe200078e0202 */
[----:B------:R-:W-:Y:S06]  /*08c0*/  BRA `(.L_x_1164) ;  /* 0xfffffff800387947 */ /* 0x000fec000383ffff */
.L_x_1160:
[----:B------:R-:W-:Y:S01]  /*08d0*/  ISETP.GE.AND P1, PT, R15, 0x9cf, PT ;  /* 0x000009cf0f00780c */ /* 0x000fe20003f26270 */
[----:B------:R-:W-:-:S12]  /*08e0*/  BSSY.RECONVERGENT B0, `(.L_x_1165) ;  /* 0x000001a000007945 */ /* 0x000fd80003800200 */
[----:B------:R-:W-:Y:S05]  /*08f0*/  @!P1 BRA `(.L_x_1166) ;  /* 0x0000000000609947 */ /* 0x000fea0003800000 */
[----:B------:R-:W0:Y:S01]  /*0900*/  S2R R4, SR_LANEID ;  /* 0x0000000000047919 */ /* 0x000e220000000000 */
[----:B------:R-:W-:Y:S01]  /*0910*/  VOTEU.ANY UR5, UPT, PT ;  /* 0x0000000000057886 */ /* 0x000fe200038e0100 */
[----:B------:R-:W1:Y:S01]  /*0920*/  LDC.64 R2, c[0x0][0x3a0] ;  /* 0x0000e800ff027b82 */ /* 0x000e620000000a00 */
[----:B------:R-:W0:Y:S01]  /*0930*/  FLO.U32 R9, UR5 ;  /* 0x0000000500097d00 */ /* 0x000e2200080e0000 */
[----:B------:R-:W-:Y:S01]  /*0940*/  UPOPC UR6, UR5 ;  /* 0x00000005000672bf */ /* 0x000fe20008000000 */
[----:B------:R-:W-:-:S03]  /*0950*/  UMOV UR4, URZ ;  /* 0x000000ff00047c82 */ /* 0x000fc60008000000 */
[----:B------:R-:W-:-:S04]  /*0960*/  UIMAD.WIDE.U32 UR6, UR6, 0x1, URZ ;  /* 0x00000001060678a5 */ /* 0x000fc8000f8e00ff */
[----:B------:R-:W-:Y:S02]  /*0970*/  UIADD3 UR4, UPT, UPT, UR7, UR4, URZ ;  /* 0x0000000407047290 */ /* 0x000fe4000fffe0ff */
[----:B------:R-:W-:-:S04]  /*0980*/  MOV R5, UR7 ;  /* 0x0000000700057c02 */ /* 0x000fc80008000f00 */
[----:B------:R-:W-:Y:S01]  /*0990*/  IMAD.U32 R5, RZ, RZ, UR4 ;  /* 0x00000004ff057e24 */ /* 0x000fe2000f8e00ff */
[----:B0-----:R-:W-:Y:S02]  /*09a0*/  ISETP.EQ.U32.AND P1, PT, R9, R4, PT ;  /* 0x000000040900720c */ /* 0x001fe40003f22070 */
[----:B------:R-:W-:-:S11]  /*09b0*/  MOV R4, UR6 ;  /* 0x0000000600047c02 */ /* 0x000fd60008000f00 */
[----:B-1----:R-:W2:Y:S01]  /*09c0*/  @P1 ATOMG.E.ADD.64.STRONG.GPU PT, R2, desc[UR8][R2.64], R4 ;  /* 0x80000004020219a8 */ /* 0x002ea200081ef508 */
[----:B------:R-:W0:Y:S02]  /*09d0*/  S2R R6, SR_LTMASK ;  /* 0x0000000000067919 */ /* 0x000e240000003900 */
[----:B0-----:R-:W-:Y:S01]  /*09e0*/  LOP3.LUT R6, R6, UR5, RZ, 0xc0, !PT ;  /* 0x0000000506067c12 */ /* 0x001fe2000f8ec0ff */
[----:B------:R-:W0:Y:S05]  /*09f0*/  LDCU.64 UR4, c[0x0][0x398] ;  /* 0x00007300ff0477ac */ /* 0x000e2a0008000a00 */
[----:B------:R-:W1:Y:S01]  /*0a00*/  POPC R6, R6 ;  /* 0x0000000600067309 */ /* 0x000e620000000000 */
[----:B--2---:R-:W1:Y:S02]  /*0a10*/  SHFL.IDX PT, R9, R2, R9, 0x1f ;  /* 0x00001f0902097589 */ /* 0x004e6400000e0000 */
[----:B-1----:R-:W-:-:S02]  /*0a20*/  IADD3 R13, PT, PT, R6, R9, RZ ;  /* 0x00000009060d7210 */ /* 0x002fc40007ffe0ff */
[----:B------:R-:W-:Y:S02]  /*0a30*/  MOV R6, R8 ;  /* 0x0000000800067202 */ /* 0x000fe40000000f00 */
[----:B------:R-:W-:-:S04]  /*0a40*/  SHF.R.S64 R14, RZ, 0x1d, R13 ;  /* 0x0000001dff0e7819 */ /* 0x000fc8000000100d */
[----:B0-----:R-:W-:-:S04]  /*0a50*/  IADD3 R14, P1, PT, R14, UR4, RZ ;  /* 0x000000040e0e7c10 */ /* 0x001fc8000ff3e0ff */
[----:B------:R-:W-:-:S05]  /*0a60*/  LEA.HI.X.SX32 R15, R13, UR5, 0x3, P1 ;  /* 0x000000050d0f7c11 */ /* 0x000fca00088f1eff */
[----:B------:R0:W-:Y:S04]  /*0a70*/  STG.E.64 desc[UR8][R14.64], R6 ;  /* 0x000000060e007986 */ /* 0x0001e8000c101b08 */
.L_x_1166:
[----:B------:R-:W-:Y:S05]  /*0a80*/  BSYNC.RECONVERGENT B0 ;  /* 0x0000000000007941 */ /* 0x000fea0003800200 */
.L_x_1165:
[----:B------:R-:W-:Y:S05]  /*0a90*/  @!P0 BRA `(.L_x_1167) ;  /* 0xfffffff400a88947 */ /* 0x000fea000383ffff */
[----:B------:R-:W-:Y:S05]  /*0aa0*/  EXIT ;  /* 0x000000000000794d */ /* 0x000fea0003800000 */
.L_x_1168:
        /* <DEDUP_REMOVED lines=13> */
.L_x_1186:


//--------------------- .nv.shared._ZN3cub18CUB_300001_SM_10006detail10radix_sort29DeviceRadixSortOnesweepKernelINS1_5radix10policy_hubIyNS0_8NullTypeEyE10Policy1000ELNS0_9SortOrderE0EyS6_yiiNS1_21identity_decomposer_tEEEvPT5_SC_PT3_PKSD_PT1_PKSH_PT2_PKSL_T4_iiT6_ --------------------------
	.section	.nv.shared._ZN3cub18CUB_300001_SM_10006detail10radix_sort29DeviceRadixSortOnesweepKernelINS1_5radix10policy_hubIyNS0_8NullTypeEyE10Policy1000ELNS0_9SortOrderE0EyS6_yiiNS1_21identity_decomposer_tEEEvPT5_SC_PT3_PKSD_PT1_PKSH_PT2_PKSL_T4_iiT6_,"aw",@nobits
	.sectionflags	@""
	.align	16
.nv.shared._ZN3cub18CUB_300001_SM_10006detail10radix_sort29DeviceRadixSortOnesweepKernelINS1_5radix10policy_hubIyNS0_8NullTypeEyE10Policy1000ELNS0_9SortOrderE0EyS6_yiiNS1_21identity_decomposer_tEEEvPT5_SC_PT3_PKSD_PT1_PKSH_PT2_PKSL_T4_iiT6_:
	.zero		49152


//--------------------- .nv.shared.reserved.0     --------------------------
	.section	.nv.shared.reserved.0,"aw",@nobits
	.weak		__nv_reservedSMEM_offset_0_alias
	.size		__nv_reservedSMEM_offset_0_alias, 0, 64
	.other		__nv_reservedSMEM_offset_0_alias,@"STO_CUDA_RESERVED_SHARED STV_DEFAULT"
__nv_reservedSMEM_offset_0_alias:
	.zero		0
	.zero		64


//--------------------- .nv.global                --------------------------
	.section	.nv.global,"aw",@nobits
.nv.global:
	.type		_ZN34_INTERNAL_5165526e_4_k_cu_ea7f43c56thrust24THRUST_300001_SM_1000_NS12placeholders2_8E,@object
	.size		_ZN34_INTERNAL_5165526e_4_k_cu_ea7f43c56thrust24THRUST_300001_SM_1000_NS12placeholders2_8E,(_ZN34_INTERNAL_5165526e_4_k_cu_ea7f43c54cuda3std3__436_GLOBAL__N__5165526e_4_k_cu_ea7f43c56ignoreE - _ZN34_INTERNAL_5165526e_4_k_cu_ea7f43c56thrust24THRUST_300001_SM_1000_NS12placeholders2_8E)
_ZN34_INTERNAL_5165526e_4_k_cu_ea7f43c56thrust24THRUST_300001_SM_1000_NS12placeholders2_8E:
	.zero		1
	.type		_ZN34_INTERNAL_5165526e_4_k_cu_ea7f43c54cuda3std3__436_GLOBAL__N__5165526e_4_k_cu_ea7f43c56ignoreE,@object
	.size		_ZN34_INTERNAL_5165526e_4_k_cu_ea7f43c54cuda3std3__436_GLOBAL__N__5165526e_4_k_cu_ea7f43c56ignoreE,(_ZN34_INTERNAL_5165526e_4_k_cu_ea7f43c54cuda3std6ranges3__45__cpo4dataE - _ZN34_INTERNAL_5165526e_4_k_cu_ea7f43c54cuda3std3__436_GLOBAL__N__5165526e_4_k_cu_ea7f43c56ignoreE)
_ZN34_INTERNAL_5165526e_4_k_cu_ea7f43c54cuda3std3__436_GLOBAL__N__5165526e_4_k_cu_ea7f43c56ignoreE:
	.zero		1
	.type		_ZN34_INTERNAL_5165526e_4_k_cu_ea7f43c54cuda3std6ranges3__45__cpo4dataE,@object
	.size		_ZN34_INTERNAL_5165526e_4_k_cu_ea7f43c54cuda3std6ranges3__45__cpo4dataE,(_ZN34_INTERNAL_5165526e_4_k_cu_ea7f43c56thrust24THRUST_300001_SM_1000_NS6system3cpp3parE - _ZN34_INTERNAL_5165526e_4_k_cu_ea7f43c54cuda3std6ranges3__45__cpo4dataE)
_ZN34_INTERNAL_5165526e_4_k_cu_ea7f43c54cuda3std6ranges3__45__cpo4dataE:
	.zero		1
	.type		_ZN34_INTERNAL_5165526e_4_k_cu_ea7f43c56thrust24THRUST_300001_SM_1000_NS6system3cpp3parE,@object
	.size		_ZN34_INTERNAL_5165526e_4_k_cu_ea7f43c56thrust24THRUST_300001_SM_1000_NS6system3cpp3parE,(_ZN34_INTERNAL_5165526e_4_k_cu_ea7f43c54cuda3std3__45__cpo5beginE - _ZN34_INTERNAL_5165526e_4_k_cu_ea7f43c56thrust24THRUST_300001_SM_1000_NS6system3cpp3parE)
_ZN34_INTERNAL_5165526e_4_k_cu_ea7f43c56thrust24THRUST_300001_SM_1000_NS6system3cpp3parE:
	.zero		1
	.type		_ZN34_INTERNAL_5165526e_4_k_cu_ea7f43c54cuda3std3__45__cpo5beginE,@object
	.size		_ZN34_INTERNAL_5165526e_4_k_cu_ea7f43c54cuda3std3__45__cpo5beginE,(_ZN34_INTERNAL_5165526e_4_k_cu_ea7f43c54cuda3std6ranges3__45__cpo5beginE - _ZN34_INTERNAL_5165526e_4_k_cu_ea7f43c54cuda3std3__45__cpo5beginE)
_ZN34_INTERNAL_5165526e_4_k_cu_ea7f43c54cuda3std3__45__cpo5beginE:
	.zero		1
	.type		_ZN34_INTERNAL_5165526e_4_k_cu_ea7f43c54cuda3std6ranges3__45__cpo5beginE,@object
	.size		_ZN34_INTERNAL_5165526e_4_k_cu_ea7f43c54cuda3std6ranges3__45__cpo5beginE,(_ZN34_INTERNAL_5165526e_4_k_cu_ea7f43c56thrust24THRUST_300001_SM_1000_NS6deviceE - _ZN34_INTERNAL_5165526e_4_k_cu_ea7f43c54cuda3std6ranges3__45__cpo5beginE)
_ZN34_INTERNAL_5165526e_4_k_cu_ea7f43c54cuda3std6ranges3__45__cpo5beginE:
	.zero		1
	.type		_ZN34_INTERNAL_5165526e_4_k_cu_ea7f43c56thrust24THRUST_300001_SM_1000_NS6deviceE,@object
	.size		_ZN34_INTERNAL_5165526e_4_k_cu_ea7f43c56thrust24THRUST_300001_SM_1000_NS6deviceE,(_ZN34_INTERNAL_5165526e_4_k_cu_ea7f43c54cuda3std3__47nulloptE - _ZN34_INTERNAL_5165526e_4_k_cu_ea7f43c56thrust24THRUST_300001_SM_1000_NS6deviceE)
_ZN34_INTERNAL_5165526e_4_k_cu_ea7f43c56thrust24THRUST_300001_SM_1000_NS6deviceE:
	.zero		1
	.type		_ZN34_INTERNAL_5165526e_4_k_cu_ea7f43c54cuda3std3__47nulloptE,@object
	.size		_ZN34_INTERNAL_5165526e_4_k_cu_ea7f43c54cuda3std3__47nulloptE,(_ZN34_INTERNAL_5165526e_4_k_cu_ea7f43c54cuda3std6ranges3__45__cpo8distanceE - _ZN34_INTERNAL_5165526e_4_k_cu_ea7f43c54cuda3std3__47nulloptE)
_ZN34_INTERNAL_5165526e_4_k_cu_ea7f43c54cuda3std3__47nulloptE:
	.zero		1
	.type		_ZN34_INTERNAL_5165526e_4_k_cu_ea7f43c54cuda3std6ranges3__45__cpo8distanceE,@object
	.size		_ZN34_INTERNAL_5165526e_4_k_cu_ea7f43c54cuda3std6ranges3__45__cpo8distanceE,(_ZN34_INTERNAL_5165526e_4_k_cu_ea7f43c56thrust24THRUST_300001_SM_1000_NS12placeholders2_4E - _ZN34_INTERNAL_5165526e_4_k_cu_ea7f43c54cuda3std6ranges3__45__cpo8distanceE)
_ZN34_INTERNAL_5165526e_4_k_cu_ea7f43c54cuda3std6ranges3__45__cpo8distanceE:
	.zero		1
	.type		_ZN34_INTERNAL_5165526e_4_k_cu_ea7f43c56thrust24THRUST_300001_SM_1000_NS12placeholders2_4E,@object
	.size		_ZN34_INTERNAL_5165526e_4_k_cu_ea7f43c56thrust24THRUST_300001_SM_1000_NS12placeholders2_4E,(_ZN34_INTERNAL_5165526e_4_k_cu_ea7f43c54cuda3std3__45__cpo6rbeginE - _ZN34_INTERNAL_5165526e_4_k_cu_ea7f43c56thrust24THRUST_300001_SM_1000_NS12placeholders2_4E)
_ZN34_INTERNAL_5165526e_4_k_cu_ea7f43c56thrust24THRUST_300001_SM_1000_NS12placeholders2_4E:
	.zero		1
	.type		_ZN34_INTERNAL_5165526e_4_k_cu_ea7f43c54cuda3std3__45__cpo6rbeginE,@object
	.size		_ZN34_INTERNAL_5165526e_4_k_cu_ea7f43c54cuda3std3__45__cpo6rbeginE,(_ZN34_INTERNAL_5165526e_4_k_cu_ea7f43c54cuda3std6ranges3__45__cpo7advanceE - _ZN34_INTERNAL_5165526e_4_k_cu_ea7f43c54cuda3std3__45__cpo6rbeginE)
_ZN34_INTERNAL_5165526e_4_k_cu_ea7f43c54cuda3std3__45__cpo6rbeginE:
	.zero		1
	.type		_ZN34_INTERNAL_5165526e_4_k_cu_ea7f43c54cuda3std6ranges3__45__cpo7advanceE,@object
	.size		_ZN34_INTERNAL_5165526e_4_k_cu_ea7f43c54cuda3std6ranges3__45__cpo7advanceE,(_ZN34_INTERNAL_5165526e_4_k_cu_ea7f43c56thrust24THRUST_300001_SM_1000_NS12placeholders3_10E - _ZN34_INTERNAL_5165526e_4_k_cu_ea7f43c54cuda3std6ranges3__45__cpo7advanceE)
_ZN34_INTERNAL_5165526e_4_k_cu_ea7f43c54cuda3std6ranges3__45__cpo7advanceE:
	.zero		1
	.type		_ZN34_INTERNAL_5165526e_4_k_cu_ea7f43c56thrust24THRUST_300001_SM_1000_NS12placeholders3_10E,@object
	.size		_ZN34_INTERNAL_5165526e_4_k_cu_ea7f43c56thrust24THRUST_300001_SM_1000_NS12placeholders3_10E,(_ZN34_INTERNAL_5165526e_4_k_cu_ea7f43c54cuda3std3__48in_placeE - _ZN34_INTERNAL_5165526e_4_k_cu_ea7f43c56thrust24THRUST_300001_SM_1000_NS12placeholders3_10E)
_ZN34_INTERNAL_5165526e_4_k_cu_ea7f43c56thrust24THRUST_300001_SM_1000_NS12placeholders3_10E:
	.zero		1
	.type		_ZN34_INTERNAL_5165526e_4_k_cu_ea7f43c54cuda3std3__48in_placeE,@object
	.size		_ZN34_INTERNAL_5165526e_4_k_cu_ea7f43c54cuda3std3__48in_placeE,(_ZN34_INTERNAL_5165526e_4_k_cu_ea7f43c54cuda3std6ranges3__45__cpo4sizeE - _ZN34_INTERNAL_5165526e_4_k_cu_ea7f43c54cuda3std3__48in_placeE)
_ZN34_INTERNAL_5165526e_4_k_cu_ea7f43c54cuda3std3__48in_placeE:
	.zero		1
	.type		_ZN34_INTERNAL_5165526e_4_k_cu_ea7f43c54cuda3std6ranges3__45__cpo4sizeE,@object
	.size		_ZN34_INTERNAL_5165526e_4_k_cu_ea7f43c54cuda3std6ranges3__45__cpo4sizeE,(_ZN34_INTERNAL_5165526e_4_k_cu_ea7f43c56thrust24THRUST_300001_SM_1000_NS12placeholders2_2E - _ZN34_INTERNAL_5165526e_4_k_cu_ea7f43c54cuda3std6ranges3__45__cpo4sizeE)
_ZN34_INTERNAL_5165526e_4_k_cu_ea7f43c54cuda3std6ranges3__45__cpo4sizeE:
	.zero		1
	.type		_ZN34_INTERNAL_5165526e_4_k_cu_ea7f43c56thrust24THRUST_300001_SM_1000_NS12placeholders2_2E,@object
	.size		_ZN34_INTERNAL_5165526e_4_k_cu_ea7f43c56thrust24THRUST_300001_SM_1000_NS12placeholders2_2E,(_ZN34_INTERNAL_5165526e_4_k_cu_ea7f43c54cuda3std3__45__cpo6cbeginE - _ZN34_INTERNAL_5165526e_4_k_cu_ea7f43c56thrust24THRUST_300001_SM_1000_NS12placeholders2_2E)
_ZN34_INTERNAL_5165526e_4_k_cu_ea7f43c56thrust24THRUST_300001_SM_1000_NS12placeholders2_2E:
	.zero		1
	.type		_ZN34_INTERNAL_5165526e_4_k_cu_ea7f43c54cuda3std3__45__cpo6cbeginE,@object
	.size		_ZN34_INTERNAL_5165526e_4_k_cu_ea7f43c54cuda3std3__45__cpo6cbeginE,(_ZN34_INTERNAL_5165526e_4_k_cu_ea7f43c54cuda3std6ranges3__45__cpo6cbeginE - _ZN34_INTERNAL_5165526e_4_k_cu_ea7f43c54cuda3std3__45__cpo6cbeginE)
_ZN34_INTERNAL_5165526e_4_k_cu_ea7f43c54cuda3std3__45__cpo6cbeginE:
	.zero		1
	.type		_ZN34_INTERNAL_5165526e_4_k_cu_ea7f43c54cuda3std6ranges3__45__cpo6cbeginE,@object
	.size		_ZN34_INTERNAL_5165526e_4_k_cu_ea7f43c54cuda3std6ranges3__45__cpo6cbeginE,(_ZN34_INTERNAL_5165526e_4_k_cu_ea7f43c56thrust24THRUST_300001_SM_1000_NS12placeholders2_6E - _ZN34_INTERNAL_5165526e_4_k_cu_ea7f43c54cuda3std6ranges3__45__cpo6cbeginE)
_ZN34_INTERNAL_5165526e_4_k_cu_ea7f43c54cuda3std6ranges3__45__cpo6cbeginE:
	.zero		1
	.type		_ZN34_INTERNAL_5165526e_4_k_cu_ea7f43c56thrust24THRUST_300001_SM_1000_NS12placeholders2_6E,@object
	.size		_ZN34_INTERNAL_5165526e_4_k_cu_ea7f43c56thrust24THRUST_300001_SM_1000_NS12placeholders2_6E,(_ZN34_INTERNAL_5165526e_4_k_cu_ea7f43c54cuda3std3__45__cpo7crbeginE - _ZN34_INTERNAL_5165526e_4_k_cu_ea7f43c56thrust24THRUST_300001_SM_1000_NS12placeholders2_6E)
_ZN34_INTERNAL_5165526e_4_k_cu_ea7f43c56thrust24THRUST_300001_SM_1000_NS12placeholders2_6E:
	.zero		1
	.type		_ZN34_INTERNAL_5165526e_4_k_cu_ea7f43c54cuda3std3__45__cpo7crbeginE,@object
	.size		_ZN34_INTERNAL_5165526e_4_k_cu_ea7f43c54cuda3std3__45__cpo7crbeginE,(_ZN34_INTERNAL_5165526e_4_k_cu_ea7f43c54cuda3std6ranges3__45__cpo4nextE - _ZN34_INTERNAL_5165526e_4_k_cu_ea7f43c54cuda3std3__45__cpo7crbeginE)
_ZN34_INTERNAL_5165526e_4_k_cu_ea7f43c54cuda3std3__45__cpo7crbeginE:
	.zero		1
	.type		_ZN34_INTERNAL_5165526e_4_k_cu_ea7f43c54cuda3std6ranges3__45__cpo4nextE,@object
	.size		_ZN34_INTERNAL_5165526e_4_k_cu_ea7f43c54cuda3std6ranges3__45__cpo4nextE,(_ZN34_INTERNAL_5165526e_4_k_cu_ea7f43c54cuda3std6ranges3__45__cpo4swapE - _ZN34_INTERNAL_5165526e_4_k_cu_ea7f43c54cuda3std6ranges3__45__cpo4nextE)
_ZN34_INTERNAL_5165526e_4_k_cu_ea7f43c54cuda3std6ranges3__45__cpo4nextE:
	.zero		1
	.type		_ZN34_INTERNAL_5165526e_4_k_cu_ea7f43c54cuda3std6ranges3__45__cpo4swapE,@object
	.size		_ZN34_INTERNAL_5165526e_4_k_cu_ea7f43c54cuda3std6ranges3__45__cpo4swapE,(_ZN34_INTERNAL_5165526e_4_k_cu_ea7f43c56thrust24THRUST_300001_SM_1000_NS8cuda_cub10par_nosyncE - _ZN34_INTERNAL_5165526e_4_k_cu_ea7f43c54cuda3std6ranges3__45__cpo4swapE)
_ZN34_INTERNAL_5165526e_4_k_cu_ea7f43c54cuda3std6ranges3__45__cpo4swapE:
	.zero		1
	.type		_ZN34_INTERNAL_5165526e_4_k_cu_ea7f43c56thrust24THRUST_300001_SM_1000_NS8cuda_cub10par_nosyncE,@object
	.size		_ZN34_INTERNAL_5165526e_4_k_cu_ea7f43c56thrust24THRUST_300001_SM_1000_NS8cuda_cub10par_nosyncE,(_ZN34_INTERNAL_5165526e_4_k_cu_ea7f43c56thrust24THRUST_300001_SM_1000_NS3seqE - _ZN34_INTERNAL_5165526e_4_k_cu_ea7f43c56thrust24THRUST_300001_SM_1000_NS8cuda_cub10par_nosyncE)
_ZN34_INTERNAL_5165526e_4_k_cu_ea7f43c56thrust24THRUST_300001_SM_1000_NS8cuda_cub10par_nosyncE:
	.zero		1
	.type		_ZN34_INTERNAL_5165526e_4_k_cu_ea7f43c56thrust24THRUST_300001_SM_1000_NS3seqE,@object
	.size		_ZN34_INTERNAL_5165526e_4_k_cu_ea7f43c56thrust24THRUST_300001_SM_1000_NS3seqE,(_ZN34_INTERNAL_5165526e_4_k_cu_ea7f43c54cuda3std3__420unreachable_sentinelE - _ZN34_INTERNAL_5165526e_4_k_cu_ea7f43c56thrust24THRUST_300001_SM_1000_NS3seqE)
_ZN34_INTERNAL_5165526e_4_k_cu_ea7f43c56thrust24THRUST_300001_SM_1000_NS3seqE:
	.zero		1
	.type		_ZN34_INTERNAL_5165526e_4_k_cu_ea7f43c54cuda3std3__420unreachable_sentinelE,@object
	.size		_ZN34_INTERNAL_5165526e_4_k_cu_ea7f43c54cuda3std3__420unreachable_sentinelE,(_ZN34_INTERNAL_5165526e_4_k_cu_ea7f43c54cuda3std6ranges3__45__cpo5ssizeE - _ZN34_INTERNAL_5165526e_4_k_cu_ea7f43c54cuda3std3__420unreachable_sentinelE)
_ZN34_INTERNAL_5165526e_4_k_cu_ea7f43c54cuda3std3__420unreachable_sentinelE:
	.zero		1
	.type		_ZN34_INTERNAL_5165526e_4_k_cu_ea7f43c54cuda3std6ranges3__45__cpo5ssizeE,@object
	.size		_ZN34_INTERNAL_5165526e_4_k_cu_ea7f43c54cuda3std6ranges3__45__cpo5ssizeE,(_ZN34_INTERNAL_5165526e_4_k_cu_ea7f43c56thrust24THRUST_300001_SM_1000_NS12placeholders2_3E - _ZN34_INTERNAL_5165526e_4_k_cu_ea7f43c54cuda3std6ranges3__45__cpo5ssizeE)
_ZN34_INTERNAL_5165526e_4_k_cu_ea7f43c54cuda3std6ranges3__45__cpo5ssizeE:
	.zero		1
	.type		_ZN34_INTERNAL_5165526e_4_k_cu_ea7f43c56thrust24THRUST_300001_SM_1000_NS12placeholders2_3E,@object
	.size		_ZN34_INTERNAL_5165526e_4_k_cu_ea7f43c56thrust24THRUST_300001_SM_1000_NS12placeholders2_3E,(_ZN34_INTERNAL_5165526e_4_k_cu_ea7f43c54cuda3std3__45__cpo4cendE - _ZN34_INTERNAL_5165526e_4_k_cu_ea7f43c56thrust24THRUST_300001_SM_1000_NS12placeholders2_3E)
_ZN34_INTERNAL_5165526e_4_k_cu_ea7f43c56thrust24THRUST_300001_SM_1000_NS12placeholders2_3E:
	.zero		1
	.type		_ZN34_INTERNAL_5165526e_4_k_cu_ea7f43c54cuda3std3__45__cpo4cendE,@object
	.size		_ZN34_INTERNAL_5165526e_4_k_cu_ea7f43c54cuda3std3__45__cpo4cendE,(_ZN34_INTERNAL_5165526e_4_k_cu_ea7f43c54cuda3std6ranges3__45__cpo4cendE - _ZN34_INTERNAL_5165526e_4_k_cu_ea7f43c54cuda3std3__45__cpo4cendE)
_ZN34_INTERNAL_5165526e_4_k_cu_ea7f43c54cuda3std3__45__cpo4cendE:
	.zero		1
	.type		_ZN34_INTERNAL_5165526e_4_k_cu_ea7f43c54cuda3std6ranges3__45__cpo4cendE,@object
	.size		_ZN34_INTERNAL_5165526e_4_k_cu_ea7f43c54cuda3std6ranges3__45__cpo4cendE,(_ZN34_INTERNAL_5165526e_4_k_cu_ea7f43c56thrust24THRUST_300001_SM_1000_NS12placeholders2_7E - _ZN34_INTERNAL_5165526e_4_k_cu_ea7f43c54cuda3std6ranges3__45__cpo4cendE)
_ZN34_INTERNAL_5165526e_4_k_cu_ea7f43c54cuda3std6ranges3__45__cpo4cendE:
	.zero		1
	.type		_ZN34_INTERNAL_5165526e_4_k_cu_ea7f43c56thrust24THRUST_300001_SM_1000_NS12placeholders2_7E,@object
	.size		_ZN34_INTERNAL_5165526e_4_k_cu_ea7f43c56thrust24THRUST_300001_SM_1000_NS12placeholders2_7E,(_ZN34_INTERNAL_5165526e_4_k_cu_ea7f43c54cuda3std3__45__cpo5crendE - _ZN34_INTERNAL_5165526e_4_k_cu_ea7f43c56thrust24THRUST_300001_SM_1000_NS12placeholders2_7E)
_ZN34_INTERNAL_5165526e_4_k_cu_ea7f43c56thrust24THRUST_300001_SM_1000_NS12placeholders2_7E:
	.zero		1
	.type		_ZN34_INTERNAL_5165526e_4_k_cu_ea7f43c54cuda3std3__45__cpo5crendE,@object
	.size		_ZN34_INTERNAL_5165526e_4_k_cu_ea7f43c54cuda3std3__45__cpo5crendE,(_ZN34_INTERNAL_5165526e_4_k_cu_ea7f43c54cuda3std6ranges3__45__cpo4prevE - _ZN34_INTERNAL_5165526e_4_k_cu_ea7f43c54cuda3std3__45__cpo5crendE)
_ZN34_INTERNAL_5165526e_4_k_cu_ea7f43c54cuda3std3__45__cpo5crendE:
	.zero		1
	.type		_ZN34_INTERNAL_5165526e_4_k_cu_ea7f43c54cuda3std6ranges3__45__cpo4prevE,@object
	.size		_ZN34_INTERNAL_5165526e_4_k_cu_ea7f43c54cuda3std6ranges3__45__cpo4prevE,(_ZN34_INTERNAL_5165526e_4_k_cu_ea7f43c54cuda3std6ranges3__45__cpo9iter_moveE - _ZN34_INTERNAL_5165526e_4_k_cu_ea7f43c54cuda3std6ranges3__45__cpo4prevE)
_ZN34_INTERNAL_5165526e_4_k_cu_ea7f43c54cuda3std6ranges3__45__cpo4prevE:
	.zero		1
	.type		_ZN34_INTERNAL_5165526e_4_k_cu_ea7f43c54cuda3std6ranges3__45__cpo9iter_moveE,@object
	.size		_ZN34_INTERNAL_5165526e_4_k_cu_ea7f43c54cuda3std6ranges3__45__cpo9iter_moveE,(_ZN34_INTERNAL_5165526e_4_k_cu_ea7f43c56thrust24THRUST_300001_SM_1000_NS6system6detail10sequential3seqE - _ZN34_INTERNAL_5165526e_4_k_cu_ea7f43c54cuda3std6ranges3__45__cpo9iter_moveE)
_ZN34_INTERNAL_5165526e_4_k_cu_ea7f43c54cuda3std6ranges3__45__cpo9iter_moveE:
	.zero		1
	.type		_ZN34_INTERNAL_5165526e_4_k_cu_ea7f43c56thrust24THRUST_300001_SM_1000_NS6system6detail10sequential3seqE,@object
	.size		_ZN34_INTERNAL_5165526e_4_k_cu_ea7f43c56thrust24THRUST_300001_SM_1000_NS6system6detail10sequential3seqE,(_ZN34_INTERNAL_5165526e_4_k_cu_ea7f43c56thrust24THRUST_300001_SM_1000_NS12placeholders2_9E - _ZN34_INTERNAL_5165526e_4_k_cu_ea7f43c56thrust24THRUST_300001_SM_1000_NS6system6detail10sequential3seqE)
_ZN34_INTERNAL_5165526e_4_k_cu_ea7f43c56thrust24THRUST_300001_SM_1000_NS6system6detail10sequential3seqE:
	.zero		1
	.type		_ZN34_INTERNAL_5165526e_4_k_cu_ea7f43c56thrust24THRUST_300001_SM_1000_NS12placeholders2_9E,@object
	.size		_ZN34_INTERNAL_5165526e_4_k_cu_ea7f43c56thrust24THRUST_300001_SM_1000_NS12placeholders2_9E,(_ZN34_INTERNAL_5165526e_4_k_cu_ea7f43c54cuda3std3__419piecewise_constructE - _ZN34_INTERNAL_5165526e_4_k_cu_ea7f43c56thrust24THRUST_300001_SM_1000_NS12placeholders2_9E)
_ZN34_INTERNAL_5165526e_4_k_cu_ea7f43c56thrust24THRUST_300001_SM_1000_NS12placeholders2_9E:
	.zero		1
	.type		_ZN34_INTERNAL_5165526e_4_k_cu_ea7f43c54cuda3std3__419piecewise_constructE,@object
	.size		_ZN34_INTERNAL_5165526e_4_k_cu_ea7f43c54cuda3std3__419piecewise_constructE,(_ZN34_INTERNAL_5165526e_4_k_cu_ea7f43c54cuda3std6ranges3__45__cpo5cdataE - _ZN34_INTERNAL_5165526e_4_k_cu_ea7f43c54cuda3std3__419piecewise_constructE)
_ZN34_INTERNAL_5165526e_4_k_cu_ea7f43c54cuda3std3__419piecewise_constructE:
	.zero		1
	.type		_ZN34_INTERNAL_5165526e_4_k_cu_ea7f43c54cuda3std6ranges3__45__cpo5cdataE,@object
	.size		_ZN34_INTERNAL_5165526e_4_k_cu_ea7f43c54cuda3std6ranges3__45__cpo5cdataE,(_ZN34_INTERNAL_5165526e_4_k_cu_ea7f43c56thrust24THRUST_300001_SM_1000_NS12placeholders2_1E - _ZN34_INTERNAL_5165526e_4_k_cu_ea7f43c54cuda3std6ranges3__45__cpo5cdataE)
_ZN34_INTERNAL_5165526e_4_k_cu_ea7f43c54cuda3std6ranges3__45__cpo5cdataE:
	.zero		1
	.type		_ZN34_INTERNAL_5165526e_4_k_cu_ea7f43c56thrust24THRUST_300001_SM_1000_NS12placeholders2_1E,@object
	.size		_ZN34_INTERNAL_5165526e_4_k_cu_ea7f43c56thrust24THRUST_300001_SM_1000_NS12placeholders2_1E,(_ZN34_INTERNAL_5165526e_4_k_cu_ea7f43c54cuda3std3__45__cpo3endE - _ZN34_INTERNAL_5165526e_4_k_cu_ea7f43c56thrust24THRUST_300001_SM_1000_NS12placeholders2_1E)
_ZN34_INTERNAL_5165526e_4_k_cu_ea7f43c56thrust24THRUST_300001_SM_1000_NS12placeholders2_1E:
	.zero		1
	.type		_ZN34_INTERNAL_5165526e_4_k_cu_ea7f43c54cuda3std3__45__cpo3endE,@object
	.size		_ZN34_INTERNAL_5165526e_4_k_cu_ea7f43c54cuda3std3__45__cpo3endE,(_ZN34_INTERNAL_5165526e_4_k_cu_ea7f43c54cuda3std6ranges3__45__cpo3endE - _ZN34_INTERNAL_5165526e_4_k_cu_ea7f43c54cuda3std3__45__cpo3endE)
_ZN34_INTERNAL_5165526e_4_k_cu_ea7f43c54cuda3std3__45__cpo3endE:
	.zero		1
	.type		_ZN34_INTERNAL_5165526e_4_k_cu_ea7f43c54cuda3std6ranges3__45__cpo3endE,@object
	.size		_ZN34_INTERNAL_5165526e_4_k_cu_ea7f43c54cuda3std6ranges3__45__cpo3endE,(_ZN34_INTERNAL_5165526e_4_k_cu_ea7f43c56thrust24THRUST_300001_SM_1000_NS12placeholders2_5E - _ZN34_INTERNAL_5165526e_4_k_cu_ea7f43c54cuda3std6ranges3__45__cpo3endE)
_ZN34_INTERNAL_5165526e_4_k_cu_ea7f43c54cuda3std6ranges3__45__cpo3endE:
	.zero		1
	.type		_ZN34_INTERNAL_5165526e_4_k_cu_ea7f43c56thrust24THRUST_300001_SM_1000_NS12placeholders2_5E,@object
	.size		_ZN34_INTERNAL_5165526e_4_k_cu_ea7f43c56thrust24THRUST_300001_SM_1000_NS12placeholders2_5E,(_ZN34_INTERNAL_5165526e_4_k_cu_ea7f43c54cuda3std3__45__cpo4rendE - _ZN34_INTERNAL_5165526e_4_k_cu_ea7f43c56thrust24THRUST_300001_SM_1000_NS12placeholders2_5E)
_ZN34_INTERNAL_5165526e_4_k_cu_ea7f43c56thrust24THRUST_300001_SM_1000_NS12placeholders2_5E:
	.zero		1
	.type		_ZN34_INTERNAL_5165526e_4_k_cu_ea7f43c54cuda3std3__45__cpo4rendE,@object
	.size		_ZN34_INTERNAL_5165526e_4_k_cu_ea7f43c54cuda3std3__45__cpo4rendE,(_ZN34_INTERNAL_5165526e_4_k_cu_ea7f43c54cuda3std6ranges3__45__cpo9iter_swapE - _ZN34_INTERNAL_5165526e_4_k_cu_ea7f43c54cuda3std3__45__cpo4rendE)
_ZN34_INTERNAL_5165526e_4_k_cu_ea7f43c54cuda3std3__45__cpo4rendE:
	.zero		1
	.type		_ZN34_INTERNAL_5165526e_4_k_cu_ea7f43c54cuda3std6ranges3__45__cpo9iter_swapE,@object
	.size		_ZN34_INTERNAL_5165526e_4_k_cu_ea7f43c54cuda3std6ranges3__45__cpo9iter_swapE,(_ZN34_INTERNAL_5165526e_4_k_cu_ea7f43c54cuda3std3__48unexpectE - _ZN34_INTERNAL_5165526e_4_k_cu_ea7f43c54cuda3std6ranges3__45__cpo9iter_swapE)
_ZN34_INTERNAL_5165526e_4_k_cu_ea7f43c54cuda3std6ranges3__45__cpo9iter_swapE:
	.zero		1
	.type		_ZN34_INTERNAL_5165526e_4_k_cu_ea7f43c54cuda3std3__48unexpectE,@object
	.size		_ZN34_INTERNAL_5165526e_4_k_cu_ea7f43c54cuda3std3__48unexpectE,(_ZN34_INTERNAL_5165526e_4_k_cu_ea7f43c56thrust24THRUST_300001_SM_1000_NS8cuda_cub3parE - _ZN34_INTERNAL_5165526e_4_k_cu_ea7f43c54cuda3std3__48unexpectE)
_ZN34_INTERNAL_5165526e_4_k_cu_ea7f43c54cuda3std3__48unexpectE:
	.zero		1
	.type		_ZN34_INTERNAL_5165526e_4_k_cu_ea7f43c56thrust24THRUST_300001_SM_1000_NS8cuda_cub3parE,@object
	.size		_ZN34_INTERNAL_5165526e_4_k_cu_ea7f43c56thrust24THRUST_300001_SM_1000_NS8cuda_cub3parE,(.L_29 - _ZN34_INTERNAL_5165526e_4_k_cu_ea7f43c56thrust24THRUST_300001_SM_1000_NS8cuda_cub3parE)
_ZN34_INTERNAL_5165526e_4_k_cu_ea7f43c56thrust24THRUST_300001_SM_1000_NS8cuda_cub3parE:
	.zero		1
.L_29:


//--------------------- .nv.shared._ZN3cub18CUB_300001_SM_10006detail10radix_sort33DeviceRadixSortExclusiveSumKernelINS1_5radix10policy_hubIyNS0_8NullTypeEyE10Policy1000EyEEvPT0_ --------------------------
	.section	.nv.shared._ZN3cub18CUB_300001_SM_10006detail10radix_sort33DeviceRadixSortExclusiveSumKernelINS1_5radix10policy_hubIyNS0_8NullTypeEyE10Policy1000EyEEvPT0_,"aw",@nobits
	.sectionflags	@""
	.align	16
.nv.shared._ZN3cub18CUB_300001_SM_10006detail10radix_sort33DeviceRadixSortExclusiveSumKernelINS1_5radix10policy_hubIyNS0_8NullTypeEyE10Policy1000EyEEvPT0_:
	.zero		3360


//--------------------- .nv.shared._ZN3cub18CUB_300001_SM_10006detail10radix_sort30DeviceRadixSortHistogramKernelINS1_5radix10policy_hubIyNS0_8NullTypeEyE10Policy1000ELNS0_9SortOrderE0EyyNS1_21identity_decomposer_tEEEvPT2_PKT1_SB_iiT3_ --------------------------
	.section	.nv.shared._ZN3cub18CUB_300001_SM_10006detail10radix_sort30DeviceRadixSortHistogramKernelINS1_5radix10policy_hubIyNS0_8NullTypeEyE10Policy1000ELNS0_9SortOrderE0EyyNS1_21identity_decomposer_tEEEvPT2_PKT1_SB_iiT3_,"aw",@nobits
	.sectionflags	@""
	.align	16
.nv.shared._ZN3cub18CUB_300001_SM_10006detail10radix_sort30DeviceRadixSortHistogramKernelINS1_5radix10policy_hubIyNS0_8NullTypeEyE10Policy1000ELNS0_9SortOrderE0EyyNS1_21identity_decomposer_tEEEvPT2_PKT1_SB_iiT3_:
	.zero		9216


//--------------------- .nv.shared._ZN3cub18CUB_300001_SM_10006detail10radix_sort31DeviceRadixSortSingleTileKernelINS1_5radix10policy_hubIyNS0_8NullTypeEyE10Policy1000ELNS0_9SortOrderE0EyS6_yNS1_21identity_decomposer_tEEEvPKT1_PSB_PKT2_PSF_T3_iiT4_ --------------------------
	.section	.nv.shared._ZN3cub18CUB_300001_SM_10006detail10radix_sort31DeviceRadixSortSingleTileKernelINS1_5radix10policy_hubIyNS0_8NullTypeEyE10Policy1000ELNS0_9SortOrderE0EyS6_yNS1_21identity_decomposer_tEEEvPKT1_PSB_PKT2_PSF_T3_iiT4_,"aw",@nobits
	.sectionflags	@""
	.align	16
.nv.shared._ZN3cub18CUB_300001_SM_10006detail10radix_sort31DeviceRadixSortSingleTileKernelINS1_5radix10policy_hubIyNS0_8NullTypeEyE10Policy1000ELNS0_9SortOrderE0EyS6_yNS1_21identity_decomposer_tEEEvPKT1_PSB_PKT2_PSF_T3_iiT4_:
	.zero		34880


//--------------------- .nv.shared._ZN3cub18CUB_300001_SM_10006detail9transform16transform_kernelINS2_10policy_hubILb1EN4cuda3std3__45tupleIJPyEEEE10policy1000El9first_merS9_JS9_EEEvT0_iT1_T2_DpNS2_10kernel_argIT3_EE --------------------------
	.section	.nv.shared._ZN3cub18CUB_300001_SM_10006detail9transform16transform_kernelINS2_10policy_hubILb1EN4cuda3std3__45tupleIJPyEEEE10policy1000El9first_merS9_JS9_EEEvT0_iT1_T2_DpNS2_10kernel_argIT3_EE,"aw",@nobits
	.sectionflags	@""
	.align	16
	.zero		1024


//--------------------- .nv.shared._ZN3cub18CUB_300001_SM_10006detail9transform16transform_kernelINS2_10policy_hubILb1EN4cuda3std3__45tupleIJPyEEEE10policy1000Ei9first_merS9_JS9_EEEvT0_iT1_T2_DpNS2_10kernel_argIT3_EE --------------------------
	.section	.nv.shared._ZN3cub18CUB_300001_SM_10006detail9transform16transform_kernelINS2_10policy_hubILb1EN4cuda3std3__45tupleIJPyEEEE10policy1000Ei9first_merS9_JS9_EEEvT0_iT1_T2_DpNS2_10kernel_argIT3_EE,"aw",@nobits
	.sectionflags	@""
	.align	16
	.zero		1024


//--------------------- .nv.shared._ZN3cub18CUB_300001_SM_10006detail9transform16transform_kernelINS2_10policy_hubILb1EN4cuda3std3__45tupleIJPyEEEE10policy1000El8last_merS9_JS9_EEEvT0_iT1_T2_DpNS2_10kernel_argIT3_EE --------------------------
	.section	.nv.shared._ZN3cub18CUB_300001_SM_10006detail9transform16transform_kernelINS2_10policy_hubILb1EN4cuda3std3__45tupleIJPyEEEE10policy1000El8last_merS9_JS9_EEEvT0_iT1_T2_DpNS2_10kernel_argIT3_EE,"aw",@nobits
	.sectionflags	@""
	.align	16
	.zero		1024


//--------------------- .nv.shared._ZN3cub18CUB_300001_SM_10006detail9transform16transform_kernelINS2_10policy_hubILb1EN4cuda3std3__45tupleIJPyEEEE10policy1000Ei8last_merS9_JS9_EEEvT0_iT1_T2_DpNS2_10kernel_argIT3_EE --------------------------
	.section	.nv.shared._ZN3cub18CUB_300001_SM_10006detail9transform16transform_kernelINS2_10policy_hubILb1EN4cuda3std3__45tupleIJPyEEEE10policy1000Ei8last_merS9_JS9_EEEvT0_iT1_T2_DpNS2_10kernel_argIT3_EE,"aw",@nobits
	.sectionflags	@""
	.align	16
	.zero		1024


//--------------------- .nv.shared._ZN3cub18CUB_300001_SM_10006detail11EmptyKernelIvEEvv --------------------------
	.section	.nv.shared._ZN3cub18CUB_300001_SM_10006detail11EmptyKernelIvEEvv,"aw",@nobits
	.sectionflags	@""
	.align	16
	.zero		1024


//--------------------- .nv.shared._ZN6thrust24THRUST_300001_SM_1000_NS8cuda_cub4core6detail13_kernel_agentINS1_15__reduce_by_key16ReduceByKeyAgentIPyNS0_17constant_iteratorIiNS0_11use_defaultES9_EES7_PiN4cuda3std3__48equal_toIyEENSE_4plusIiEEPllEEJS7_SA_S7_SB_SJ_N3cub18CUB_300001_SM_100024ReduceByKeyScanTileStateIilLb1EEESG_SI_llEEEvDpT0_ --------------------------
	.section	.nv.shared._ZN6thrust24THRUST_300001_SM_1000_NS8cuda_cub4core6detail13_kernel_agentINS1_15__reduce_by_key16ReduceByKeyAgentIPyNS0_17constant_iteratorIiNS0_11use_defaultES9_EES7_PiN4cuda3std3__48equal_toIyEENSE_4plusIiEEPllEEJS7_SA_S7_SB_SJ_N3cub18CUB_300001_SM_100024ReduceByKeyScanTileStateIilLb1EEESG_SI_llEEEvDpT0_,"aw",@nobits
	.sectionflags	@""
	.align	16
	.zero		1024


//--------------------- .nv.shared._ZN6thrust24THRUST_300001_SM_1000_NS8cuda_cub4core6detail13_kernel_agentINS1_15__reduce_by_key9InitAgentIN3cub18CUB_300001_SM_100024ReduceByKeyScanTileStateIilLb1EEElPlEEJSA_lSB_EEEvDpT0_ --------------------------
	.section	.nv.shared._ZN6thrust24THRUST_300001_SM_1000_NS8cuda_cub4core6detail13_kernel_agentINS1_15__reduce_by_key9InitAgentIN3cub18CUB_300001_SM_100024ReduceByKeyScanTileStateIilLb1EEElPlEEJSA_lSB_EEEvDpT0_,"aw",@nobits
	.sectionflags	@""
	.align	16
	.zero		1024


//--------------------- .nv.shared._ZN6thrust24THRUST_300001_SM_1000_NS8cuda_cub4core6detail13_kernel_agentINS1_15__reduce_by_key16ReduceByKeyAgentIPyNS0_17constant_iteratorIiNS0_11use_defaultES9_EES7_PiN4cuda3std3__48equal_toIyEENSE_4plusIiEESB_iEEJS7_SA_S7_SB_SB_N3cub18CUB_300001_SM_100024ReduceByKeyScanTileStateIiiLb1EEESG_SI_iiEEEvDpT0_ --------------------------
	.section	.nv.shared._ZN6thrust24THRUST_300001_SM_1000_NS8cuda_cub4core6detail13_kernel_agentINS1_15__reduce_by_key16ReduceByKeyAgentIPyNS0_17constant_iteratorIiNS0_11use_defaultES9_EES7_PiN4cuda3std3__48equal_toIyEENSE_4plusIiEESB_iEEJS7_SA_S7_SB_SB_N3cub18CUB_300001_SM_100024ReduceByKeyScanTileStateIiiLb1EEESG_SI_iiEEEvDpT0_,"aw",@nobits
	.sectionflags	@""
	.align	16
	.zero		1024


//--------------------- .nv.shared._ZN6thrust24THRUST_300001_SM_1000_NS8cuda_cub4core6detail13_kernel_agentINS1_15__reduce_by_key9InitAgentIN3cub18CUB_300001_SM_100024ReduceByKeyScanTileStateIiiLb1EEEiPiEEJSA_iSB_EEEvDpT0_ --------------------------
	.section	.nv.shared._ZN6thrust24THRUST_300001_SM_1000_NS8cuda_cub4core6detail13_kernel_agentINS1_15__reduce_by_key9InitAgentIN3cub18CUB_300001_SM_100024ReduceByKeyScanTileStateIiiLb1EEEiPiEEJSA_iSB_EEEvDpT0_,"aw",@nobits
	.sectionflags	@""
	.align	16
	.zero		1024


//--------------------- .nv.shared._ZN6thrust24THRUST_300001_SM_1000_NS8cuda_cub4core6detail13_kernel_agentINS1_8__unique11UniqueAgentIPyS7_N4cuda3std3__48equal_toIyEEiPiEEJS7_S7_SC_SD_iN3cub18CUB_300001_SM_100013ScanTileStateIiLb1EEEmEEEvDpT0_ --------------------------
	.section	.nv.shared._ZN6thrust24THRUST_300001_SM_1000_NS8cuda_cub4core6detail13_kernel_agentINS1_8__unique11UniqueAgentIPyS7_N4cuda3std3__48equal_toIyEEiPiEEJS7_S7_SC_SD_iN3cub18CUB_300001_SM_100013ScanTileStateIiLb1EEEmEEEvDpT0_,"aw",@nobits
	.sectionflags	@""
	.align	16
	.zero		1024


//--------------------- .nv.shared._ZN6thrust24THRUST_300001_SM_1000_NS8cuda_cub4core6detail13_kernel_agentINS1_8__unique9InitAgentIN3cub18CUB_300001_SM_100013ScanTileStateIiLb1EEEPiiEEJSA_mSB_EEEvDpT0_ --------------------------
	.section	.nv.shared._ZN6thrust24THRUST_300001_SM_1000_NS8cuda_cub4core6detail13_kernel_agentINS1_8__unique9InitAgentIN3cub18CUB_300001_SM_100013ScanTileStateIiLb1EEEPiiEEJSA_mSB_EEEvDpT0_,"aw",@nobits
	.sectionflags	@""
	.align	16
	.zero		1024


//--------------------- .nv.shared._Z13SetKMerValuesPcS_iPyS0_ --------------------------
	.section	.nv.shared._Z13SetKMerValuesPcS_iPyS0_,"aw",@nobits
	.sectionflags	@""
	.align	16
	.zero		1024


//--------------------- .nv.constant0._ZN3cub18CUB_300001_SM_10006detail10radix_sort29DeviceRadixSortOnesweepKernelINS1_5radix10policy_hubIyNS0_8NullTypeEyE10Policy1000ELNS0_9SortOrderE0EyS6_yiiNS1_21identity_decomposer_tEEEvPT5_SC_PT3_PKSD_PT1_PKSH_PT2_PKSL_T4_iiT6_ --------------------------
	.section	.nv.constant0._ZN3cub18CUB_300001_SM_10006detail10radix_sort29DeviceRadixSortOnesweepKernelINS1_5radix10policy_hubIyNS0_8NullTypeEyE10Policy1000ELNS0_9SortOrderE0EyS6_yiiNS1_21identity_decomposer_tEEEvPT5_SC_PT3_PKSD_PT1_PKSH_PT2_PKSL_T4_iiT6_,"a",@progbits
	.sectionflags	@""
	.align	4
.nv.constant0._ZN3cub18CUB_300001_SM_10006detail10radix_sort29DeviceRadixSortOnesweepKernelINS1_5radix10policy_hubIyNS0_8NullTypeEyE10Policy1000ELNS0_9SortOrderE0EyS6_yiiNS1_21identity_decomposer_tEEEvPT5_SC_PT3_PKSD_PT1_PKSH_PT2_PKSL_T4_iiT6_:
	.zero		973


//--------------------- .nv.constant0._ZN3cub18CUB_300001_SM_10006detail10radix_sort33DeviceRadixSortExclusiveSumKernelINS1_5radix10policy_hubIyNS0_8NullTypeEyE10Policy1000EyEEvPT0_ --------------------------
	.section	.nv.constant0._ZN3cub18CUB_300001_SM_10006detail10radix_sort33DeviceRadixSortExclusiveSumKernelINS1_5radix10policy_hubIyNS0_8NullTypeEyE10Policy1000EyEEvPT0_,"a",@progbits
	.sectionflags	@""
	.align	4
.nv.constant0._ZN3cub18CUB_300001_SM_10006detail10radix_sort33DeviceRadixSortExclusiveSumKernelINS1_5radix10policy_hubIyNS0_8NullTypeEyE10Policy1000EyEEvPT0_:
	.zero		904


//--------------------- .nv.constant0._ZN3cub18CUB_300001_SM_10006detail10radix_sort30DeviceRadixSortHistogramKernelINS1_5radix10policy_hubIyNS0_8NullTypeEyE10Policy1000ELNS0_9SortOrderE0EyyNS1_21identity_decomposer_tEEEvPT2_PKT1_SB_iiT3_ --------------------------
	.section	.nv.constant0._ZN3cub18CUB_300001_SM_10006detail10radix_sort30DeviceRadixSortHistogramKernelINS1_5radix10policy_hubIyNS0_8NullTypeEyE10Policy1000ELNS0_9SortOrderE0EyyNS1_21identity_decomposer_tEEEvPT2_PKT1_SB_iiT3_,"a",@progbits
	.sectionflags	@""
	.align	4
.nv.constant0._ZN3cub18CUB_300001_SM_10006detail10radix_sort30DeviceRadixSortHistogramKernelINS1_5radix10policy_hubIyNS0_8NullTypeEyE10Policy1000ELNS0_9SortOrderE0EyyNS1_21identity_decomposer_tEEEvPT2_PKT1_SB_iiT3_:
	.zero		929


//--------------------- .nv.constant0._ZN3cub18CUB_300001_SM_10006detail10radix_sort31DeviceRadixSortSingleTileKernelINS1_5radix10policy_hubIyNS0_8NullTypeEyE10Policy1000ELNS0_9SortOrderE0EyS6_yNS1_21identity_decomposer_tEEEvPKT1_PSB_PKT2_PSF_T3_iiT4_ --------------------------
	.section	.nv.constant0._ZN3cub18CUB_300001_SM_10006detail10radix_sort31DeviceRadixSortSingleTileKernelINS1_5radix10policy_hubIyNS0_8NullTypeEyE10Policy1000ELNS0_9SortOrderE0EyS6_yNS1_21identity_decomposer_tEEEvPKT1_PSB_PKT2_PSF_T3_iiT4_,"a",@progbits
	.sectionflags	@""
	.align	4
.nv.constant0._ZN3cub18CUB_300001_SM_10006detail10radix_sort31DeviceRadixSortSingleTileKernelINS1_5radix10policy_hubIyNS0_8NullTypeEyE10Policy1000ELNS0_9SortOrderE0EyS6_yNS1_21identity_decomposer_tEEEvPKT1_PSB_PKT2_PSF_T3_iiT4_:
	.zero		945


//--------------------- .nv.constant0._ZN3cub18CUB_300001_SM_10006detail9transform16transform_kernelINS2_10policy_hubILb1EN4cuda3std3__45tupleIJPyEEEE10policy1000El9first_merS9_JS9_EEEvT0_iT1_T2_DpNS2_10kernel_argIT3_EE --------------------------
	.section	.nv.constant0._ZN3cub18CUB_300001_SM_10006detail9transform16transform_kernelINS2_10policy_hubILb1EN4cuda3std3__45tupleIJPyEEEE10policy1000El9first_merS9_JS9_EEEvT0_iT1_T2_DpNS2_10kernel_argIT3_EE,"a",@progbits
	.sectionflags	@""
	.align	4
.nv.constant0._ZN3cub18CUB_300001_SM_10006detail9transform16transform_kernelINS2_10policy_hubILb1EN4cuda3std3__45tupleIJPyEEEE10policy1000El9first_merS9_JS9_EEEvT0_iT1_T2_DpNS2_10kernel_argIT3_EE:
	.zero		936


//--------------------- .nv.constant0._ZN3cub18CUB_300001_SM_10006detail9transform16transform_kernelINS2_10policy_hubILb1EN4cuda3std3__45tupleIJPyEEEE10policy1000Ei9first_merS9_JS9_EEEvT0_iT1_T2_DpNS2_10kernel_argIT3_EE --------------------------
	.section	.nv.constant0._ZN3cub18CUB_300001_SM_10006detail9transform16transform_kernelINS2_10policy_hubILb1EN4cuda3std3__45tupleIJPyEEEE10policy1000Ei9first_merS9_JS9_EEEvT0_iT1_T2_DpNS2_10kernel_argIT3_EE,"a",@progbits
	.sectionflags	@""
	.align	4
.nv.constant0._ZN3cub18CUB_300001_SM_10006detail9transform16transform_kernelINS2_10policy_hubILb1EN4cuda3std3__45tupleIJPyEEEE10policy1000Ei9first_merS9_JS9_EEEvT0_iT1_T2_DpNS2_10kernel_argIT3_EE:
	.zero		936


//--------------------- .nv.constant0._ZN3cub18CUB_300001_SM_10006detail9transform16transform_kernelINS2_10policy_hubILb1EN4cuda3std3__45tupleIJPyEEEE10policy1000El8last_merS9_JS9_EEEvT0_iT1_T2_DpNS2_10kernel_argIT3_EE --------------------------
	.section	.nv.constant0._ZN3cub18CUB_300001_SM_10006detail9transform16transform_kernelINS2_10policy_hubILb1EN4cuda3std3__45tupleIJPyEEEE10policy1000El8last_merS9_JS9_EEEvT0_iT1_T2_DpNS2_10kernel_argIT3_EE,"a",@progbits
	.sectionflags	@""
	.align	4
.nv.constant0._ZN3cub18CUB_300001_SM_10006detail9transform16transform_kernelINS2_10policy_hubILb1EN4cuda3std3__45tupleIJPyEEEE10policy1000El8last_merS9_JS9_EEEvT0_iT1_T2_DpNS2_10kernel_argIT3_EE:
	.zero		944


//--------------------- .nv.constant0._ZN3cub18CUB_300001_SM_10006detail9transform16transform_kernelINS2_10policy_hubILb1EN4cuda3std3__45tupleIJPyEEEE10policy1000Ei8last_merS9_JS9_EEEvT0_iT1_T2_DpNS2_10kernel_argIT3_EE --------------------------
	.section	.nv.constant0._ZN3cub18CUB_300001_SM_10006detail9transform16transform_kernelINS2_10policy_hubILb1EN4cuda3std3__45tupleIJPyEEEE10policy1000Ei8last_merS9_JS9_EEEvT0_iT1_T2_DpNS2_10kernel_argIT3_EE,"a",@progbits
	.sectionflags	@""
	.align	4
.nv.constant0._ZN3cub18CUB_300001_SM_10006detail9transform16transform_kernelINS2_10policy_hubILb1EN4cuda3std3__45tupleIJPyEEEE10policy1000Ei8last_merS9_JS9_EEEvT0_iT1_T2_DpNS2_10kernel_argIT3_EE:
	.zero		936


//--------------------- .nv.constant0._ZN3cub18CUB_300001_SM_10006detail11EmptyKernelIvEEvv --------------------------
	.section	.nv.constant0._ZN3cub18CUB_300001_SM_10006detail11EmptyKernelIvEEvv,"a",@progbits
	.sectionflags	@""
	.align	4
.nv.constant0._ZN3cub18CUB_300001_SM_10006detail11EmptyKernelIvEEvv:
	.zero		896


//--------------------- .nv.constant0._ZN6thrust24THRUST_300001_SM_1000_NS8cuda_cub4core6detail13_kernel_agentINS1_15__reduce_by_key16ReduceByKeyAgentIPyNS0_17constant_iteratorIiNS0_11use_defaultES9_EES7_PiN4cuda3std3__48equal_toIyEENSE_4plusIiEEPllEEJS7_SA_S7_SB_SJ_N3cub18CUB_300001_SM_100024ReduceByKeyScanTileStateIilLb1EEESG_SI_llEEEvDpT0_ --------------------------
	.section	.nv.constant0._ZN6thrust24THRUST_300001_SM_1000_NS8cuda_cub4core6detail13_kernel_agentINS1_15__reduce_by_key16ReduceByKeyAgentIPyNS0_17constant_iteratorIiNS0_11use_defaultES9_EES7_PiN4cuda3std3__48equal_toIyEENSE_4plusIiEEPllEEJS7_SA_S7_SB_SJ_N3cub18CUB_300001_SM_100024ReduceByKeyScanTileStateIilLb1EEESG_SI_llEEEvDpT0_,"a",@progbits
	.sectionflags	@""
	.align	4
.nv.constant0._ZN6thrust24THRUST_300001_SM_1000_NS8cuda_cub4core6detail13_kernel_agentINS1_15__reduce_by_key16ReduceByKeyAgentIPyNS0_17constant_iteratorIiNS0_11use_defaultES9_EES7_PiN4cuda3std3__48equal_toIyEENSE_4plusIiEEPllEEJS7_SA_S7_SB_SJ_N3cub18CUB_300001_SM_100024ReduceByKeyScanTileStateIilLb1EEESG_SI_llEEEvDpT0_:
	.zero		976


//--------------------- .nv.constant0._ZN6thrust24THRUST_300001_SM_1000_NS8cuda_cub4core6detail13_kernel_agentINS1_15__reduce_by_key9InitAgentIN3cub18CUB_300001_SM_100024ReduceByKeyScanTileStateIilLb1EEElPlEEJSA_lSB_EEEvDpT0_ --------------------------
	.section	.nv.constant0._ZN6thrust24THRUST_300001_SM_1000_NS8cuda_cub4core6detail13_kernel_agentINS1_15__reduce_by_key9InitAgentIN3cub18CUB_300001_SM_100024ReduceByKeyScanTileStateIilLb1EEElPlEEJSA_lSB_EEEvDpT0_,"a",@progbits
	.sectionflags	@""
	.align	4
.nv.constant0._ZN6thrust24THRUST_300001_SM_1000_NS8cuda_cub4core6detail13_kernel_agentINS1_15__reduce_by_key9InitAgentIN3cub18CUB_300001_SM_100024ReduceByKeyScanTileStateIilLb1EEElPlEEJSA_lSB_EEEvDpT0_:
	.zero		920


//--------------------- .nv.constant0._ZN6thrust24THRUST_300001_SM_1000_NS8cuda_cub4core6detail13_kernel_agentINS1_15__reduce_by_key16ReduceByKeyAgentIPyNS0_17constant_iteratorIiNS0_11use_defaultES9_EES7_PiN4cuda3std3__48equal_toIyEENSE_4plusIiEESB_iEEJS7_SA_S7_SB_SB_N3cub18CUB_300001_SM_100024ReduceByKeyScanTileStateIiiLb1EEESG_SI_iiEEEvDpT0_ --------------------------
	.section	.nv.constant0._ZN6thrust24THRUST_300001_SM_1000_NS8cuda_cub4core6detail13_kernel_agentINS1_15__reduce_by_key16ReduceByKeyAgentIPyNS0_17constant_iteratorIiNS0_11use_defaultES9_EES7_PiN4cuda3std3__48equal_toIyEENSE_4plusIiEESB_iEEJS7_SA_S7_SB_SB_N3cub18CUB_300001_SM_100024ReduceByKeyScanTileStateIiiLb1EEESG_SI_iiEEEvDpT0_,"a",@progbits
	.sectionflags	@""
	.align	4
.nv.constant0._ZN6thrust24THRUST_300001_SM_1000_NS8cuda_cub4core6detail13_kernel_agentINS1_15__reduce_by_key16ReduceByKeyAgentIPyNS0_17constant_iteratorIiNS0_11use_defaultES9_EES7_PiN4cuda3std3__48equal_toIyEENSE_4plusIiEESB_iEEJS7_SA_S7_SB_SB_N3cub18CUB_300001_SM_100024ReduceByKeyScanTileStateIiiLb1EEESG_SI_iiEEEvDpT0_:
	.zero		964


//--------------------- .nv.constant0._ZN6thrust24THRUST_300001_SM_1000_NS8cuda_cub4core6detail13_kernel_agentINS1_15__reduce_by_key9InitAgentIN3cub18CUB_300001_SM_100024ReduceByKeyScanTileStateIiiLb1EEEiPiEEJSA_iSB_EEEvDpT0_ --------------------------
	.section	.nv.constant0._ZN6thrust24THRUST_300001_SM_1000_NS8cuda_cub4core6detail13_kernel_agentINS1_15__reduce_by_key9InitAgentIN3cub18CUB_300001_SM_100024ReduceByKeyScanTileStateIiiLb1EEEiPiEEJSA_iSB_EEEvDpT0_,"a",@progbits
	.sectionflags	@""
	.align	4
.nv.constant0._ZN6thrust24THRUST_300001_SM_1000_NS8cuda_cub4core6detail13_kernel_agentINS1_15__reduce_by_key9InitAgentIN3cub18CUB_300001_SM_100024ReduceByKeyScanTileStateIiiLb1EEEiPiEEJSA_iSB_EEEvDpT0_:
	.zero		920


//--------------------- .nv.constant0._ZN6thrust24THRUST_300001_SM_1000_NS8cuda_cub4core6detail13_kernel_agentINS1_8__unique11UniqueAgentIPyS7_N4cuda3std3__48equal_toIyEEiPiEEJS7_S7_SC_SD_iN3cub18CUB_300001_SM_100013ScanTileStateIiLb1EEEmEEEvDpT0_ --------------------------
	.section	.nv.constant0._ZN6thrust24THRUST_300001_SM_1000_NS8cuda_cub4core6detail13_kernel_agentINS1_8__unique11UniqueAgentIPyS7_N4cuda3std3__48equal_toIyEEiPiEEJS7_S7_SC_SD_iN3cub18CUB_300001_SM_100013ScanTileStateIiLb1EEEmEEEvDpT0_,"a",@progbits
	.sectionflags	@""
	.align	4
.nv.constant0._ZN6thrust24THRUST_300001_SM_1000_NS8cuda_cub4core6detail13_kernel_agentINS1_8__unique11UniqueAgentIPyS7_N4cuda3std3__48equal_toIyEEiPiEEJS7_S7_SC_SD_iN3cub18CUB_300001_SM_100013ScanTileStateIiLb1EEEmEEEvDpT0_:
	.zero		952


//--------------------- .nv.constant0._ZN6thrust24THRUST_300001_SM_1000_NS8cuda_cub4core6detail13_kernel_agentINS1_8__unique9InitAgentIN3cub18CUB_300001_SM_100013ScanTileStateIiLb1EEEPiiEEJSA_mSB_EEEvDpT0_ --------------------------
	.section	.nv.constant0._ZN6thrust24THRUST_300001_SM_1000_NS8cuda_cub4core6detail13_kernel_agentINS1_8__unique9InitAgentIN3cub18CUB_300001_SM_100013ScanTileStateIiLb1EEEPiiEEJSA_mSB_EEEvDpT0_,"a",@progbits
	.sectionflags	@""
	.align	4
.nv.constant0._ZN6thrust24THRUST_300001_SM_1000_NS8cuda_cub4core6detail13_kernel_agentINS1_8__unique9InitAgentIN3cub18CUB_300001_SM_100013ScanTileStateIiLb1EEEPiiEEJSA_mSB_EEEvDpT0_:
	.zero		920


//--------------------- .nv.constant0._Z13SetKMerValuesPcS_iPyS0_ --------------------------
	.section	.nv.constant0._Z13SetKMerValuesPcS_iPyS0_,"a",@progbits
	.sectionflags	@""
	.align	4
.nv.constant0._Z13SetKMerValuesPcS_iPyS0_:
	.zero		936


//--------------------- SYMBOLS --------------------------

	.type		.nv.reservedSmem.offset0,@object
	.size		.nv.reservedSmem.offset0,0x4
	.type		.nv.reservedSmem.cap,@object
	.size		.nv.reservedSmem.cap,0x4
